// auto-generated by cutlass_sweep.conv — config: {"arch": "sm_100", "cluster_m": 2, "cluster_n": 1, "conv_kind": "dgrad", "dtype": "tf32", "ndim": 2, "tile_k": 64, "tile_m": 256, "tile_n": 128}
#include "cutlass/cutlass.h"
#include "cute/tensor.hpp"
#include "cutlass/kernel_hardware_info.hpp"
#include "cutlass/conv/convolution.h"
#include "cutlass/conv/dispatch_policy.hpp"
#include "cutlass/conv/collective/collective_builder.hpp"
#include "cutlass/conv/kernel/conv_universal.hpp"
#include "cutlass/conv/device/conv_universal_adapter.hpp"
#include "cutlass/epilogue/collective/collective_builder.hpp"

using namespace cute;
using Elem = cutlass::tfloat32_t;
using Acc  = float;
using LayoutAB = cutlass::layout::TensorNHWC;
using LayoutC  = cutlass::layout::TensorNHWC;
constexpr auto ConvOp = cutlass::conv::Operator::kDgrad;
using TileShape    = Shape<_256, _128, Shape<_64>>;
using ClusterShape = Shape<_2, _1, _1>;

using CollectiveEpilogue = typename cutlass::epilogue::collective::CollectiveBuilder<
    cutlass::arch::Sm100, cutlass::arch::OpClassTensorOp,
    TileShape, ClusterShape,
    cutlass::epilogue::collective::EpilogueTileAuto,
    Acc, Acc,
    Elem, LayoutC, 128 / cutlass::sizeof_bits<Elem>::value,
    Elem, LayoutC, 128 / cutlass::sizeof_bits<Elem>::value,
    cutlass::epilogue::collective::EpilogueScheduleAuto
  >::CollectiveOp;

using CollectiveMainloop = typename cutlass::conv::collective::CollectiveBuilder<
    cutlass::arch::Sm100, cutlass::arch::OpClassTensorOp, ConvOp,
    Elem, LayoutAB, 128 / cutlass::sizeof_bits<Elem>::value,
    Elem, LayoutAB, 128 / cutlass::sizeof_bits<Elem>::value,
    Acc,
    TileShape, ClusterShape,
    cutlass::conv::collective::StageCountAutoCarveout<
        static_cast<int>(sizeof(typename CollectiveEpilogue::SharedStorage))>,
    cutlass::conv::collective::KernelScheduleAuto
  >::CollectiveOp;

using ProblemShape = cutlass::conv::ConvProblemShape<
    ConvOp, CollectiveMainloop::DispatchPolicy::NumSpatialDimensions>;
using ConvKernel = cutlass::conv::kernel::ConvUniversal<
    ProblemShape, CollectiveMainloop, CollectiveEpilogue>;
using Conv = cutlass::conv::device::ConvUniversalAdapter<ConvKernel>;

auto* _anchor = &cutlass::device_kernel<ConvKernel>;


// ===== COMPILED SASS (sm_100a) =====

	.target	sm_100a

	.elftype	@"ET_EXEC"


//--------------------- .note.nv.tkinfo           --------------------------
	.section	.note.nv.tkinfo,"",@"SHT_NOTE"
	.sectionflags	@"SHF_NOTE_NV_TKINFO"
	.tkinfo
        /*0018*/ 	.word	0x00000002
        /*0030*/ 	.string	""
        /*0030*/ 	.string	"ptxas"
        /*0030*/ 	.string	"Cuda compilation tools, release 13.0, V13.0.88"
        /*0030*/ 	.string	"Build cuda_13.0.r13.0/compiler.36424714_0"
        /*0030*/ 	.string	"-arch sm_100a -m 64 "



//--------------------- .note.nv.cuinfo           --------------------------
	.section	.note.nv.cuinfo,"",@"SHT_NOTE"
	.sectionflags	@"SHF_NOTE_NV_CUINFO"
        /*0018*/ 	.short	0x0002
        /*001a*/ 	.short	0x0064
        /*001c*/ 	.short	0x0082
	.zero		2


//--------------------- .nv.info                  --------------------------
	.section	.nv.info,"",@"SHT_CUDA_INFO"
	.align	4


	//----- nvinfo : EIATTR_REGCOUNT
	.align		4
        /*0000*/ 	.byte	0x04, 0x2f
        /*0002*/ 	.short	(.L_19 - .L_18)
	.align		4
.L_18:
        /*0004*/ 	.word	index@(_ZN7cutlass13device_kernelINS_4conv6kernel13ConvUniversalINS1_16ConvProblemShapeILNS1_8OperatorE1ELi2EEENS1_10collective14CollectiveConvINS1_47MainloopSm100TmaUmmaWarpSpecializedImplicitGemmILS5_1ELi4ELi2ELi1ELi2EN4cute5tupleIJNSA_1CILi2EEENSC_ILi1EEESE_EEEEENSB_IJNSC_ILi256EEENSC_ILi128EEENSB_IJNSC_ILi64EEEEEEEEENS_10tfloat32_tESM_NSA_8TiledMMAINSA_8MMA_AtomIJNSA_23SM100_MMA_TF32_2x1SM_SSISM_SM_fLi256ELi128ELNSA_4UMMA5MajorE0ELSR_1ELNSQ_7ScaleInE0ELSS_0EEEEEENSA_6LayoutINSB_IJSE_SE_SE_EEENSB_IJNSC_ILi0EEESX_SX_EEEEENSB_IJNSA_10UnderscoreES10_S10_EEEEENS7_6detail27Sm100ImplicitGemmTileTraitsINSA_25SM100_TMA_2SM_LOAD_IM2COLENSA_14ComposedLayoutINSA_7SwizzleILi3ELi4ELi3EEENSA_18smem_ptr_flag_bitsILi32EEENSV_INSB_IJNSC_ILi8EEENSC_ILi32EEEEEENSB_IJS1C_SE_EEEEEEEvEENS14_INSA_18SM100_TMA_2SM_LOADENS16_INS17_ILi2ELi5ELi2EEES1A_NSV_INSB_IJS1C_NSC_ILi4EEEEEENSB_IJSE_S1C_EEEEEEEvEEEENS_8epilogue10collective18CollectiveEpilogueINS1R_23Sm100TmaWarpSpecializedILi4ELi2ELi16ELb1ELb0EEEJNSB_IJSI_SI_SK_EEENSB_IJNSV_ISI_SE_EENSV_INSC_ILi16EEESE_EEEEESM_NSB_IJNSB_IJlllEEESE_SX_EEESM_S22_NS1R_6fusion15FusionCallbacksIS1V_NS23_17LinearCombinationISM_fSM_fLNS_15FloatRoundStyleE2EEES1W_S20_JEEENSA_5SM1004TMEM4LOAD26SM100_TMEM_LOAD_32dp32b16xENSA_20SM90_TMA_LOAD_IM2COLENS16_INS17_ILi2ELi4ELi3EEES1A_NSV_INSB_IJS1B_S1Y_EEENSB_IJS1Y_SE_EEEEEEENSA_39AutoVectorizingCopyWithAssumedAlignmentILi128EEENSA_21SM90_TMA_STORE_IM2COLES2I_S2K_S2K_EEEvvEEEEvNT_6ParamsE)
        /*0008*/ 	.word	0x00000057


	//----- nvinfo : EIATTR_FRAME_SIZE
	.align		4
.L_19:
        /*000c*/ 	.byte	0x04, 0x11
        /*000e*/ 	.short	(.L_21 - .L_20)
	.align		4
.L_20:
        /*0010*/ 	.word	index@($__internal_2_$__cuda_sm10x_tcgen05_guardrail_trap_unallocated_columns_being_dealloced)
        /*0014*/ 	.word	0x00000008


	//----- nvinfo : EIATTR_FRAME_SIZE
	.align		4
.L_21:
        /*0018*/ 	.byte	0x04, 0x11
        /*001a*/ 	.short	(.L_23 - .L_22)
	.align		4
.L_22:
        /*001c*/ 	.word	index@($__internal_1_$__cuda_sm10x_tcgen05_guardrail_trap_phase_invalid_during_alloc)
        /*0020*/ 	.word	0x00000008


	//----- nvinfo : EIATTR_FRAME_SIZE
	.align		4
.L_23:
        /*0024*/ 	.byte	0x04, 0x11
        /*0026*/ 	.short	(.L_25 - .L_24)
	.align		4
.L_24:
        /*0028*/ 	.word	index@($__internal_0_$__cuda_sm10x_tcgen05_guardrail_trap_col_being_dealloced_not_returned_by_alloc)
        /*002c*/ 	.word	0x00000008


	//----- nvinfo : EIATTR_FRAME_SIZE
	.align		4
.L_25:
        /*0030*/ 	.byte	0x04, 0x11
        /*0032*/ 	.short	(.L_27 - .L_26)
	.align		4
.L_26:
        /*0034*/ 	.word	index@(_ZN7cutlass13device_kernelINS_4conv6kernel13ConvUniversalINS1_16ConvProblemShapeILNS1_8OperatorE1ELi2EEENS1_10collective14CollectiveConvINS1_47MainloopSm100TmaUmmaWarpSpecializedImplicitGemmILS5_1ELi4ELi2ELi1ELi2EN4cute5tupleIJNSA_1CILi2EEENSC_ILi1EEESE_EEEEENSB_IJNSC_ILi256EEENSC_ILi128EEENSB_IJNSC_ILi64EEEEEEEEENS_10tfloat32_tESM_NSA_8TiledMMAINSA_8MMA_AtomIJNSA_23SM100_MMA_TF32_2x1SM_SSISM_SM_fLi256ELi128ELNSA_4UMMA5MajorE0ELSR_1ELNSQ_7ScaleInE0ELSS_0EEEEEENSA_6LayoutINSB_IJSE_SE_SE_EEENSB_IJNSC_ILi0EEESX_SX_EEEEENSB_IJNSA_10UnderscoreES10_S10_EEEEENS7_6detail27Sm100ImplicitGemmTileTraitsINSA_25SM100_TMA_2SM_LOAD_IM2COLENSA_14ComposedLayoutINSA_7SwizzleILi3ELi4ELi3EEENSA_18smem_ptr_flag_bitsILi32EEENSV_INSB_IJNSC_ILi8EEENSC_ILi32EEEEEENSB_IJS1C_SE_EEEEEEEvEENS14_INSA_18SM100_TMA_2SM_LOADENS16_INS17_ILi2ELi5ELi2EEES1A_NSV_INSB_IJS1C_NSC_ILi4EEEEEENSB_IJSE_S1C_EEEEEEEvEEEENS_8epilogue10collective18CollectiveEpilogueINS1R_23Sm100TmaWarpSpecializedILi4ELi2ELi16ELb1ELb0EEEJNSB_IJSI_SI_SK_EEENSB_IJNSV_ISI_SE_EENSV_INSC_ILi16EEESE_EEEEESM_NSB_IJNSB_IJlllEEESE_SX_EEESM_S22_NS1R_6fusion15FusionCallbacksIS1V_NS23_17LinearCombinationISM_fSM_fLNS_15FloatRoundStyleE2EEES1W_S20_JEEENSA_5SM1004TMEM4LOAD26SM100_TMEM_LOAD_32dp32b16xENSA_20SM90_TMA_LOAD_IM2COLENS16_INS17_ILi2ELi4ELi3EEES1A_NSV_INSB_IJS1B_S1Y_EEENSB_IJS1Y_SE_EEEEEEENSA_39AutoVectorizingCopyWithAssumedAlignmentILi128EEENSA_21SM90_TMA_STORE_IM2COLES2I_S2K_S2K_EEEvvEEEEvNT_6ParamsE)
        /*0038*/ 	.word	0x00000008


	//----- nvinfo : EIATTR_MIN_STACK_SIZE
	.align		4
.L_27:
        /*003c*/ 	.byte	0x04, 0x12
        /*003e*/ 	.short	(.L_29 - .L_28)
	.align		4
.L_28:
        /*0040*/ 	.word	index@(_ZN7cutlass13device_kernelINS_4conv6kernel13ConvUniversalINS1_16ConvProblemShapeILNS1_8OperatorE1ELi2EEENS1_10collective14CollectiveConvINS1_47MainloopSm100TmaUmmaWarpSpecializedImplicitGemmILS5_1ELi4ELi2ELi1ELi2EN4cute5tupleIJNSA_1CILi2EEENSC_ILi1EEESE_EEEEENSB_IJNSC_ILi256EEENSC_ILi128EEENSB_IJNSC_ILi64EEEEEEEEENS_10tfloat32_tESM_NSA_8TiledMMAINSA_8MMA_AtomIJNSA_23SM100_MMA_TF32_2x1SM_SSISM_SM_fLi256ELi128ELNSA_4UMMA5MajorE0ELSR_1ELNSQ_7ScaleInE0ELSS_0EEEEEENSA_6LayoutINSB_IJSE_SE_SE_EEENSB_IJNSC_ILi0EEESX_SX_EEEEENSB_IJNSA_10UnderscoreES10_S10_EEEEENS7_6detail27Sm100ImplicitGemmTileTraitsINSA_25SM100_TMA_2SM_LOAD_IM2COLENSA_14ComposedLayoutINSA_7SwizzleILi3ELi4ELi3EEENSA_18smem_ptr_flag_bitsILi32EEENSV_INSB_IJNSC_ILi8EEENSC_ILi32EEEEEENSB_IJS1C_SE_EEEEEEEvEENS14_INSA_18SM100_TMA_2SM_LOADENS16_INS17_ILi2ELi5ELi2EEES1A_NSV_INSB_IJS1C_NSC_ILi4EEEEEENSB_IJSE_S1C_EEEEEEEvEEEENS_8epilogue10collective18CollectiveEpilogueINS1R_23Sm100TmaWarpSpecializedILi4ELi2ELi16ELb1ELb0EEEJNSB_IJSI_SI_SK_EEENSB_IJNSV_ISI_SE_EENSV_INSC_ILi16EEESE_EEEEESM_NSB_IJNSB_IJlllEEESE_SX_EEESM_S22_NS1R_6fusion15FusionCallbacksIS1V_NS23_17LinearCombinationISM_fSM_fLNS_15FloatRoundStyleE2EEES1W_S20_JEEENSA_5SM1004TMEM4LOAD26SM100_TMEM_LOAD_32dp32b16xENSA_20SM90_TMA_LOAD_IM2COLENS16_INS17_ILi2ELi4ELi3EEES1A_NSV_INSB_IJS1B_S1Y_EEENSB_IJS1Y_SE_EEEEEEENSA_39AutoVectorizingCopyWithAssumedAlignmentILi128EEENSA_21SM90_TMA_STORE_IM2COLES2I_S2K_S2K_EEEvvEEEEvNT_6ParamsE)
        /*0044*/ 	.word	0x00000008
.L_29:


//--------------------- .nv.compat                --------------------------
	.section	.nv.compat,"",@"SHT_CUDA_COMPAT_INFO"
	.align	4
        /*0000*/ 	.byte	0x02, 0x09, 0x01, 0x00, 0x02, 0x02, 0x02, 0x00, 0x02, 0x05, 0x05, 0x00, 0x03, 0x07, 0x01, 0x01
        /*0010*/ 	.byte	0x02, 0x03, 0x01, 0x00, 0x02, 0x06, 0x01, 0x00, 0x04, 0x0b, 0x08, 0x00, 0x09, 0x00, 0x00, 0x00
        /*0020*/ 	.byte	0x00, 0x00, 0x00, 0x00


//--------------------- .nv.info._ZN7cutlass13device_kernelINS_4conv6kernel13ConvUniversalINS1_16ConvProblemShapeILNS1_8OperatorE1ELi2EEENS1_10collective14CollectiveConvINS1_47MainloopSm100TmaUmmaWarpSpecializedImplicitGemmILS5_1ELi4ELi2ELi1ELi2EN4cute5tupleIJNSA_1CILi2EEENSC_ILi1EEESE_EEEEENSB_IJNSC_ILi256EEENSC_ILi128EEENSB_IJNSC_ILi64EEEEEEEEENS_10tfloat32_tESM_NSA_8TiledMMAINSA_8MMA_AtomIJNSA_23SM100_MMA_TF32_2x1SM_SSISM_SM_fLi256ELi128ELNSA_4UMMA5MajorE0ELSR_1ELNSQ_7ScaleInE0ELSS_0EEEEEENSA_6LayoutINSB_IJSE_SE_SE_EEENSB_IJNSC_ILi0EEESX_SX_EEEEENSB_IJNSA_10UnderscoreES10_S10_EEEEENS7_6detail27Sm100ImplicitGemmTileTraitsINSA_25SM100_TMA_2SM_LOAD_IM2COLENSA_14ComposedLayoutINSA_7SwizzleILi3ELi4ELi3EEENSA_18smem_ptr_flag_bitsILi32EEENSV_INSB_IJNSC_ILi8EEENSC_ILi32EEEEEENSB_IJS1C_SE_EEEEEEEvEENS14_INSA_18SM100_TMA_2SM_LOADENS16_INS17_ILi2ELi5ELi2EEES1A_NSV_INSB_IJS1C_NSC_ILi4EEEEEENSB_IJSE_S1C_EEEEEEEvEEEENS_8epilogue10collective18CollectiveEpilogueINS1R_23Sm100TmaWarpSpecializedILi4ELi2ELi16ELb1ELb0EEEJNSB_IJSI_SI_SK_EEENSB_IJNSV_ISI_SE_EENSV_INSC_ILi16EEESE_EEEEESM_NSB_IJNSB_IJlllEEESE_SX_EEESM_S22_NS1R_6fusion15FusionCallbacksIS1V_NS23_17LinearCombinationISM_fSM_fLNS_15FloatRoundStyleE2EEES1W_S20_JEEENSA_5SM1004TMEM4LOAD26SM100_TMEM_LOAD_32dp32b16xENSA_20SM90_TMA_LOAD_IM2COLENS16_INS17_ILi2ELi4ELi3EEES1A_NSV_INSB_IJS1B_S1Y_EEENSB_IJS1Y_SE_EEEEEEENSA_39AutoVectorizingCopyWithAssumedAlignmentILi128EEENSA_21SM90_TMA_STORE_IM2COLES2I_S2K_S2K_EEEvvEEEEvNT_6ParamsE --------------------------
	.section	.nv.info._ZN7cutlass13device_kernelINS_4conv6kernel13ConvUniversalINS1_16ConvProblemShapeILNS1_8OperatorE1ELi2EEENS1_10collective14CollectiveConvINS1_47MainloopSm100TmaUmmaWarpSpecializedImplicitGemmILS5_1ELi4ELi2ELi1ELi2EN4cute5tupleIJNSA_1CILi2EEENSC_ILi1EEESE_EEEEENSB_IJNSC_ILi256EEENSC_ILi128EEENSB_IJNSC_ILi64EEEEEEEEENS_10tfloat32_tESM_NSA_8TiledMMAINSA_8MMA_AtomIJNSA_23SM100_MMA_TF32_2x1SM_SSISM_SM_fLi256ELi128ELNSA_4UMMA5MajorE0ELSR_1ELNSQ_7ScaleInE0ELSS_0EEEEEENSA_6LayoutINSB_IJSE_SE_SE_EEENSB_IJNSC_ILi0EEESX_SX_EEEEENSB_IJNSA_10UnderscoreES10_S10_EEEEENS7_6detail27Sm100ImplicitGemmTileTraitsINSA_25SM100_TMA_2SM_LOAD_IM2COLENSA_14ComposedLayoutINSA_7SwizzleILi3ELi4ELi3EEENSA_18smem_ptr_flag_bitsILi32EEENSV_INSB_IJNSC_ILi8EEENSC_ILi32EEEEEENSB_IJS1C_SE_EEEEEEEvEENS14_INSA_18SM100_TMA_2SM_LOADENS16_INS17_ILi2ELi5ELi2EEES1A_NSV_INSB_IJS1C_NSC_ILi4EEEEEENSB_IJSE_S1C_EEEEEEEvEEEENS_8epilogue10collective18CollectiveEpilogueINS1R_23Sm100TmaWarpSpecializedILi4ELi2ELi16ELb1ELb0EEEJNSB_IJSI_SI_SK_EEENSB_IJNSV_ISI_SE_EENSV_INSC_ILi16EEESE_EEEEESM_NSB_IJNSB_IJlllEEESE_SX_EEESM_S22_NS1R_6fusion15FusionCallbacksIS1V_NS23_17LinearCombinationISM_fSM_fLNS_15FloatRoundStyleE2EEES1W_S20_JEEENSA_5SM1004TMEM4LOAD26SM100_TMEM_LOAD_32dp32b16xENSA_20SM90_TMA_LOAD_IM2COLENS16_INS17_ILi2ELi4ELi3EEES1A_NSV_INSB_IJS1B_S1Y_EEENSB_IJS1Y_SE_EEEEEEENSA_39AutoVectorizingCopyWithAssumedAlignmentILi128EEENSA_21SM90_TMA_STORE_IM2COLES2I_S2K_S2K_EEEvvEEEEvNT_6ParamsE,"",@"SHT_CUDA_INFO"
	.sectionflags	@""
	.align	4


	//----- nvinfo : EIATTR_CUDA_API_VERSION
	.align		4
        /*0000*/ 	.byte	0x04, 0x37
        /*0002*/ 	.short	(.L_31 - .L_30)
.L_30:
        /*0004*/ 	.word	0x00000082


	//----- nvinfo : EIATTR_KPARAM_INFO
	.align		4
.L_31:
        /*0008*/ 	.byte	0x04, 0x17
        /*000a*/ 	.short	(.L_33 - .L_32)
.L_32:
        /*000c*/ 	.word	0x00000000
        /*0010*/ 	.short	0x0000
        /*0012*/ 	.short	0x0000
        /*0014*/ 	.byte	0x00, 0xf0, 0x01, 0x20


	//----- nvinfo : EIATTR_AT_ENTRY_FRAGMENTS
	.align		4
.L_33:
        /*0018*/ 	.byte	0x04, 0x4f
        /*001a*/ 	.short	(.L_35 - .L_34)


	//   ....[0]....
.L_34:
        /*001c*/ 	.word	0x00000007


	//----- nvinfo : EIATTR_RESERVED_SMEM_USED
	.align		4
.L_35:
        /*0020*/ 	.byte	0x01, 0x41
	.zero		2


	//----- nvinfo : EIATTR_SPARSE_MMA_MASK
	.align		4
        /*0024*/ 	.byte	0x03, 0x50
        /*0026*/ 	.short	0x0000


	//----- nvinfo : EIATTR_TCGEN05_2CTA_USED
	.align		4
        /*0028*/ 	.byte	0x01, 0x52
	.zero		2


	//----- nvinfo : EIATTR_MAXREG_COUNT
	.align		4
        /*002c*/ 	.byte	0x03, 0x1b
        /*002e*/ 	.short	0x00ff


	//----- nvinfo : EIATTR_NUM_BARRIERS
	.align		4
        /*0030*/ 	.byte	0x02, 0x4c
        /*0032*/ 	.byte	0x07
	.zero		1


	//----- nvinfo : EIATTR_EXTERNS
	.align		4
        /*0034*/ 	.byte	0x04, 0x0f
        /*0036*/ 	.short	(.L_37 - .L_36)


	//   ....[0]....
	.align		4
.L_36:
        /*0038*/ 	.word	index@(__assertfail)


	//----- nvinfo : EIATTR_MERCURY_ISA_VERSION
	.align		4
.L_37:
        /*003c*/ 	.byte	0x03, 0x5f
        /*003e*/ 	.short	0x0101


	//----- nvinfo : EIATTR_INT_WARP_WIDE_INSTR_OFFSETS
	.align		4
        /*0040*/ 	.byte	0x04, 0x31
        /*0042*/ 	.short	(.L_39 - .L_38)


	//   ....[0]....
.L_38:
        /*0044*/ 	.word	0x00000c50


	//   ....[1]....
        /*0048*/ 	.word	0x00000d00


	//   ....[2]....
        /*004c*/ 	.word	0x000086b0


	//   ....[3]....
        /*0050*/ 	.word	0x000086d0


	//   ....[4]....
        /*0054*/ 	.word	0x00008700


	//   ....[5]....
        /*0058*/ 	.word	0x000093b0


	//   ....[6]....
        /*005c*/ 	.word	0x00009430


	//   ....[7]....
        /*0060*/ 	.word	0x000094f0


	//   ....[8]....
        /*0064*/ 	.word	0x000095b0


	//   ....[9]....
        /*0068*/ 	.word	0x00009670


	//   ....[10]....
        /*006c*/ 	.word	0x00009730


	//   ....[11]....
        /*0070*/ 	.word	0x000097f0


	//   ....[12]....
        /*0074*/ 	.word	0x000098c0


	//   ....[13]....
        /*0078*/ 	.word	0x00009980


	//   ....[14]....
        /*007c*/ 	.word	0x00009a40


	//   ....[15]....
        /*0080*/ 	.word	0x00009b10


	//   ....[16]....
        /*0084*/ 	.word	0x00009bd0


	//   ....[17]....
        /*0088*/ 	.word	0x00009ca0


	//   ....[18]....
        /*008c*/ 	.word	0x00009d80


	//   ....[19]....
        /*0090*/ 	.word	0x00009e50


	//   ....[20]....
        /*0094*/ 	.word	0x00009f30


	//----- nvinfo : EIATTR_COOP_GROUP_MASK_REGIDS
	.align		4
.L_39:
        /*0098*/ 	.byte	0x04, 0x29
        /*009a*/ 	.short	(.L_41 - .L_40)


	//   ....[0]....
.L_40:
        /*009c*/ 	.word	0xffffffff


	//   ....[1]....
        /*00a0*/ 	.word	0xffffffff


	//   ....[2]....
        /*00a4*/ 	.word	0xffffffff


	//   ....[3]....
        /*00a8*/ 	.word	0xffffffff


	//   ....[4]....
        /*00ac*/ 	.word	0xffffffff


	//   ....[5]....
        /*00b0*/ 	.word	0xffffffff


	//   ....[6]....
        /*00b4*/ 	.word	0xffffffff


	//   ....[7]....
        /*00b8*/ 	.word	0xffffffff


	//   ....[8]....
        /*00bc*/ 	.word	0xffffffff


	//   ....[9]....
        /*00c0*/ 	.word	0xffffffff


	//   ....[10]....
        /*00c4*/ 	.word	0xffffffff


	//   ....[11]....
        /*00c8*/ 	.word	0xffffffff


	//   ....[12]....
        /*00cc*/ 	.word	0xffffffff


	//----- nvinfo : EIATTR_COOP_GROUP_INSTR_OFFSETS
	.align		4
.L_41:
        /*00d0*/ 	.byte	0x04, 0x28
        /*00d2*/ 	.short	(.L_43 - .L_42)


	//   ....[0]....
.L_42:
        /*00d4*/ 	.word	0x000000d0


	//   ....[1]....
        /*00d8*/ 	.word	0x00000540


	//   ....[2]....
        /*00dc*/ 	.word	0x000006e0


	//   ....[3]....
        /*00e0*/ 	.word	0x00000880


	//   ....[4]....
        /*00e4*/ 	.word	0x00000980


	//   ....[5]....
        /*00e8*/ 	.word	0x00000ad0


	//   ....[6]....
        /*00ec*/ 	.word	0x00000d70


	//   ....[7]....
        /*00f0*/ 	.word	0x00006690


	//   ....[8]....
        /*00f4*/ 	.word	0x00007390


	//   ....[9]....
        /*00f8*/ 	.word	0x00007860


	//   ....[10]....
        /*00fc*/ 	.word	0x00007890


	//   ....[11]....
        /*0100*/ 	.word	0x000085c0


	//   ....[12]....
        /*0104*/ 	.word	0x000087d0


	//----- nvinfo : EIATTR_VRC_CTA_INIT_COUNT
	.align		4
.L_43:
        /*0108*/ 	.byte	0x02, 0x4a
        /*010a*/ 	.byte	0x80
	.zero		1


	//----- nvinfo : EIATTR_SYSCALL_OFFSETS
	.align		4
        /*010c*/ 	.byte	0x04, 0x46
        /*010e*/ 	.short	(.L_45 - .L_44)


	//   ....[0]....
.L_44:
        /*0110*/ 	.word	0x0000abb0


	//   ....[1]....
        /*0114*/ 	.word	0x0000aca0


	//   ....[2]....
        /*0118*/ 	.word	0x0000b5e0


	//   ....[3]....
        /*011c*/ 	.word	0x0000bf80


	//   ....[4]....
        /*0120*/ 	.word	0x0000c8e0


	//   ....[5]....
        /*0124*/ 	.word	0x0000d280


	//   ....[6]....
        /*0128*/ 	.word	0x0000dc20


	//   ....[7]....
        /*012c*/ 	.word	0x0000e5f0


	//   ....[8]....
        /*0130*/ 	.word	0x0000ef90


	//   ....[9]....
        /*0134*/ 	.word	0x0000f8e0


	//----- nvinfo : EIATTR_MBARRIER_INSTR_OFFSETS
	.align		4
.L_45:
        /*0138*/ 	.byte	0x04, 0x39
        /*013a*/ 	.short	(.L_47 - .L_46)


	//   ....[0]....
.L_46:
        /*013c*/ 	.word	0x00000650
        /*0140*/ 	.word	0x000000ff
        /*0144*/ 	.word	0x00000000
        /*0148*/ 	.short	0x0100
        /*014a*/ 	.byte	0x04
	.zero		1


	//   ....[1]....
        /*014c*/ 	.word	0x00000660
        /*0150*/ 	.word	0x000000ff
        /*0154*/ 	.word	0x00000020
        /*0158*/ 	.short	0x0100
        /*015a*/ 	.byte	0x04
	.zero		1


	//   ....[2]....
        /*015c*/ 	.word	0x00000670
        /*0160*/ 	.word	0x000000ff
        /*0164*/ 	.word	0x00000008
        /*0168*/ 	.short	0x0100
        /*016a*/ 	.byte	0x04
	.zero		1


	//   ....[3]....
        /*016c*/ 	.word	0x00000680
        /*0170*/ 	.word	0x000000ff
        /*0174*/ 	.word	0x00000028
        /*0178*/ 	.short	0x0100
        /*017a*/ 	.byte	0x04
	.zero		1


	//   ....[4]....
        /*017c*/ 	.word	0x00000690
        /*0180*/ 	.word	0x000000ff
        /*0184*/ 	.word	0x00000010
        /*0188*/ 	.short	0x0100
        /*018a*/ 	.byte	0x04
	.zero		1


	//   ....[5]....
        /*018c*/ 	.word	0x000006a0
        /*0190*/ 	.word	0x000000ff
        /*0194*/ 	.word	0x00000030
        /*0198*/ 	.short	0x0100
        /*019a*/ 	.byte	0x04
	.zero		1


	//   ....[6]....
        /*019c*/ 	.word	0x000006b0
        /*01a0*/ 	.word	0x000000ff
        /*01a4*/ 	.word	0x00000018
        /*01a8*/ 	.short	0x0100
        /*01aa*/ 	.byte	0x04
	.zero		1


	//   ....[7]....
        /*01ac*/ 	.word	0x000006c0
        /*01b0*/ 	.word	0x000000ff
        /*01b4*/ 	.word	0x00000038
        /*01b8*/ 	.short	0x0100
        /*01ba*/ 	.byte	0x04
	.zero		1


	//   ....[8]....
        /*01bc*/ 	.word	0x000007f0
        /*01c0*/ 	.word	0x000000ff
        /*01c4*/ 	.word	0x00000040
        /*01c8*/ 	.short	0x0100
        /*01ca*/ 	.byte	0x04
	.zero		1


	//   ....[9]....
        /*01cc*/ 	.word	0x00000800
        /*01d0*/ 	.word	0x000000ff
        /*01d4*/ 	.word	0x00000060
        /*01d8*/ 	.short	0x0100
        /*01da*/ 	.byte	0x04
	.zero		1


	//   ....[10]....
        /*01dc*/ 	.word	0x00000810
        /*01e0*/ 	.word	0x000000ff
        /*01e4*/ 	.word	0x00000048
        /*01e8*/ 	.short	0x0100
        /*01ea*/ 	.byte	0x04
	.zero		1


	//   ....[11]....
        /*01ec*/ 	.word	0x00000820
        /*01f0*/ 	.word	0x000000ff
        /*01f4*/ 	.word	0x00000068
        /*01f8*/ 	.short	0x0100
        /*01fa*/ 	.byte	0x04
	.zero		1


	//   ....[12]....
        /*01fc*/ 	.word	0x00000830
        /*0200*/ 	.word	0x000000ff
        /*0204*/ 	.word	0x00000050
        /*0208*/ 	.short	0x0100
        /*020a*/ 	.byte	0x04
	.zero		1


	//   ....[13]....
        /*020c*/ 	.word	0x00000840
        /*0210*/ 	.word	0x000000ff
        /*0214*/ 	.word	0x00000070
        /*0218*/ 	.short	0x0100
        /*021a*/ 	.byte	0x04
	.zero		1


	//   ....[14]....
        /*021c*/ 	.word	0x00000850
        /*0220*/ 	.word	0x000000ff
        /*0224*/ 	.word	0x00000058
        /*0228*/ 	.short	0x0100
        /*022a*/ 	.byte	0x04
	.zero		1


	//   ....[15]....
        /*022c*/ 	.word	0x00000860
        /*0230*/ 	.word	0x000000ff
        /*0234*/ 	.word	0x00000078
        /*0238*/ 	.short	0x0100
        /*023a*/ 	.byte	0x04
	.zero		1


	//   ....[16]....
        /*023c*/ 	.word	0x00000950
        /*0240*/ 	.word	0x000000ff
        /*0244*/ 	.word	0x00000080
        /*0248*/ 	.short	0x0100
        /*024a*/ 	.byte	0x04
	.zero		1


	//   ....[17]....
        /*024c*/ 	.word	0x00000960
        /*0250*/ 	.word	0x000000ff
        /*0254*/ 	.word	0x00000088
        /*0258*/ 	.short	0x0100
        /*025a*/ 	.byte	0x04
	.zero		1


	//   ....[18]....
        /*025c*/ 	.word	0x00000aa0
        /*0260*/ 	.word	0x000000ff
        /*0264*/ 	.word	0x00000090
        /*0268*/ 	.short	0x0100
        /*026a*/ 	.byte	0x06
	.zero		1


	//   ....[19]....
        /*026c*/ 	.word	0x00000ab0
        /*0270*/ 	.word	0x000000ff
        /*0274*/ 	.word	0x00000098
        /*0278*/ 	.short	0x0100
        /*027a*/ 	.byte	0x06
	.zero		1


	//   ....[20]....
        /*027c*/ 	.word	0x00000bf0
        /*0280*/ 	.word	0x000000ff
        /*0284*/ 	.word	0x000000a0
        /*0288*/ 	.short	0x0100
        /*028a*/ 	.byte	0x04
	.zero		1


	//   ....[21]....
        /*028c*/ 	.word	0x00000c00
        /*0290*/ 	.word	0x000000ff
        /*0294*/ 	.word	0x000000b0
        /*0298*/ 	.short	0x0100
        /*029a*/ 	.byte	0x04
	.zero		1


	//   ....[22]....
        /*029c*/ 	.word	0x00000c10
        /*02a0*/ 	.word	0x000000ff
        /*02a4*/ 	.word	0x000000a8
        /*02a8*/ 	.short	0x0100
        /*02aa*/ 	.byte	0x04
	.zero		1


	//   ....[23]....
        /*02ac*/ 	.word	0x00000c20
        /*02b0*/ 	.word	0x000000ff
        /*02b4*/ 	.word	0x000000b8
        /*02b8*/ 	.short	0x0100
        /*02ba*/ 	.byte	0x04
	.zero		1


	//   ....[24]....
        /*02bc*/ 	.word	0x00000d20
        /*02c0*/ 	.word	0x000000ff
        /*02c4*/ 	.word	0x000000c0
        /*02c8*/ 	.short	0x0100
        /*02ca*/ 	.byte	0x06
	.zero		1


	//   ....[25]....
        /*02cc*/ 	.word	0x000018f0
        /*02d0*/ 	.word	0x00000002
        /*02d4*/ 	.word	0x00000020
        /*02d8*/ 	.short	0x010a
        /*02da*/ 	.byte	0xff
	.zero		1


	//   ....[26]....
        /*02dc*/ 	.word	0x00002b50
        /*02e0*/ 	.word	0x00000003
        /*02e4*/ 	.word	0x00000020
        /*02e8*/ 	.short	0x010a
        /*02ea*/ 	.byte	0xff
	.zero		1


	//   ....[27]....
        /*02ec*/ 	.word	0x00002e80
        /*02f0*/ 	.word	0x00000007
        /*02f4*/ 	.word	0x00000020
        /*02f8*/ 	.short	0x010a
        /*02fa*/ 	.byte	0xff
	.zero		1


	//   ....[28]....
        /*02fc*/ 	.word	0x00004010
        /*0300*/ 	.word	0x00000004
        /*0304*/ 	.word	0x00000088
        /*0308*/ 	.short	0x0101
        /*030a*/ 	.byte	0xff
	.zero		1


	//   ....[29]....
        /*030c*/ 	.word	0x00004020
        /*0310*/ 	.word	0x00000006
        /*0314*/ 	.word	0x00000020
        /*0318*/ 	.short	0x010a
        /*031a*/ 	.byte	0xff
	.zero		1


	//   ....[30]....
        /*031c*/ 	.word	0x00005200
        /*0320*/ 	.word	0x00000003
        /*0324*/ 	.word	0x00000020
        /*0328*/ 	.short	0x010a
        /*032a*/ 	.byte	0xff
	.zero		1


	//   ....[31]....
        /*032c*/ 	.word	0x00005550
        /*0330*/ 	.word	0x0000003d
        /*0334*/ 	.word	0x00000020
        /*0338*/ 	.short	0x010a
        /*033a*/ 	.byte	0xff
	.zero		1


	//   ....[32]....
        /*033c*/ 	.word	0x000066a0
        /*0340*/ 	.word	0x00000004
        /*0344*/ 	.word	0x00000090
        /*0348*/ 	.short	0x010a
        /*034a*/ 	.byte	0xff
	.zero		1


	//   ....[33]....
        /*034c*/ 	.word	0x000067f0
        /*0350*/ 	.word	0x00000000
        /*0354*/ 	.word	0x00000000
        /*0358*/ 	.short	0x0101
        /*035a*/ 	.byte	0xff
	.zero		1


	//   ....[34]....
        /*035c*/ 	.word	0x00006e60
        /*0360*/ 	.word	0x00000002
        /*0364*/ 	.word	0x00000000
        /*0368*/ 	.short	0x010a
        /*036a*/ 	.byte	0xff
	.zero		1


	//   ....[35]....
        /*036c*/ 	.word	0x00006ee0
        /*0370*/ 	.word	0x00000005
        /*0374*/ 	.word	0x00000000
        /*0378*/ 	.short	0x010a
        /*037a*/ 	.byte	0xff
	.zero		1


	//   ....[36]....
        /*037c*/ 	.word	0x00006f70
        /*0380*/ 	.word	0x00000002
        /*0384*/ 	.word	0x00000000
        /*0388*/ 	.short	0x010a
        /*038a*/ 	.byte	0xff
	.zero		1


	//   ....[37]....
        /*038c*/ 	.word	0x00007000
        /*0390*/ 	.word	0x00000005
        /*0394*/ 	.word	0x00000000
        /*0398*/ 	.short	0x010a
        /*039a*/ 	.byte	0xff
	.zero		1


	//   ....[38]....
        /*039c*/ 	.word	0x00007150
        /*03a0*/ 	.word	0x000000ff
        /*03a4*/ 	.word	0x00000098
        /*03a8*/ 	.short	0x010a
        /*03aa*/ 	.byte	0x04
	.zero		1


	//   ....[39]....
        /*03ac*/ 	.word	0x000071f0
        /*03b0*/ 	.word	0x000000ff
        /*03b4*/ 	.word	0x00000090
        /*03b8*/ 	.short	0x010a
        /*03ba*/ 	.byte	0x04
	.zero		1


	//   ....[40]....
        /*03bc*/ 	.word	0x00007290
        /*03c0*/ 	.word	0x000000ff
        /*03c4*/ 	.word	0x00000000
        /*03c8*/ 	.short	0x0101
        /*03ca*/ 	.byte	0x05
	.zero		1


	//   ....[41]....
        /*03cc*/ 	.word	0x000072d0
        /*03d0*/ 	.word	0x000000ff
        /*03d4*/ 	.word	0x00000098
        /*03d8*/ 	.short	0x0106
        /*03da*/ 	.byte	0x04
	.zero		1


	//   ....[42]....
        /*03dc*/ 	.word	0x00007310
        /*03e0*/ 	.word	0x00000000
        /*03e4*/ 	.word	0x00000098
        /*03e8*/ 	.short	0x010a
        /*03ea*/ 	.byte	0xff
	.zero		1


	//   ....[43]....
        /*03ec*/ 	.word	0x00007560
        /*03f0*/ 	.word	0x000000ff
        /*03f4*/ 	.word	0x00000008
        /*03f8*/ 	.short	0x010a
        /*03fa*/ 	.byte	0x05
	.zero		1


	//   ....[44]....
        /*03fc*/ 	.word	0x00007580
        /*0400*/ 	.word	0x000000ff
        /*0404*/ 	.word	0x00000008
        /*0408*/ 	.short	0x010a
        /*040a*/ 	.byte	0x05
	.zero		1


	//   ....[45]....
        /*040c*/ 	.word	0x00007710
        /*0410*/ 	.word	0x000000ff
        /*0414*/ 	.word	0x00000008
        /*0418*/ 	.short	0x010a
        /*041a*/ 	.byte	0x05
	.zero		1


	//   ....[46]....
        /*041c*/ 	.word	0x00007730
        /*0420*/ 	.word	0x000000ff
        /*0424*/ 	.word	0x00000008
        /*0428*/ 	.short	0x010a
        /*042a*/ 	.byte	0x05
	.zero		1


	//   ....[47]....
        /*042c*/ 	.word	0x000077f0
        /*0430*/ 	.word	0x000000ff
        /*0434*/ 	.word	0x00000000
        /*0438*/ 	.short	0x0101
        /*043a*/ 	.byte	0x04
	.zero		1


	//   ....[48]....
        /*043c*/ 	.word	0x00007bf0
        /*0440*/ 	.word	0x000000ff
        /*0444*/ 	.word	0x00000090
        /*0448*/ 	.short	0x010a
        /*044a*/ 	.byte	0x16
	.zero		1


	//   ....[49]....
        /*044c*/ 	.word	0x00007c90
        /*0450*/ 	.word	0x000000ff
        /*0454*/ 	.word	0x00000000
        /*0458*/ 	.short	0x0101
        /*045a*/ 	.byte	0x2c
	.zero		1


	//   ....[50]....
        /*045c*/ 	.word	0x00007cd0
        /*0460*/ 	.word	0x000000ff
        /*0464*/ 	.word	0x000000b0
        /*0468*/ 	.short	0x010a
        /*046a*/ 	.byte	0x1b
	.zero		1


	//   ....[51]....
        /*046c*/ 	.word	0x00007d70
        /*0470*/ 	.word	0x000000ff
        /*0474*/ 	.word	0x00000000
        /*0478*/ 	.short	0x010a
        /*047a*/ 	.byte	0x04
	.zero		1


	//   ....[52]....
        /*047c*/ 	.word	0x00007dc0
        /*0480*/ 	.word	0x000000ff
        /*0484*/ 	.word	0x00000000
        /*0488*/ 	.short	0x010a
        /*048a*/ 	.byte	0x14
	.zero		1


	//   ....[53]....
        /*048c*/ 	.word	0x00007f10
        /*0490*/ 	.word	0x000000ff
        /*0494*/ 	.word	0x00000000
        /*0498*/ 	.short	0x010a
        /*049a*/ 	.byte	0x05
	.zero		1


	//   ....[54]....
        /*049c*/ 	.word	0x000083c0
        /*04a0*/ 	.word	0x000000ff
        /*04a4*/ 	.word	0x00000000
        /*04a8*/ 	.short	0x010a
        /*04aa*/ 	.byte	0x04
	.zero		1


	//   ....[55]....
        /*04ac*/ 	.word	0x00008460
        /*04b0*/ 	.word	0x00000002
        /*04b4*/ 	.word	0x00000000
        /*04b8*/ 	.short	0x010a
        /*04ba*/ 	.byte	0xff
	.zero		1


	//   ....[56]....
        /*04bc*/ 	.word	0x000084a0
        /*04c0*/ 	.word	0x00000002
        /*04c4*/ 	.word	0x00000000
        /*04c8*/ 	.short	0x010a
        /*04ca*/ 	.byte	0xff
	.zero		1


	//   ....[57]....
        /*04cc*/ 	.word	0x00008510
        /*04d0*/ 	.word	0x000000ff
        /*04d4*/ 	.word	0x00000000
        /*04d8*/ 	.short	0x0101
        /*04da*/ 	.byte	0x04
	.zero		1


	//   ....[58]....
        /*04dc*/ 	.word	0x00008550
        /*04e0*/ 	.word	0x000000ff
        /*04e4*/ 	.word	0x000000c0
        /*04e8*/ 	.short	0x010a
        /*04ea*/ 	.byte	0x16
	.zero		1


	//   ....[59]....
        /*04ec*/ 	.word	0x000085b0
        /*04f0*/ 	.word	0x000000ff
        /*04f4*/ 	.word	0x00000000
        /*04f8*/ 	.short	0x0101
        /*04fa*/ 	.byte	0x04
	.zero		1


	//   ....[60]....
        /*04fc*/ 	.word	0x00008af0
        /*0500*/ 	.word	0x000000ff
        /*0504*/ 	.word	0x00000090
        /*0508*/ 	.short	0x010a
        /*050a*/ 	.byte	0x1f
	.zero		1


	//   ....[61]....
        /*050c*/ 	.word	0x00008b90
        /*0510*/ 	.word	0x000000ff
        /*0514*/ 	.word	0x00000000
        /*0518*/ 	.short	0x0101
        /*051a*/ 	.byte	0x35
	.zero		1


	//   ....[62]....
        /*051c*/ 	.word	0x000090f0
        /*0520*/ 	.word	0x000000ff
        /*0524*/ 	.word	0x00000088
        /*0528*/ 	.short	0x010a
        /*052a*/ 	.byte	0x1f
	.zero		1


	//   ....[63]....
        /*052c*/ 	.word	0x00009290
        /*0530*/ 	.word	0x000000ff
        /*0534*/ 	.word	0x00000060
        /*0538*/ 	.short	0x010a
        /*053a*/ 	.byte	0x1f
	.zero		1


	//   ....[64]....
        /*053c*/ 	.word	0x000094b0
        /*0540*/ 	.word	0x000000ff
        /*0544*/ 	.word	0x00000040
        /*0548*/ 	.short	0x010b
        /*054a*/ 	.byte	0x1f
	.zero		1


	//   ....[65]....
        /*054c*/ 	.word	0x000094c0
        /*0550*/ 	.word	0x000000ff
        /*0554*/ 	.word	0x00000000
        /*0558*/ 	.short	0x0101
        /*055a*/ 	.byte	0x30
	.zero		1


	//   ....[66]....
        /*055c*/ 	.word	0x000094d0
        /*0560*/ 	.word	0x000000ff
        /*0564*/ 	.word	0x00000068
        /*0568*/ 	.short	0x010a
        /*056a*/ 	.byte	0x1f
	.zero		1


	//   ....[67]....
        /*056c*/ 	.word	0x00009630
        /*0570*/ 	.word	0x000000ff
        /*0574*/ 	.word	0x00000048
        /*0578*/ 	.short	0x010b
        /*057a*/ 	.byte	0x1f
	.zero		1


	//   ....[68]....
        /*057c*/ 	.word	0x00009640
        /*0580*/ 	.word	0x000000ff
        /*0584*/ 	.word	0x00000000
        /*0588*/ 	.short	0x0101
        /*058a*/ 	.byte	0x2f
	.zero		1


	//   ....[69]....
        /*058c*/ 	.word	0x00009650
        /*0590*/ 	.word	0x000000ff
        /*0594*/ 	.word	0x00000070
        /*0598*/ 	.short	0x010a
        /*059a*/ 	.byte	0x1f
	.zero		1


	//   ....[70]....
        /*059c*/ 	.word	0x000097b0
        /*05a0*/ 	.word	0x000000ff
        /*05a4*/ 	.word	0x00000050
        /*05a8*/ 	.short	0x010b
        /*05aa*/ 	.byte	0x1f
	.zero		1


	//   ....[71]....
        /*05ac*/ 	.word	0x000097c0
        /*05b0*/ 	.word	0x000000ff
        /*05b4*/ 	.word	0x00000000
        /*05b8*/ 	.short	0x0101
        /*05ba*/ 	.byte	0x2e
	.zero		1


	//   ....[72]....
        /*05bc*/ 	.word	0x000097d0
        /*05c0*/ 	.word	0x000000ff
        /*05c4*/ 	.word	0x00000078
        /*05c8*/ 	.short	0x010a
        /*05ca*/ 	.byte	0x1f
	.zero		1


	//   ....[73]....
        /*05cc*/ 	.word	0x00009940
        /*05d0*/ 	.word	0x000000ff
        /*05d4*/ 	.word	0x00000058
        /*05d8*/ 	.short	0x010b
        /*05da*/ 	.byte	0x1f
	.zero		1


	//   ....[74]....
        /*05dc*/ 	.word	0x00009950
        /*05e0*/ 	.word	0x000000ff
        /*05e4*/ 	.word	0x00000000
        /*05e8*/ 	.short	0x0101
        /*05ea*/ 	.byte	0x26
	.zero		1


	//   ....[75]....
        /*05ec*/ 	.word	0x00009960
        /*05f0*/ 	.word	0x000000ff
        /*05f4*/ 	.word	0x00000060
        /*05f8*/ 	.short	0x010a
        /*05fa*/ 	.byte	0x1f
	.zero		1


	//   ....[76]....
        /*05fc*/ 	.word	0x00009ad0
        /*0600*/ 	.word	0x000000ff
        /*0604*/ 	.word	0x00000040
        /*0608*/ 	.short	0x010b
        /*060a*/ 	.byte	0x1f
	.zero		1


	//   ....[77]....
        /*060c*/ 	.word	0x00009ae0
        /*0610*/ 	.word	0x000000ff
        /*0614*/ 	.word	0x00000000
        /*0618*/ 	.short	0x0101
        /*061a*/ 	.byte	0x30
	.zero		1


	//   ....[78]....
        /*061c*/ 	.word	0x00009af0
        /*0620*/ 	.word	0x000000ff
        /*0624*/ 	.word	0x00000068
        /*0628*/ 	.short	0x010a
        /*062a*/ 	.byte	0x1f
	.zero		1


	//   ....[79]....
        /*062c*/ 	.word	0x00009c60
        /*0630*/ 	.word	0x000000ff
        /*0634*/ 	.word	0x00000048
        /*0638*/ 	.short	0x010b
        /*063a*/ 	.byte	0x1f
	.zero		1


	//   ....[80]....
        /*063c*/ 	.word	0x00009c70
        /*0640*/ 	.word	0x000000ff
        /*0644*/ 	.word	0x00000000
        /*0648*/ 	.short	0x0101
        /*064a*/ 	.byte	0x2f
	.zero		1


	//   ....[81]....
        /*064c*/ 	.word	0x00009c80
        /*0650*/ 	.word	0x000000ff
        /*0654*/ 	.word	0x00000070
        /*0658*/ 	.short	0x010a
        /*065a*/ 	.byte	0x1f
	.zero		1


	//   ....[82]....
        /*065c*/ 	.word	0x00009e10
        /*0660*/ 	.word	0x000000ff
        /*0664*/ 	.word	0x00000050
        /*0668*/ 	.short	0x010b
        /*066a*/ 	.byte	0x1f
	.zero		1


	//   ....[83]....
        /*066c*/ 	.word	0x00009e20
        /*0670*/ 	.word	0x000000ff
        /*0674*/ 	.word	0x00000000
        /*0678*/ 	.short	0x0101
        /*067a*/ 	.byte	0x2e
	.zero		1


	//   ....[84]....
        /*067c*/ 	.word	0x00009e30
        /*0680*/ 	.word	0x000000ff
        /*0684*/ 	.word	0x00000078
        /*0688*/ 	.short	0x010a
        /*068a*/ 	.byte	0x1f
	.zero		1


	//   ....[85]....
        /*068c*/ 	.word	0x00009ff0
        /*0690*/ 	.word	0x000000ff
        /*0694*/ 	.word	0x00000058
        /*0698*/ 	.short	0x010b
        /*069a*/ 	.byte	0x1f
	.zero		1


	//   ....[86]....
        /*069c*/ 	.word	0x0000a000
        /*06a0*/ 	.word	0x000000ff
        /*06a4*/ 	.word	0x00000000
        /*06a8*/ 	.short	0x0101
        /*06aa*/ 	.byte	0x26
	.zero		1


	//   ....[87]....
        /*06ac*/ 	.word	0x0000a020
        /*06b0*/ 	.word	0x000000ff
        /*06b4*/ 	.word	0x00000060
        /*06b8*/ 	.short	0x010a
        /*06ba*/ 	.byte	0x1f
	.zero		1


	//   ....[88]....
        /*06bc*/ 	.word	0x0000a040
        /*06c0*/ 	.word	0x000000ff
        /*06c4*/ 	.word	0x00000068
        /*06c8*/ 	.short	0x010a
        /*06ca*/ 	.byte	0x1f
	.zero		1


	//   ....[89]....
        /*06cc*/ 	.word	0x0000a060
        /*06d0*/ 	.word	0x000000ff
        /*06d4*/ 	.word	0x00000070
        /*06d8*/ 	.short	0x010a
        /*06da*/ 	.byte	0x1f
	.zero		1


	//   ....[90]....
        /*06dc*/ 	.word	0x0000a0b0
        /*06e0*/ 	.word	0x00000002
        /*06e4*/ 	.word	0x00000078
        /*06e8*/ 	.short	0x010a
        /*06ea*/ 	.byte	0xff
	.zero		1


	//   ....[91]....
        /*06ec*/ 	.word	0x0000a430
        /*06f0*/ 	.word	0x000000ff
        /*06f4*/ 	.word	0x00000090
        /*06f8*/ 	.short	0x010a
        /*06fa*/ 	.byte	0x31
	.zero		1


	//   ....[92]....
        /*06fc*/ 	.word	0x0000a500
        /*0700*/ 	.word	0x000000ff
        /*0704*/ 	.word	0x00000000
        /*0708*/ 	.short	0x0101
        /*070a*/ 	.byte	0x04
	.zero		1


	//   ....[93]....
        /*070c*/ 	.word	0x0000b1a0
        /*0710*/ 	.word	0x000000ff
        /*0714*/ 	.word	0x00000040
        /*0718*/ 	.short	0x010a
        /*071a*/ 	.byte	0x31
	.zero		1


	//   ....[94]....
        /*071c*/ 	.word	0x0000b260
        /*0720*/ 	.word	0x0000004f
        /*0724*/ 	.word	0x000000a0
        /*0728*/ 	.short	0x010a
        /*072a*/ 	.byte	0xff
	.zero		1


	//   ....[95]....
        /*072c*/ 	.word	0x0000b3d0
        /*0730*/ 	.word	0x000000ff
        /*0734*/ 	.word	0x00000040
        /*0738*/ 	.short	0x010a
        /*073a*/ 	.byte	0x31
	.zero		1


	//   ....[96]....
        /*073c*/ 	.word	0x0000b4c0
        /*0740*/ 	.word	0x0000004f
        /*0744*/ 	.word	0x000000a0
        /*0748*/ 	.short	0x010a
        /*074a*/ 	.byte	0xff
	.zero		1


	//   ....[97]....
        /*074c*/ 	.word	0x0000bcb0
        /*0750*/ 	.word	0x00000000
        /*0754*/ 	.word	0x00000000
        /*0758*/ 	.short	0x0101
        /*075a*/ 	.byte	0xff
	.zero		1


	//   ....[98]....
        /*075c*/ 	.word	0x0000bcc0
        /*0760*/ 	.word	0x00000002
        /*0764*/ 	.word	0x00000040
        /*0768*/ 	.short	0x010a
        /*076a*/ 	.byte	0xff
	.zero		1


	//   ....[99]....
        /*076c*/ 	.word	0x0000bda0
        /*0770*/ 	.word	0x00000002
        /*0774*/ 	.word	0x00000040
        /*0778*/ 	.short	0x010a
        /*077a*/ 	.byte	0xff
	.zero		1


	//   ....[100]....
        /*077c*/ 	.word	0x0000c610
        /*0780*/ 	.word	0x00000000
        /*0784*/ 	.word	0x00000000
        /*0788*/ 	.short	0x0101
        /*078a*/ 	.byte	0xff
	.zero		1


	//   ....[101]....
        /*078c*/ 	.word	0x0000c630
        /*0790*/ 	.word	0x00000006
        /*0794*/ 	.word	0x00000040
        /*0798*/ 	.short	0x010a
        /*079a*/ 	.byte	0xff
	.zero		1


	//   ....[102]....
        /*079c*/ 	.word	0x0000c700
        /*07a0*/ 	.word	0x00000006
        /*07a4*/ 	.word	0x00000040
        /*07a8*/ 	.short	0x010a
        /*07aa*/ 	.byte	0xff
	.zero		1


	//   ....[103]....
        /*07ac*/ 	.word	0x0000cf70
        /*07b0*/ 	.word	0x0000000e
        /*07b4*/ 	.word	0x00000000
        /*07b8*/ 	.short	0x0101
        /*07ba*/ 	.byte	0xff
	.zero		1


	//   ....[104]....
        /*07bc*/ 	.word	0x0000cf90
        /*07c0*/ 	.word	0x00000000
        /*07c4*/ 	.word	0x00000040
        /*07c8*/ 	.short	0x010a
        /*07ca*/ 	.byte	0xff
	.zero		1


	//   ....[105]....
        /*07cc*/ 	.word	0x0000d060
        /*07d0*/ 	.word	0x00000000
        /*07d4*/ 	.word	0x00000040
        /*07d8*/ 	.short	0x010a
        /*07da*/ 	.byte	0xff
	.zero		1


	//   ....[106]....
        /*07dc*/ 	.word	0x0000d900
        /*07e0*/ 	.word	0x0000000e
        /*07e4*/ 	.word	0x00000000
        /*07e8*/ 	.short	0x0101
        /*07ea*/ 	.byte	0xff
	.zero		1


	//   ....[107]....
        /*07ec*/ 	.word	0x0000d920
        /*07f0*/ 	.word	0x00000006
        /*07f4*/ 	.word	0x00000040
        /*07f8*/ 	.short	0x010a
        /*07fa*/ 	.byte	0xff
	.zero		1


	//   ....[108]....
        /*07fc*/ 	.word	0x0000d9f0
        /*0800*/ 	.word	0x00000006
        /*0804*/ 	.word	0x00000040
        /*0808*/ 	.short	0x010a
        /*080a*/ 	.byte	0xff
	.zero		1


	//   ....[109]....
        /*080c*/ 	.word	0x0000e2d0
        /*0810*/ 	.word	0x0000000e
        /*0814*/ 	.word	0x00000000
        /*0818*/ 	.short	0x0101
        /*081a*/ 	.byte	0xff
	.zero		1


	//   ....[110]....
        /*081c*/ 	.word	0x0000e2f0
        /*0820*/ 	.word	0x00000006
        /*0824*/ 	.word	0x00000040
        /*0828*/ 	.short	0x010a
        /*082a*/ 	.byte	0xff
	.zero		1


	//   ....[111]....
        /*082c*/ 	.word	0x0000e3c0
        /*0830*/ 	.word	0x00000006
        /*0834*/ 	.word	0x00000040
        /*0838*/ 	.short	0x010a
        /*083a*/ 	.byte	0xff
	.zero		1


	//   ....[112]....
        /*083c*/ 	.word	0x0000ec70
        /*0840*/ 	.word	0x0000000e
        /*0844*/ 	.word	0x00000000
        /*0848*/ 	.short	0x0101
        /*084a*/ 	.byte	0xff
	.zero		1


	//   ....[113]....
        /*084c*/ 	.word	0x0000ec90
        /*0850*/ 	.word	0x00000006
        /*0854*/ 	.word	0x00000040
        /*0858*/ 	.short	0x010a
        /*085a*/ 	.byte	0xff
	.zero		1


	//   ....[114]....
        /*085c*/ 	.word	0x0000ed60
        /*0860*/ 	.word	0x00000006
        /*0864*/ 	.word	0x00000040
        /*0868*/ 	.short	0x010a
        /*086a*/ 	.byte	0xff
	.zero		1


	//   ....[115]....
        /*086c*/ 	.word	0x0000f610
        /*0870*/ 	.word	0x0000000e
        /*0874*/ 	.word	0x00000000
        /*0878*/ 	.short	0x0101
        /*087a*/ 	.byte	0xff
	.zero		1


	//   ....[116]....
        /*087c*/ 	.word	0x0000f630
        /*0880*/ 	.word	0x00000000
        /*0884*/ 	.word	0x00000040
        /*0888*/ 	.short	0x010a
        /*088a*/ 	.byte	0xff
	.zero		1


	//   ....[117]....
        /*088c*/ 	.word	0x0000f700
        /*0890*/ 	.word	0x00000000
        /*0894*/ 	.word	0x00000040
        /*0898*/ 	.short	0x010a
        /*089a*/ 	.byte	0xff
	.zero		1


	//   ....[118]....
        /*089c*/ 	.word	0x0000fa10
        /*08a0*/ 	.word	0x0000004f
        /*08a4*/ 	.word	0x00000000
        /*08a8*/ 	.short	0x0101
        /*08aa*/ 	.byte	0xff
	.zero		1


	//   ....[119]....
        /*08ac*/ 	.word	0x0000ffb0
        /*08b0*/ 	.word	0x00000000
        /*08b4*/ 	.word	0x00000000
        /*08b8*/ 	.short	0x0101
        /*08ba*/ 	.byte	0xff
	.zero		1


	//   ....[120]....
        /*08bc*/ 	.word	0x00010240
        /*08c0*/ 	.word	0x000000ff
        /*08c4*/ 	.word	0x00000000
        /*08c8*/ 	.short	0x0101
        /*08ca*/ 	.byte	0x04
	.zero		1


	//   ....[121]....
        /*08cc*/ 	.word	0x00010260
        /*08d0*/ 	.word	0x00000003
        /*08d4*/ 	.word	0x00000020
        /*08d8*/ 	.short	0x010a
        /*08da*/ 	.byte	0xff
	.zero		1


	//   ....[122]....
        /*08dc*/ 	.word	0x000102b0
        /*08e0*/ 	.word	0x00000003
        /*08e4*/ 	.word	0x00000020
        /*08e8*/ 	.short	0x010a
        /*08ea*/ 	.byte	0xff
	.zero		1


	//   ....[123]....
        /*08ec*/ 	.word	0x00010300
        /*08f0*/ 	.word	0x00000004
        /*08f4*/ 	.word	0x00000090
        /*08f8*/ 	.short	0x010a
        /*08fa*/ 	.byte	0xff
	.zero		1


	//   ....[124]....
        /*08fc*/ 	.word	0x00010350
        /*0900*/ 	.word	0x00000002
        /*0904*/ 	.word	0x00000000
        /*0908*/ 	.short	0x010a
        /*090a*/ 	.byte	0xff
	.zero		1


	//   ....[125]....
        /*090c*/ 	.word	0x000103a0
        /*0910*/ 	.word	0x00000005
        /*0914*/ 	.word	0x00000000
        /*0918*/ 	.short	0x010a
        /*091a*/ 	.byte	0xff
	.zero		1


	//   ....[126]....
        /*091c*/ 	.word	0x000103f0
        /*0920*/ 	.word	0x00000002
        /*0924*/ 	.word	0x00000000
        /*0928*/ 	.short	0x010a
        /*092a*/ 	.byte	0xff
	.zero		1


	//   ....[127]....
        /*092c*/ 	.word	0x00010450
        /*0930*/ 	.word	0x00000004
        /*0934*/ 	.word	0x00000098
        /*0938*/ 	.short	0x010a
        /*093a*/ 	.byte	0xff
	.zero		1


	//   ....[128]....
        /*093c*/ 	.word	0x000104b0
        /*0940*/ 	.word	0x00000004
        /*0944*/ 	.word	0x00000090
        /*0948*/ 	.short	0x010a
        /*094a*/ 	.byte	0xff
	.zero		1


	//   ....[129]....
        /*094c*/ 	.word	0x00010510
        /*0950*/ 	.word	0x00000005
        /*0954*/ 	.word	0x00000008
        /*0958*/ 	.short	0x010a
        /*095a*/ 	.byte	0xff
	.zero		1


	//   ....[130]....
        /*095c*/ 	.word	0x000105f0
        /*0960*/ 	.word	0x00000000
        /*0964*/ 	.word	0x00000008
        /*0968*/ 	.short	0x010a
        /*096a*/ 	.byte	0xff
	.zero		1


	//   ....[131]....
        /*096c*/ 	.word	0x00010650
        /*0970*/ 	.word	0x00000004
        /*0974*/ 	.word	0x00000090
        /*0978*/ 	.short	0x010a
        /*097a*/ 	.byte	0xff
	.zero		1


	//   ....[132]....
        /*097c*/ 	.word	0x000106b0
        /*0980*/ 	.word	0x00000004
        /*0984*/ 	.word	0x000000b0
        /*0988*/ 	.short	0x010a
        /*098a*/ 	.byte	0xff
	.zero		1


	//   ....[133]....
        /*098c*/ 	.word	0x00010710
        /*0990*/ 	.word	0x00000004
        /*0994*/ 	.word	0x00000000
        /*0998*/ 	.short	0x010a
        /*099a*/ 	.byte	0xff
	.zero		1


	//   ....[134]....
        /*099c*/ 	.word	0x00010770
        /*09a0*/ 	.word	0x00000002
        /*09a4*/ 	.word	0x00000000
        /*09a8*/ 	.short	0x010a
        /*09aa*/ 	.byte	0xff
	.zero		1


	//   ....[135]....
        /*09ac*/ 	.word	0x000107d0
        /*09b0*/ 	.word	0x00000002
        /*09b4*/ 	.word	0x000000c0
        /*09b8*/ 	.short	0x010a
        /*09ba*/ 	.byte	0xff
	.zero		1


	//   ....[136]....
        /*09bc*/ 	.word	0x00010830
        /*09c0*/ 	.word	0x00000002
        /*09c4*/ 	.word	0x00000090
        /*09c8*/ 	.short	0x010a
        /*09ca*/ 	.byte	0xff
	.zero		1


	//   ....[137]....
        /*09cc*/ 	.word	0x00010890
        /*09d0*/ 	.word	0x00000002
        /*09d4*/ 	.word	0x00000088
        /*09d8*/ 	.short	0x010a
        /*09da*/ 	.byte	0xff
	.zero		1


	//   ....[138]....
        /*09dc*/ 	.word	0x000108f0
        /*09e0*/ 	.word	0x00000002
        /*09e4*/ 	.word	0x00000060
        /*09e8*/ 	.short	0x010a
        /*09ea*/ 	.byte	0xff
	.zero		1


	//   ....[139]....
        /*09ec*/ 	.word	0x00010950
        /*09f0*/ 	.word	0x00000002
        /*09f4*/ 	.word	0x00000068
        /*09f8*/ 	.short	0x010a
        /*09fa*/ 	.byte	0xff
	.zero		1


	//   ....[140]....
        /*09fc*/ 	.word	0x000109b0
        /*0a00*/ 	.word	0x00000002
        /*0a04*/ 	.word	0x00000070
        /*0a08*/ 	.short	0x010a
        /*0a0a*/ 	.byte	0xff
	.zero		1


	//   ....[141]....
        /*0a0c*/ 	.word	0x00010a10
        /*0a10*/ 	.word	0x00000002
        /*0a14*/ 	.word	0x00000078
        /*0a18*/ 	.short	0x010a
        /*0a1a*/ 	.byte	0xff
	.zero		1


	//   ....[142]....
        /*0a1c*/ 	.word	0x00010a70
        /*0a20*/ 	.word	0x00000002
        /*0a24*/ 	.word	0x00000060
        /*0a28*/ 	.short	0x010a
        /*0a2a*/ 	.byte	0xff
	.zero		1


	//   ....[143]....
        /*0a2c*/ 	.word	0x00010ad0
        /*0a30*/ 	.word	0x00000002
        /*0a34*/ 	.word	0x00000068
        /*0a38*/ 	.short	0x010a
        /*0a3a*/ 	.byte	0xff
	.zero		1


	//   ....[144]....
        /*0a3c*/ 	.word	0x00010b30
        /*0a40*/ 	.word	0x00000002
        /*0a44*/ 	.word	0x00000070
        /*0a48*/ 	.short	0x010a
        /*0a4a*/ 	.byte	0xff
	.zero		1


	//   ....[145]....
        /*0a4c*/ 	.word	0x00010b90
        /*0a50*/ 	.word	0x00000002
        /*0a54*/ 	.word	0x00000078
        /*0a58*/ 	.short	0x010a
        /*0a5a*/ 	.byte	0xff
	.zero		1


	//   ....[146]....
        /*0a5c*/ 	.word	0x00010bf0
        /*0a60*/ 	.word	0x00000000
        /*0a64*/ 	.word	0x00000060
        /*0a68*/ 	.short	0x010a
        /*0a6a*/ 	.byte	0xff
	.zero		1


	//   ....[147]....
        /*0a6c*/ 	.word	0x00010c50
        /*0a70*/ 	.word	0x00000000
        /*0a74*/ 	.word	0x00000068
        /*0a78*/ 	.short	0x010a
        /*0a7a*/ 	.byte	0xff
	.zero		1


	//   ....[148]....
        /*0a7c*/ 	.word	0x00010cb0
        /*0a80*/ 	.word	0x00000002
        /*0a84*/ 	.word	0x00000070
        /*0a88*/ 	.short	0x010a
        /*0a8a*/ 	.byte	0xff
	.zero		1


	//   ....[149]....
        /*0a8c*/ 	.word	0x00010d10
        /*0a90*/ 	.word	0x00000000
        /*0a94*/ 	.word	0x00000090
        /*0a98*/ 	.short	0x010a
        /*0a9a*/ 	.byte	0xff
	.zero		1


	//   ....[150]....
        /*0a9c*/ 	.word	0x00010d70
        /*0aa0*/ 	.word	0x00000002
        /*0aa4*/ 	.word	0x00000040
        /*0aa8*/ 	.short	0x010a
        /*0aaa*/ 	.byte	0xff
	.zero		1


	//   ....[151]....
        /*0aac*/ 	.word	0x00010dc0
        /*0ab0*/ 	.word	0x0000004f
        /*0ab4*/ 	.word	0x000000a0
        /*0ab8*/ 	.short	0x010a
        /*0aba*/ 	.byte	0xff
	.zero		1


	//   ....[152]....
        /*0abc*/ 	.word	0x00010e10
        /*0ac0*/ 	.word	0x00000002
        /*0ac4*/ 	.word	0x00000040
        /*0ac8*/ 	.short	0x010a
        /*0aca*/ 	.byte	0xff
	.zero		1


	//   ....[153]....
        /*0acc*/ 	.word	0x00010e60
        /*0ad0*/ 	.word	0x00000006
        /*0ad4*/ 	.word	0x00000040
        /*0ad8*/ 	.short	0x010a
        /*0ada*/ 	.byte	0xff
	.zero		1


	//   ....[154]....
        /*0adc*/ 	.word	0x00010eb0
        /*0ae0*/ 	.word	0x00000000
        /*0ae4*/ 	.word	0x00000040
        /*0ae8*/ 	.short	0x010a
        /*0aea*/ 	.byte	0xff
	.zero		1


	//   ....[155]....
        /*0aec*/ 	.word	0x00010f00
        /*0af0*/ 	.word	0x00000006
        /*0af4*/ 	.word	0x00000040
        /*0af8*/ 	.short	0x010a
        /*0afa*/ 	.byte	0xff
	.zero		1


	//   ....[156]....
        /*0afc*/ 	.word	0x00010f50
        /*0b00*/ 	.word	0x00000006
        /*0b04*/ 	.word	0x00000040
        /*0b08*/ 	.short	0x010a
        /*0b0a*/ 	.byte	0xff
	.zero		1


	//   ....[157]....
        /*0b0c*/ 	.word	0x00010fa0
        /*0b10*/ 	.word	0x00000006
        /*0b14*/ 	.word	0x00000040
        /*0b18*/ 	.short	0x010a
        /*0b1a*/ 	.byte	0xff
	.zero		1


	//   ....[158]....
        /*0b1c*/ 	.word	0x00010ff0
        /*0b20*/ 	.word	0x00000000
        /*0b24*/ 	.word	0x00000040
        /*0b28*/ 	.short	0x010a
        /*0b2a*/ 	.byte	0xff
	.zero		1


	//----- nvinfo : EIATTR_NUM_MBARRIERS
	.align		4
.L_47:
        /*0b2c*/ 	.byte	0x03, 0x38
        /*0b2e*/ 	.short	0x0019


	//----- nvinfo : EIATTR_EXIT_INSTR_OFFSETS
	.align		4
        /*0b30*/ 	.byte	0x04, 0x1c
        /*0b32*/ 	.short	(.L_49 - .L_48)


	//   ....[0]....
.L_48:
        /*0b34*/ 	.word	0x00007030


	//   ....[1]....
        /*0b38*/ 	.word	0x000072e0


	//   ....[2]....
        /*0b3c*/ 	.word	0x00007340


	//   ....[3]....
        /*0b40*/ 	.word	0x000087e0


	//   ....[4]....
        /*0b44*/ 	.word	0x0000a0e0


	//   ....[5]....
        /*0b48*/ 	.word	0x0000a120


	//   ....[6]....
        /*0b4c*/ 	.word	0x00010120


	//   ....[7]....
        /*0b50*/ 	.word	0x000101a0


	//   ....[8]....
        /*0b54*/ 	.word	0x000101d0


	//   ....[9]....
        /*0b58*/ 	.word	0x00010250


	//----- nvinfo : EIATTR_MAX_THREADS
	.align		4
.L_49:
        /*0b5c*/ 	.byte	0x04, 0x05
        /*0b5e*/ 	.short	(.L_51 - .L_50)
.L_50:
        /*0b60*/ 	.word	0x00000100
        /*0b64*/ 	.word	0x00000001
        /*0b68*/ 	.word	0x00000001


	//----- nvinfo : EIATTR_CRS_STACK_SIZE
	.align		4
.L_51:
        /*0b6c*/ 	.byte	0x04, 0x1e
        /*0b6e*/ 	.short	(.L_53 - .L_52)
.L_52:
        /*0b70*/ 	.word	0x00000000


	//----- nvinfo : EIATTR_CBANK_PARAM_SIZE
	.align		4
.L_53:
        /*0b74*/ 	.byte	0x03, 0x19
        /*0b76*/ 	.short	0x0800


	//----- nvinfo : EIATTR_PARAM_CBANK
	.align		4
        /*0b78*/ 	.byte	0x04, 0x0a
        /*0b7a*/ 	.short	(.L_55 - .L_54)
	.align		4
.L_54:
        /*0b7c*/ 	.word	index@(.nv.constant0._ZN7cutlass13device_kernelINS_4conv6kernel13ConvUniversalINS1_16ConvProblemShapeILNS1_8OperatorE1ELi2EEENS1_10collective14CollectiveConvINS1_47MainloopSm100TmaUmmaWarpSpecializedImplicitGemmILS5_1ELi4ELi2ELi1ELi2EN4cute5tupleIJNSA_1CILi2EEENSC_ILi1EEESE_EEEEENSB_IJNSC_ILi256EEENSC_ILi128EEENSB_IJNSC_ILi64EEEEEEEEENS_10tfloat32_tESM_NSA_8TiledMMAINSA_8MMA_AtomIJNSA_23SM100_MMA_TF32_2x1SM_SSISM_SM_fLi256ELi128ELNSA_4UMMA5MajorE0ELSR_1ELNSQ_7ScaleInE0ELSS_0EEEEEENSA_6LayoutINSB_IJSE_SE_SE_EEENSB_IJNSC_ILi0EEESX_SX_EEEEENSB_IJNSA_10UnderscoreES10_S10_EEEEENS7_6detail27Sm100ImplicitGemmTileTraitsINSA_25SM100_TMA_2SM_LOAD_IM2COLENSA_14ComposedLayoutINSA_7SwizzleILi3ELi4ELi3EEENSA_18smem_ptr_flag_bitsILi32EEENSV_INSB_IJNSC_ILi8EEENSC_ILi32EEEEEENSB_IJS1C_SE_EEEEEEEvEENS14_INSA_18SM100_TMA_2SM_LOADENS16_INS17_ILi2ELi5ELi2EEES1A_NSV_INSB_IJS1C_NSC_ILi4EEEEEENSB_IJSE_S1C_EEEEEEEvEEEENS_8epilogue10collective18CollectiveEpilogueINS1R_23Sm100TmaWarpSpecializedILi4ELi2ELi16ELb1ELb0EEEJNSB_IJSI_SI_SK_EEENSB_IJNSV_ISI_SE_EENSV_INSC_ILi16EEESE_EEEEESM_NSB_IJNSB_IJlllEEESE_SX_EEESM_S22_NS1R_6fusion15FusionCallbacksIS1V_NS23_17LinearCombinationISM_fSM_fLNS_15FloatRoundStyleE2EEES1W_S20_JEEENSA_5SM1004TMEM4LOAD26SM100_TMEM_LOAD_32dp32b16xENSA_20SM90_TMA_LOAD_IM2COLENS16_INS17_ILi2ELi4ELi3EEES1A_NSV_INSB_IJS1B_S1Y_EEENSB_IJS1Y_SE_EEEEEEENSA_39AutoVectorizingCopyWithAssumedAlignmentILi128EEENSA_21SM90_TMA_STORE_IM2COLES2I_S2K_S2K_EEEvvEEEEvNT_6ParamsE)
        /*0b80*/ 	.short	0x0380
        /*0b82*/ 	.short	0x0800


	//----- nvinfo : EIATTR_SW_WAR
	.align		4
.L_55:
        /*0b84*/ 	.byte	0x04, 0x36
        /*0b86*/ 	.short	(.L_57 - .L_56)
.L_56:
        /*0b88*/ 	.word	0x00000008
.L_57:


//--------------------- .nv.callgraph             --------------------------
	.section	.nv.callgraph,"",@"SHT_CUDA_CALLGRAPH"
	.align	4
	.sectionentsize	8
	.align		4
        /*0000*/ 	.word	0x00000000
	.align		4
        /*0004*/ 	.word	0xffffffff
	.align		4
        /*0008*/ 	.word	index@(_ZN7cutlass13device_kernelINS_4conv6kernel13ConvUniversalINS1_16ConvProblemShapeILNS1_8OperatorE1ELi2EEENS1_10collective14CollectiveConvINS1_47MainloopSm100TmaUmmaWarpSpecializedImplicitGemmILS5_1ELi4ELi2ELi1ELi2EN4cute5tupleIJNSA_1CILi2EEENSC_ILi1EEESE_EEEEENSB_IJNSC_ILi256EEENSC_ILi128EEENSB_IJNSC_ILi64EEEEEEEEENS_10tfloat32_tESM_NSA_8TiledMMAINSA_8MMA_AtomIJNSA_23SM100_MMA_TF32_2x1SM_SSISM_SM_fLi256ELi128ELNSA_4UMMA5MajorE0ELSR_1ELNSQ_7ScaleInE0ELSS_0EEEEEENSA_6LayoutINSB_IJSE_SE_SE_EEENSB_IJNSC_ILi0EEESX_SX_EEEEENSB_IJNSA_10UnderscoreES10_S10_EEEEENS7_6detail27Sm100ImplicitGemmTileTraitsINSA_25SM100_TMA_2SM_LOAD_IM2COLENSA_14ComposedLayoutINSA_7SwizzleILi3ELi4ELi3EEENSA_18smem_ptr_flag_bitsILi32EEENSV_INSB_IJNSC_ILi8EEENSC_ILi32EEEEEENSB_IJS1C_SE_EEEEEEEvEENS14_INSA_18SM100_TMA_2SM_LOADENS16_INS17_ILi2ELi5ELi2EEES1A_NSV_INSB_IJS1C_NSC_ILi4EEEEEENSB_IJSE_S1C_EEEEEEEvEEEENS_8epilogue10collective18CollectiveEpilogueINS1R_23Sm100TmaWarpSpecializedILi4ELi2ELi16ELb1ELb0EEEJNSB_IJSI_SI_SK_EEENSB_IJNSV_ISI_SE_EENSV_INSC_ILi16EEESE_EEEEESM_NSB_IJNSB_IJlllEEESE_SX_EEESM_S22_NS1R_6fusion15FusionCallbacksIS1V_NS23_17LinearCombinationISM_fSM_fLNS_15FloatRoundStyleE2EEES1W_S20_JEEENSA_5SM1004TMEM4LOAD26SM100_TMEM_LOAD_32dp32b16xENSA_20SM90_TMA_LOAD_IM2COLENS16_INS17_ILi2ELi4ELi3EEES1A_NSV_INSB_IJS1B_S1Y_EEENSB_IJS1Y_SE_EEEEEEENSA_39AutoVectorizingCopyWithAssumedAlignmentILi128EEENSA_21SM90_TMA_STORE_IM2COLES2I_S2K_S2K_EEEvvEEEEvNT_6ParamsE)
	.align		4
        /*000c*/ 	.word	index@(__assertfail)
	.align		4
        /*0010*/ 	.word	0x00000000
	.align		4
        /*0014*/ 	.word	0xfffffffe
	.align		4
        /*0018*/ 	.word	0x00000000
	.align		4
        /*001c*/ 	.word	0xfffffffd
	.align		4
        /*0020*/ 	.word	0x00000000
	.align		4
        /*0024*/ 	.word	0xfffffffc


//--------------------- .nv.constant4             --------------------------
	.section	.nv.constant4,"a",@progbits
	.align	8
	.align		8
.nv.constant4:
        /*0000*/ 	.dword	__assertfail
	.align		8
        /*0008*/ 	.dword	__unnamed_1
	.align		8
        /*0010*/ 	.dword	__unnamed_2
	.align		8
        /*0018*/ 	.dword	_ZN39_INTERNAL_f768713f_4_k_cu_6a3e925d_32474cuda3std3__45__cpo5beginE
	.align		8
        /*0020*/ 	.dword	_ZN39_INTERNAL_f768713f_4_k_cu_6a3e925d_32474cuda3std3__45__cpo3endE
	.align		8
        /*0028*/ 	.dword	_ZN39_INTERNAL_f768713f_4_k_cu_6a3e925d_32474cuda3std3__45__cpo6cbeginE
	.align		8
        /*0030*/ 	.dword	_ZN39_INTERNAL_f768713f_4_k_cu_6a3e925d_32474cuda3std3__45__cpo4cendE
	.align		8
        /*0038*/ 	.dword	_ZN39_INTERNAL_f768713f_4_k_cu_6a3e925d_32474cuda3std3__441_GLOBAL__N__f768713f_4_k_cu_6a3e925d_32476ignoreE
	.align		8
        /*0040*/ 	.dword	_ZN39_INTERNAL_f768713f_4_k_cu_6a3e925d_32474cuda3std3__419piecewise_constructE
	.align		8
        /*0048*/ 	.dword	_ZN39_INTERNAL_f768713f_4_k_cu_6a3e925d_32474cuda3std3__48in_placeE
	.align		8
        /*0050*/ 	.dword	_ZN39_INTERNAL_f768713f_4_k_cu_6a3e925d_32474cuda3std6ranges3__45__cpo4swapE
	.align		8
        /*0058*/ 	.dword	_ZN39_INTERNAL_f768713f_4_k_cu_6a3e925d_32474cuda3std6ranges3__45__cpo9iter_moveE
	.align		8
        /*0060*/ 	.dword	_ZN39_INTERNAL_f768713f_4_k_cu_6a3e925d_32474cute7productE
	.align		8
        /*0068*/ 	.dword	_ZN39_INTERNAL_f768713f_4_k_cu_6a3e925d_32474cute1_E
	.align		8
        /*0070*/ 	.dword	$str$27
	.align		8
        /*0078*/ 	.dword	$str$28
	.align		8
        /*0080*/ 	.dword	$str$29
	.align		8
        /*0088*/ 	.dword	$str$30


//--------------------- .text._ZN7cutlass13device_kernelINS_4conv6kernel13ConvUniversalINS1_16ConvProblemShapeILNS1_8OperatorE1ELi2EEENS1_10collective14CollectiveConvINS1_47MainloopSm100TmaUmmaWarpSpecializedImplicitGemmILS5_1ELi4ELi2ELi1ELi2EN4cute5tupleIJNSA_1CILi2EEENSC_ILi1EEESE_EEEEENSB_IJNSC_ILi256EEENSC_ILi128EEENSB_IJNSC_ILi64EEEEEEEEENS_10tfloat32_tESM_NSA_8TiledMMAINSA_8MMA_AtomIJNSA_23SM100_MMA_TF32_2x1SM_SSISM_SM_fLi256ELi128ELNSA_4UMMA5MajorE0ELSR_1ELNSQ_7ScaleInE0ELSS_0EEEEEENSA_6LayoutINSB_IJSE_SE_SE_EEENSB_IJNSC_ILi0EEESX_SX_EEEEENSB_IJNSA_10UnderscoreES10_S10_EEEEENS7_6detail27Sm100ImplicitGemmTileTraitsINSA_25SM100_TMA_2SM_LOAD_IM2COLENSA_14ComposedLayoutINSA_7SwizzleILi3ELi4ELi3EEENSA_18smem_ptr_flag_bitsILi32EEENSV_INSB_IJNSC_ILi8EEENSC_ILi32EEEEEENSB_IJS1C_SE_EEEEEEEvEENS14_INSA_18SM100_TMA_2SM_LOADENS16_INS17_ILi2ELi5ELi2EEES1A_NSV_INSB_IJS1C_NSC_ILi4EEEEEENSB_IJSE_S1C_EEEEEEEvEEEENS_8epilogue10collective18CollectiveEpilogueINS1R_23Sm100TmaWarpSpecializedILi4ELi2ELi16ELb1ELb0EEEJNSB_IJSI_SI_SK_EEENSB_IJNSV_ISI_SE_EENSV_INSC_ILi16EEESE_EEEEESM_NSB_IJNSB_IJlllEEESE_SX_EEESM_S22_NS1R_6fusion15FusionCallbacksIS1V_NS23_17LinearCombinationISM_fSM_fLNS_15FloatRoundStyleE2EEES1W_S20_JEEENSA_5SM1004TMEM4LOAD26SM100_TMEM_LOAD_32dp32b16xENSA_20SM90_TMA_LOAD_IM2COLENS16_INS17_ILi2ELi4ELi3EEES1A_NSV_INSB_IJS1B_S1Y_EEENSB_IJS1Y_SE_EEEEEEENSA_39AutoVectorizingCopyWithAssumedAlignmentILi128EEENSA_21SM90_TMA_STORE_IM2COLES2I_S2K_S2K_EEEvvEEEEvNT_6ParamsE --------------------------
	.section	.text._ZN7cutlass13device_kernelINS_4conv6kernel13ConvUniversalINS1_16ConvProblemShapeILNS1_8OperatorE1ELi2EEENS1_10collective14CollectiveConvINS1_47MainloopSm100TmaUmmaWarpSpecializedImplicitGemmILS5_1ELi4ELi2ELi1ELi2EN4cute5tupleIJNSA_1CILi2EEENSC_ILi1EEESE_EEEEENSB_IJNSC_ILi256EEENSC_ILi128EEENSB_IJNSC_ILi64EEEEEEEEENS_10tfloat32_tESM_NSA_8TiledMMAINSA_8MMA_AtomIJNSA_23SM100_MMA_TF32_2x1SM_SSISM_SM_fLi256ELi128ELNSA_4UMMA5MajorE0ELSR_1ELNSQ_7ScaleInE0ELSS_0EEEEEENSA_6LayoutINSB_IJSE_SE_SE_EEENSB_IJNSC_ILi0EEESX_SX_EEEEENSB_IJNSA_10UnderscoreES10_S10_EEEEENS7_6detail27Sm100ImplicitGemmTileTraitsINSA_25SM100_TMA_2SM_LOAD_IM2COLENSA_14ComposedLayoutINSA_7SwizzleILi3ELi4ELi3EEENSA_18smem_ptr_flag_bitsILi32EEENSV_INSB_IJNSC_ILi8EEENSC_ILi32EEEEEENSB_IJS1C_SE_EEEEEEEvEENS14_INSA_18SM100_TMA_2SM_LOADENS16_INS17_ILi2ELi5ELi2EEES1A_NSV_INSB_IJS1C_NSC_ILi4EEEEEENSB_IJSE_S1C_EEEEEEEvEEEENS_8epilogue10collective18CollectiveEpilogueINS1R_23Sm100TmaWarpSpecializedILi4ELi2ELi16ELb1ELb0EEEJNSB_IJSI_SI_SK_EEENSB_IJNSV_ISI_SE_EENSV_INSC_ILi16EEESE_EEEEESM_NSB_IJNSB_IJlllEEESE_SX_EEESM_S22_NS1R_6fusion15FusionCallbacksIS1V_NS23_17LinearCombinationISM_fSM_fLNS_15FloatRoundStyleE2EEES1W_S20_JEEENSA_5SM1004TMEM4LOAD26SM100_TMEM_LOAD_32dp32b16xENSA_20SM90_TMA_LOAD_IM2COLENS16_INS17_ILi2ELi4ELi3EEES1A_NSV_INSB_IJS1B_S1Y_EEENSB_IJS1Y_SE_EEEEEEENSA_39AutoVectorizingCopyWithAssumedAlignmentILi128EEENSA_21SM90_TMA_STORE_IM2COLES2I_S2K_S2K_EEEvvEEEEvNT_6ParamsE,"ax",@progbits
	.align	128
.text._ZN7cutlass13device_kernelINS_4conv6kernel13ConvUniversalINS1_16ConvProblemShapeILNS1_8OperatorE1ELi2EEENS1_10collective14CollectiveConvINS1_47MainloopSm100TmaUmmaWarpSpecializedImplicitGemmILS5_1ELi4ELi2ELi1ELi2EN4cute5tupleIJNSA_1CILi2EEENSC_ILi1EEESE_EEEEENSB_IJNSC_ILi256EEENSC_ILi128EEENSB_IJNSC_ILi64EEEEEEEEENS_10tfloat32_tESM_NSA_8TiledMMAINSA_8MMA_AtomIJNSA_23SM100_MMA_TF32_2x1SM_SSISM_SM_fLi256ELi128ELNSA_4UMMA5MajorE0ELSR_1ELNSQ_7ScaleInE0ELSS_0EEEEEENSA_6LayoutINSB_IJSE_SE_SE_EEENSB_IJNSC_ILi0EEESX_SX_EEEEENSB_IJNSA_10UnderscoreES10_S10_EEEEENS7_6detail27Sm100ImplicitGemmTileTraitsINSA_25SM100_TMA_2SM_LOAD_IM2COLENSA_14ComposedLayoutINSA_7SwizzleILi3ELi4ELi3EEENSA_18smem_ptr_flag_bitsILi32EEENSV_INSB_IJNSC_ILi8EEENSC_ILi32EEEEEENSB_IJS1C_SE_EEEEEEEvEENS14_INSA_18SM100_TMA_2SM_LOADENS16_INS17_ILi2ELi5ELi2EEES1A_NSV_INSB_IJS1C_NSC_ILi4EEEEEENSB_IJSE_S1C_EEEEEEEvEEEENS_8epilogue10collective18CollectiveEpilogueINS1R_23Sm100TmaWarpSpecializedILi4ELi2ELi16ELb1ELb0EEEJNSB_IJSI_SI_SK_EEENSB_IJNSV_ISI_SE_EENSV_INSC_ILi16EEESE_EEEEESM_NSB_IJNSB_IJlllEEESE_SX_EEESM_S22_NS1R_6fusion15FusionCallbacksIS1V_NS23_17LinearCombinationISM_fSM_fLNS_15FloatRoundStyleE2EEES1W_S20_JEEENSA_5SM1004TMEM4LOAD26SM100_TMEM_LOAD_32dp32b16xENSA_20SM90_TMA_LOAD_IM2COLENS16_INS17_ILi2ELi4ELi3EEES1A_NSV_INSB_IJS1B_S1Y_EEENSB_IJS1Y_SE_EEEEEEENSA_39AutoVectorizingCopyWithAssumedAlignmentILi128EEENSA_21SM90_TMA_STORE_IM2COLES2I_S2K_S2K_EEEvvEEEEvNT_6ParamsE:
        .type           _ZN7cutlass13device_kernelINS_4conv6kernel13ConvUniversalINS1_16ConvProblemShapeILNS1_8OperatorE1ELi2EEENS1_10collective14CollectiveConvINS1_47MainloopSm100TmaUmmaWarpSpecializedImplicitGemmILS5_1ELi4ELi2ELi1ELi2EN4cute5tupleIJNSA_1CILi2EEENSC_ILi1EEESE_EEEEENSB_IJNSC_ILi256EEENSC_ILi128EEENSB_IJNSC_ILi64EEEEEEEEENS_10tfloat32_tESM_NSA_8TiledMMAINSA_8MMA_AtomIJNSA_23SM100_MMA_TF32_2x1SM_SSISM_SM_fLi256ELi128ELNSA_4UMMA5MajorE0ELSR_1ELNSQ_7ScaleInE0ELSS_0EEEEEENSA_6LayoutINSB_IJSE_SE_SE_EEENSB_IJNSC_ILi0EEESX_SX_EEEEENSB_IJNSA_10UnderscoreES10_S10_EEEEENS7_6detail27Sm100ImplicitGemmTileTraitsINSA_25SM100_TMA_2SM_LOAD_IM2COLENSA_14ComposedLayoutINSA_7SwizzleILi3ELi4ELi3EEENSA_18smem_ptr_flag_bitsILi32EEENSV_INSB_IJNSC_ILi8EEENSC_ILi32EEEEEENSB_IJS1C_SE_EEEEEEEvEENS14_INSA_18SM100_TMA_2SM_LOADENS16_INS17_ILi2ELi5ELi2EEES1A_NSV_INSB_IJS1C_NSC_ILi4EEEEEENSB_IJSE_S1C_EEEEEEEvEEEENS_8epilogue10collective18CollectiveEpilogueINS1R_23Sm100TmaWarpSpecializedILi4ELi2ELi16ELb1ELb0EEEJNSB_IJSI_SI_SK_EEENSB_IJNSV_ISI_SE_EENSV_INSC_ILi16EEESE_EEEEESM_NSB_IJNSB_IJlllEEESE_SX_EEESM_S22_NS1R_6fusion15FusionCallbacksIS1V_NS23_17LinearCombinationISM_fSM_fLNS_15FloatRoundStyleE2EEES1W_S20_JEEENSA_5SM1004TMEM4LOAD26SM100_TMEM_LOAD_32dp32b16xENSA_20SM90_TMA_LOAD_IM2COLENS16_INS17_ILi2ELi4ELi3EEES1A_NSV_INSB_IJS1B_S1Y_EEENSB_IJS1Y_SE_EEEEEEENSA_39AutoVectorizingCopyWithAssumedAlignmentILi128EEENSA_21SM90_TMA_STORE_IM2COLES2I_S2K_S2K_EEEvvEEEEvNT_6ParamsE,@function
        .size           _ZN7cutlass13device_kernelINS_4conv6kernel13ConvUniversalINS1_16ConvProblemShapeILNS1_8OperatorE1ELi2EEENS1_10collective14CollectiveConvINS1_47MainloopSm100TmaUmmaWarpSpecializedImplicitGemmILS5_1ELi4ELi2ELi1ELi2EN4cute5tupleIJNSA_1CILi2EEENSC_ILi1EEESE_EEEEENSB_IJNSC_ILi256EEENSC_ILi128EEENSB_IJNSC_ILi64EEEEEEEEENS_10tfloat32_tESM_NSA_8TiledMMAINSA_8MMA_AtomIJNSA_23SM100_MMA_TF32_2x1SM_SSISM_SM_fLi256ELi128ELNSA_4UMMA5MajorE0ELSR_1ELNSQ_7ScaleInE0ELSS_0EEEEEENSA_6LayoutINSB_IJSE_SE_SE_EEENSB_IJNSC_ILi0EEESX_SX_EEEEENSB_IJNSA_10UnderscoreES10_S10_EEEEENS7_6detail27Sm100ImplicitGemmTileTraitsINSA_25SM100_TMA_2SM_LOAD_IM2COLENSA_14ComposedLayoutINSA_7SwizzleILi3ELi4ELi3EEENSA_18smem_ptr_flag_bitsILi32EEENSV_INSB_IJNSC_ILi8EEENSC_ILi32EEEEEENSB_IJS1C_SE_EEEEEEEvEENS14_INSA_18SM100_TMA_2SM_LOADENS16_INS17_ILi2ELi5ELi2EEES1A_NSV_INSB_IJS1C_NSC_ILi4EEEEEENSB_IJSE_S1C_EEEEEEEvEEEENS_8epilogue10collective18CollectiveEpilogueINS1R_23Sm100TmaWarpSpecializedILi4ELi2ELi16ELb1ELb0EEEJNSB_IJSI_SI_SK_EEENSB_IJNSV_ISI_SE_EENSV_INSC_ILi16EEESE_EEEEESM_NSB_IJNSB_IJlllEEESE_SX_EEESM_S22_NS1R_6fusion15FusionCallbacksIS1V_NS23_17LinearCombinationISM_fSM_fLNS_15FloatRoundStyleE2EEES1W_S20_JEEENSA_5SM1004TMEM4LOAD26SM100_TMEM_LOAD_32dp32b16xENSA_20SM90_TMA_LOAD_IM2COLENS16_INS17_ILi2ELi4ELi3EEES1A_NSV_INSB_IJS1B_S1Y_EEENSB_IJS1Y_SE_EEEEEEENSA_39AutoVectorizingCopyWithAssumedAlignmentILi128EEENSA_21SM90_TMA_STORE_IM2COLES2I_S2K_S2K_EEEvvEEEEvNT_6ParamsE,(.L_x_225 - _ZN7cutlass13device_kernelINS_4conv6kernel13ConvUniversalINS1_16ConvProblemShapeILNS1_8OperatorE1ELi2EEENS1_10collective14CollectiveConvINS1_47MainloopSm100TmaUmmaWarpSpecializedImplicitGemmILS5_1ELi4ELi2ELi1ELi2EN4cute5tupleIJNSA_1CILi2EEENSC_ILi1EEESE_EEEEENSB_IJNSC_ILi256EEENSC_ILi128EEENSB_IJNSC_ILi64EEEEEEEEENS_10tfloat32_tESM_NSA_8TiledMMAINSA_8MMA_AtomIJNSA_23SM100_MMA_TF32_2x1SM_SSISM_SM_fLi256ELi128ELNSA_4UMMA5MajorE0ELSR_1ELNSQ_7ScaleInE0ELSS_0EEEEEENSA_6LayoutINSB_IJSE_SE_SE_EEENSB_IJNSC_ILi0EEESX_SX_EEEEENSB_IJNSA_10UnderscoreES10_S10_EEEEENS7_6detail27Sm100ImplicitGemmTileTraitsINSA_25SM100_TMA_2SM_LOAD_IM2COLENSA_14ComposedLayoutINSA_7SwizzleILi3ELi4ELi3EEENSA_18smem_ptr_flag_bitsILi32EEENSV_INSB_IJNSC_ILi8EEENSC_ILi32EEEEEENSB_IJS1C_SE_EEEEEEEvEENS14_INSA_18SM100_TMA_2SM_LOADENS16_INS17_ILi2ELi5ELi2EEES1A_NSV_INSB_IJS1C_NSC_ILi4EEEEEENSB_IJSE_S1C_EEEEEEEvEEEENS_8epilogue10collective18CollectiveEpilogueINS1R_23Sm100TmaWarpSpecializedILi4ELi2ELi16ELb1ELb0EEEJNSB_IJSI_SI_SK_EEENSB_IJNSV_ISI_SE_EENSV_INSC_ILi16EEESE_EEEEESM_NSB_IJNSB_IJlllEEESE_SX_EEESM_S22_NS1R_6fusion15FusionCallbacksIS1V_NS23_17LinearCombinationISM_fSM_fLNS_15FloatRoundStyleE2EEES1W_S20_JEEENSA_5SM1004TMEM4LOAD26SM100_TMEM_LOAD_32dp32b16xENSA_20SM90_TMA_LOAD_IM2COLENS16_INS17_ILi2ELi4ELi3EEES1A_NSV_INSB_IJS1B_S1Y_EEENSB_IJS1Y_SE_EEEEEEENSA_39AutoVectorizingCopyWithAssumedAlignmentILi128EEENSA_21SM90_TMA_STORE_IM2COLES2I_S2K_S2K_EEEvvEEEEvNT_6ParamsE)
        .other          _ZN7cutlass13device_kernelINS_4conv6kernel13ConvUniversalINS1_16ConvProblemShapeILNS1_8OperatorE1ELi2EEENS1_10collective14CollectiveConvINS1_47MainloopSm100TmaUmmaWarpSpecializedImplicitGemmILS5_1ELi4ELi2ELi1ELi2EN4cute5tupleIJNSA_1CILi2EEENSC_ILi1EEESE_EEEEENSB_IJNSC_ILi256EEENSC_ILi128EEENSB_IJNSC_ILi64EEEEEEEEENS_10tfloat32_tESM_NSA_8TiledMMAINSA_8MMA_AtomIJNSA_23SM100_MMA_TF32_2x1SM_SSISM_SM_fLi256ELi128ELNSA_4UMMA5MajorE0ELSR_1ELNSQ_7ScaleInE0ELSS_0EEEEEENSA_6LayoutINSB_IJSE_SE_SE_EEENSB_IJNSC_ILi0EEESX_SX_EEEEENSB_IJNSA_10UnderscoreES10_S10_EEEEENS7_6detail27Sm100ImplicitGemmTileTraitsINSA_25SM100_TMA_2SM_LOAD_IM2COLENSA_14ComposedLayoutINSA_7SwizzleILi3ELi4ELi3EEENSA_18smem_ptr_flag_bitsILi32EEENSV_INSB_IJNSC_ILi8EEENSC_ILi32EEEEEENSB_IJS1C_SE_EEEEEEEvEENS14_INSA_18SM100_TMA_2SM_LOADENS16_INS17_ILi2ELi5ELi2EEES1A_NSV_INSB_IJS1C_NSC_ILi4EEEEEENSB_IJSE_S1C_EEEEEEEvEEEENS_8epilogue10collective18CollectiveEpilogueINS1R_23Sm100TmaWarpSpecializedILi4ELi2ELi16ELb1ELb0EEEJNSB_IJSI_SI_SK_EEENSB_IJNSV_ISI_SE_EENSV_INSC_ILi16EEESE_EEEEESM_NSB_IJNSB_IJlllEEESE_SX_EEESM_S22_NS1R_6fusion15FusionCallbacksIS1V_NS23_17LinearCombinationISM_fSM_fLNS_15FloatRoundStyleE2EEES1W_S20_JEEENSA_5SM1004TMEM4LOAD26SM100_TMEM_LOAD_32dp32b16xENSA_20SM90_TMA_LOAD_IM2COLENS16_INS17_ILi2ELi4ELi3EEES1A_NSV_INSB_IJS1B_S1Y_EEENSB_IJS1Y_SE_EEEEEEENSA_39AutoVectorizingCopyWithAssumedAlignmentILi128EEENSA_21SM90_TMA_STORE_IM2COLES2I_S2K_S2K_EEEvvEEEEvNT_6ParamsE,@"STO_CUDA_ENTRY STV_DEFAULT"
_ZN7cutlass13device_kernelINS_4conv6kernel13ConvUniversalINS1_16ConvProblemShapeILNS1_8OperatorE1ELi2EEENS1_10collective14CollectiveConvINS1_47MainloopSm100TmaUmmaWarpSpecializedImplicitGemmILS5_1ELi4ELi2ELi1ELi2EN4cute5tupleIJNSA_1CILi2EEENSC_ILi1EEESE_EEEEENSB_IJNSC_ILi256EEENSC_ILi128EEENSB_IJNSC_ILi64EEEEEEEEENS_10tfloat32_tESM_NSA_8TiledMMAINSA_8MMA_AtomIJNSA_23SM100_MMA_TF32_2x1SM_SSISM_SM_fLi256ELi128ELNSA_4UMMA5MajorE0ELSR_1ELNSQ_7ScaleInE0ELSS_0EEEEEENSA_6LayoutINSB_IJSE_SE_SE_EEENSB_IJNSC_ILi0EEESX_SX_EEEEENSB_IJNSA_10UnderscoreES10_S10_EEEEENS7_6detail27Sm100ImplicitGemmTileTraitsINSA_25SM100_TMA_2SM_LOAD_IM2COLENSA_14ComposedLayoutINSA_7SwizzleILi3ELi4ELi3EEENSA_18smem_ptr_flag_bitsILi32EEENSV_INSB_IJNSC_ILi8EEENSC_ILi32EEEEEENSB_IJS1C_SE_EEEEEEEvEENS14_INSA_18SM100_TMA_2SM_LOADENS16_INS17_ILi2ELi5ELi2EEES1A_NSV_INSB_IJS1C_NSC_ILi4EEEEEENSB_IJSE_S1C_EEEEEEEvEEEENS_8epilogue10collective18CollectiveEpilogueINS1R_23Sm100TmaWarpSpecializedILi4ELi2ELi16ELb1ELb0EEEJNSB_IJSI_SI_SK_EEENSB_IJNSV_ISI_SE_EENSV_INSC_ILi16EEESE_EEEEESM_NSB_IJNSB_IJlllEEESE_SX_EEESM_S22_NS1R_6fusion15FusionCallbacksIS1V_NS23_17LinearCombinationISM_fSM_fLNS_15FloatRoundStyleE2EEES1W_S20_JEEENSA_5SM1004TMEM4LOAD26SM100_TMEM_LOAD_32dp32b16xENSA_20SM90_TMA_LOAD_IM2COLENS16_INS17_ILi2ELi4ELi3EEES1A_NSV_INSB_IJS1B_S1Y_EEENSB_IJS1Y_SE_EEEEEEENSA_39AutoVectorizingCopyWithAssumedAlignmentILi128EEENSA_21SM90_TMA_STORE_IM2COLES2I_S2K_S2K_EEEvvEEEEvNT_6ParamsE:
[----:B------:R-:W1:Y:S01]  /*0000*/  LDC R1, c[0x0][0x37c] ;  /* 0x0000df00ff017b82 */ /* 0x000e620000000800 */
[----:B------:R-:W2:Y:S01]  /*0010*/  S2R R58, SR_TID.X ;  /* 0x00000000003a7919 */ /* 0x000ea20000002100 */
[----:B------:R-:W3:Y:S06]  /*0020*/  LDCU.64 UR8, c[0x0][0x890] ;  /* 0x00011200ff0877ac */ /* 0x000eec0008000a00 */
[----:B------:R-:W4:Y:S01]  /*0030*/  S2UR UR4, SR_CgaCtaId ;  /* 0x00000000000479c3 */ /* 0x000f220000008800 */
[----:B-1----:R-:W-:Y:S01]  /*0040*/  VIADD R1, R1, 0xfffffff8 ;  /* 0xfffffff801017836 */ /* 0x002fe20000000000 */
[----:B------:R-:W-:-:S02]  /*0050*/  PRMT R60, RZ, 0x7610, R60 ;  /* 0x00007610ff3c7816 */ /* 0x000fc4000000003c */
[----:B------:R-:W-:Y:S02]  /*0060*/  ELECT P1, URZ, PT ;  /* 0x0000000000ff782f */ /* 0x000fe40003820000 */
[----:B------:R-:W-:Y:S01]  /*0070*/  R2UR UR48, R1 ;  /* 0x00000000013072ca */ /* 0x000fe200000e0000 */
[----:B---3--:R-:W-:-:S04]  /*0080*/  UISETP.NE.U32.AND UP0, UPT, UR8, URZ, UPT ;  /* 0x000000ff0800728c */ /* 0x008fc8000bf05070 */
[----:B------:R-:W-:Y:S02]  /*0090*/  UISETP.NE.AND.EX UP0, UPT, UR9, URZ, UPT, UP0 ;  /* 0x000000ff0900728c */ /* 0x000fe4000bf05300 */
[----:B----4-:R-:W-:Y:S02]  /*00a0*/  ULOP3.LUT UR49, UR4, 0x1, URZ, 0xc0, !UPT ;  /* 0x0000000104317892 */ /* 0x010fe4000f8ec0ff */
[----:B------:R-:W-:Y:S01]  /*00b0*/  ULOP3.LUT UR47, UR4, 0x1, URZ, 0x3c, !UPT ;  /* 0x00000001042f7892 */ /* 0x000fe2000f8e3cff */
[----:B--2---:R-:W-:-:S05]  /*00c0*/  SHF.R.U32.HI R61, RZ, 0x5, R58 ;  /* 0x00000005ff3d7819 */ /* 0x004fca000001163a */
[----:B------:R-:W1:Y:S02]  /*00d0*/  SHFL.IDX PT, R0, R61, RZ, 0x1f ;  /* 0x00001fff3d007589 */ /* 0x000e6400000e0000 */
[----:B-1----:R-:W-:Y:S01]  /*00e0*/  R2UR UR18, R0 ;  /* 0x00000000001272ca */ /* 0x002fe200000e0000 */
[----:B------:R-:W-:-:S14]  /*00f0*/  BRA.U UP0, `(.L_x_0) ;  /* 0x0000000100307547 */ /* 0x000fdc000b800000 */
[----:B------:R-:W1:Y:S02]  /*0100*/  LDCU.64 UR4, c[0x0][0x888] ;  /* 0x00011100ff0477ac */ /* 0x000e640008000a00 */
[----:B-1----:R-:W-:-:S04]  /*0110*/  UISETP.NE.U32.AND UP0, UPT, UR4, URZ, UPT ;  /* 0x000000ff0400728c */ /* 0x002fc8000bf05070 */
[----:B------:R-:W-:-:S09]  /*0120*/  UISETP.NE.AND.EX UP0, UPT, UR5, URZ, UPT, UP0 ;  /* 0x000000ff0500728c */ /* 0x000fd2000bf05300 */
[----:B------:R-:W-:Y:S05]  /*0130*/  BRA.U !UP0, `(.L_x_1) ;  /* 0x0000000108147547 */ /* 0x000fea000b800000 */
[----:B------:R-:W1:Y:S01]  /*0140*/  LDC.64 R2, c[0x0][0x888] ;  /* 0x00022200ff027b82 */ /* 0x000e620000000a00 */
[----:B------:R-:W1:Y:S02]  /*0150*/  LDCU.64 UR4, c[0x0][0x358] ;  /* 0x00006b00ff0477ac */ /* 0x000e640008000a00 */
[----:B-1----:R1:W5:Y:S01]  /*0160*/  LDG.E R27, desc[UR4][R2.64] ;  /* 0x00000004021b7981 */ /* 0x002362000c1e1900 */
[----:B------:R-:W-:Y:S01]  /*0170*/  HFMA2 R60, -RZ, RZ, 0, 5.9604644775390625e-08 ;  /* 0x00000001ff3c7431 */ /* 0x000fe200000001ff */
[----:B------:R-:W-:Y:S05]  /*0180*/  BRA `(.L_x_0) ;  /* 0x00000000000c7947 */ /* 0x000fea0003800000 */
.L_x_1:
[----:B------:R-:W1:Y:S01]  /*0190*/  LDCU UR4, c[0x0][0x880] ;  /* 0x00011000ff0477ac */ /* 0x000e620008000800 */
[----:B------:R-:W-:Y:S01]  /*01a0*/  HFMA2 R60, -RZ, RZ, 0, 5.9604644775390625e-08 ;  /* 0x00000001ff3c7431 */ /* 0x000fe200000001ff */
[----:B-1----:R-:W-:-:S07]  /*01b0*/  MOV R27, UR4 ;  /* 0x00000004001b7c02 */ /* 0x002fce0008000f00 */
.L_x_0:
[----:B------:R-:W2:Y:S02]  /*01c0*/  LDCU.64 UR4, c[0x0][0x8b0] ;  /* 0x00011600ff0477ac */ /* 0x000ea40008000a00 */
[----:B--2---:R-:W-:-:S04]  /*01d0*/  UISETP.NE.U32.AND UP0, UPT, UR4, URZ, UPT ;  /* 0x000000ff0400728c */ /* 0x004fc8000bf05070 */
[----:B------:R-:W-:-:S09]  /*01e0*/  UISETP.NE.AND.EX UP0, UPT, UR5, URZ, UPT, UP0 ;  /* 0x000000ff0500728c */ /* 0x000fd2000bf05300 */
[----:B------:R-:W-:Y:S05]  /*01f0*/  BRA.U UP0, `(.L_x_2) ;  /* 0x0000000100287547 */ /* 0x000fea000b800000 */
[----:B------:R-:W2:Y:S02]  /*0200*/  LDCU.64 UR4, c[0x0][0x8a8] ;  /* 0x00011500ff0477ac */ /* 0x000ea40008000a00 */
[----:B--2---:R-:W-:-:S04]  /*0210*/  UISETP.NE.U32.AND UP0, UPT, UR4, URZ, UPT ;  /* 0x000000ff0400728c */ /* 0x004fc8000bf05070 */
[----:B------:R-:W-:-:S09]  /*0220*/  UISETP.NE.AND.EX UP0, UPT, UR5, URZ, UPT, UP0 ;  /* 0x000000ff0500728c */ /* 0x000fd2000bf05300 */
[----:B------:R-:W-:Y:S05]  /*0230*/  BRA.U !UP0, `(.L_x_3) ;  /* 0x0000000108107547 */ /* 0x000fea000b800000 */
[----:B------:R-:W2:Y:S01]  /*0240*/  LDC.64 R24, c[0x0][0x8a8] ;  /* 0x00022a00ff187b82 */ /* 0x000ea20000000a00 */
[----:B------:R-:W2:Y:S02]  /*0250*/  LDCU.64 UR4, c[0x0][0x358] ;  /* 0x00006b00ff0477ac */ /* 0x000ea40008000a00 */
[----:B--2---:R2:W5:Y:S01]  /*0260*/  LDG.E R24, desc[UR4][R24.64] ;  /* 0x0000000418187981 */ /* 0x004562000c1e1900 */
[----:B------:R-:W-:Y:S05]  /*0270*/  BRA `(.L_x_2) ;  /* 0x0000000000087947 */ /* 0x000fea0003800000 */
.L_x_3:
[----:B------:R-:W2:Y:S02]  /*0280*/  LDCU UR4, c[0x0][0x8a0] ;  /* 0x00011400ff0477ac */ /* 0x000ea40008000800 */
[----:B--2---:R-:W-:Y:S02]  /*0290*/  MOV R24, UR4 ;  /* 0x0000000400187c02 */ /* 0x004fe40008000f00 */
.L_x_2:
[----:B------:R-:W-:Y:S01]  /*02a0*/  IMAD.U32 R0, RZ, RZ, UR18 ;  /* 0x00000012ff007e24 */ /* 0x000fe2000f8e00ff */
[----:B------:R-:W-:Y:S04]  /*02b0*/  BSSY.RECONVERGENT B0, `(.L_x_4) ;  /* 0x000000c000007945 */ /* 0x000fe80003800200 */
[C---:B------:R-:W-:Y:S02]  /*02c0*/  ISETP.NE.OR P2, PT, R0.reuse, 0x1, !P1 ;  /* 0x000000010000780c */ /* 0x040fe40004f45670 */
[----:B------:R-:W-:-:S11]  /*02d0*/  ISETP.NE.OR P0, PT, R0, 0x3, !P1 ;  /* 0x000000030000780c */ /* 0x000fd60004f05670 */
[----:B------:R-:W-:Y:S05]  /*02e0*/  @P2 BRA `(.L_x_5) ;  /* 0x0000000000202947 */ /* 0x000fea0003800000 */
[----:B------:R-:W3:Y:S02]  /*02f0*/  LDCU.64 UR4, c[0x0][0x348] ;  /* 0x00006900ff0477ac */ /* 0x000ee40008000a00 */
[----:B---3--:R-:W-:Y:S02]  /*0300*/  UIADD3 UR6, UP1, UPT, UR4, 0x80, URZ ;  /* 0x0000008004067890 */ /* 0x008fe4000ff3e0ff */
[----:B------:R-:W-:Y:S02]  /*0310*/  UIADD3 UR4, UP0, UPT, UR4, 0x180, URZ ;  /* 0x0000018004047890 */ /* 0x000fe4000ff1e0ff */
[----:B------:R-:W-:Y:S02]  /*0320*/  UIADD3.X UR7, UPT, UPT, URZ, UR5, URZ, UP1, !UPT ;  /* 0x00000005ff077290 */ /* 0x000fe40008ffe4ff */
[----:B------:R-:W-:-:S07]  /*0330*/  UIADD3.X UR5, UPT, UPT, URZ, UR5, URZ, UP0, !UPT ;  /* 0x00000005ff057290 */ /* 0x000fce00087fe4ff */
[----:B------:R3:W-:Y:S02]  /*0340*/  UTMACCTL.PF [UR6] ;  /* 0x00000000060079b9 */ /* 0x0007e40008040000 */
[----:B------:R3:W-:Y:S02]  /*0350*/  UTMACCTL.PF [UR4] ;  /* 0x00000000040079b9 */ /* 0x0007e40008040000 */
[----:B---3--:R-:W-:Y:S01]  /*0360*/  NOP ;  /* 0x0000000000007918 */ /* 0x008fe20000000000 */
.L_x_5:
[----:B------:R-:W-:Y:S05]  /*0370*/  BSYNC.RECONVERGENT B0 ;  /* 0x0000000000007941 */ /* 0x000fea0003800200 */
.L_x_4:
[----:B------:R-:W-:Y:S04]  /*0380*/  BSSY.RECONVERGENT B0, `(.L_x_6) ;  /* 0x000000a000007945 */ /* 0x000fe80003800200 */
        /* <DEDUP_REMOVED lines=9> */
.L_x_7:
[----:B------:R-:W-:Y:S05]  /*0420*/  BSYNC.RECONVERGENT B0 ;  /* 0x0000000000007941 */ /* 0x000fea0003800200 */
.L_x_6:
[----:B------:R-:W3:Y:S01]  /*0430*/  LDCU.64 UR4, c[0x0][0x888] ;  /* 0x00011100ff0477ac */ /* 0x000ee20008000a00 */
[----:B------:R-:W-:Y:S02]  /*0440*/  UISETP.EQ.U32.AND UP2, UPT, UR8, URZ, UPT ;  /* 0x000000ff0800728c */ /* 0x000fe4000bf42070 */
[----:B------:R-:W-:Y:S02]  /*0450*/  UPLOP3.LUT UP3, UPT, UPT, UPT, UPT, 0x80, 0x8 ;  /* 0x000000000008789c */ /* 0x000fe40003f6f070 */
[----:B---3--:R-:W-:-:S04]  /*0460*/  UISETP.NE.U32.AND UP0, UPT, UR4, URZ, UPT ;  /* 0x000000ff0400728c */ /* 0x008fc8000bf05070 */
[----:B------:R-:W-:-:S04]  /*0470*/  UISETP.NE.AND.EX UP1, UPT, UR5, URZ, UPT, UP0 ;  /* 0x000000ff0500728c */ /* 0x000fc8000bf25300 */
[----:B------:R-:W-:-:S04]  /*0480*/  UISETP.EQ.OR.EX UP4, UPT, UR9, URZ, !UP1, UP2 ;  /* 0x000000ff0900728c */ /* 0x000fc8000cf82720 */
[----:B------:R-:W-:-:S06]  /*0490*/  UP2UR UR4, UPR, URZ, 0x10 ;  /* 0x00000010ff047883 */ /* 0x000fcc0008000000 */
[----:B------:R-:W-:Y:S01]  /*04a0*/  MOV R68, UR4 ;  /* 0x0000000400447c02 */ /* 0x000fe20008000f00 */
[----:B------:R-:W-:Y:S06]  /*04b0*/  BRA.U !UP4, `(.L_x_8) ;  /* 0x000000010c207547 */ /* 0x000fec000b800000 */
[----:B------:R-:W-:Y:S01]  /*04c0*/  UISETP.NE.U32.AND UP0, UPT, UR8, URZ, UPT ;  /* 0x000000ff0800728c */ /* 0x000fe2000bf05070 */
[----:B-----5:R-:W-:Y:S01]  /*04d0*/  FSETP.NEU.AND P0, PT, R27, RZ, PT ;  /* 0x000000ff1b00720b */ /* 0x020fe20003f0d000 */
[----:B------:R-:W-:Y:S02]  /*04e0*/  USEL UR4, URZ, 0xffffffff, UP1 ;  /* 0xffffffffff047887 */ /* 0x000fe40008800000 */
[----:B------:R-:W-:-:S10]  /*04f0*/  UISETP.NE.AND.EX UP2, UPT, UR9, URZ, UPT, UP0 ;  /* 0x000000ff0900728c */ /* 0x000fd4000bf45300 */
[----:B------:R-:W-:Y:S01]  /*0500*/  VOTEU.ANY UP0, P0 ;  /* 0x0000000000ff7886 */ /* 0x000fe20000000100 */
[----:B------:R-:W-:-:S04]  /*0510*/  @!UP2 USEL UR4, URZ, 0xffffffff, UP0 ;  /* 0xffffffffff04a887 */ /* 0x000fc80008000000 */
[----:B------:R-:W-:-:S04]  /*0520*/  ULOP3.LUT UR4, UR4, 0x1, URZ, 0xc0, !UPT ;  /* 0x0000000104047892 */ /* 0x000fc8000f8ec0ff */
[----:B------:R-:W-:-:S11]  /*0530*/  UISETP.NE.U32.AND UP3, UPT, UR4, 0x1, UPT ;  /* 0x000000010400788c */ /* 0x000fd6000bf65070 */
.L_x_8:
[----:B------:R-:W3:Y:S01]  /*0540*/  SHFL.IDX PT, R0, R61, RZ, 0x1f ;  /* 0x00001fff3d007589 */ /* 0x000ee200000e0000 */
[----:B------:R-:W-:Y:S02]  /*0550*/  UISETP.NE.AND UP5, UPT, UR18, 0x2, UPT ;  /* 0x000000021200788c */ /* 0x000fe4000bfa5270 */
[----:B------:R-:W-:Y:S02]  /*0560*/  UISETP.NE.AND UP0, UPT, UR18, 0x2, UPT ;  /* 0x000000021200788c */ /* 0x000fe4000bf05270 */
[----:B------:R-:W-:Y:S02]  /*0570*/  UISETP.NE.OR UP2, UPT, UR49, URZ, UP5 ;  /* 0x000000ff3100728c */ /* 0x000fe4000af45670 */
[----:B------:R-:W-:-:S04]  /*0580*/  USEL UR68, URZ, 0x1, UP0 ;  /* 0x00000001ff447887 */ /* 0x000fc80008000000 */
[----:B------:R-:W-:Y:S02]  /*0590*/  PLOP3.LUT P5, PT, P1, PT, UP2, 0xae, 0xea ;  /* 0x0000000000ea781c */ /* 0x000fe40000faf52e */
[----:B---3--:R-:W-:-:S13]  /*05a0*/  ISETP.NE.AND P0, PT, R0, RZ, PT ;  /* 0x000000ff0000720c */ /* 0x008fda0003f05270 */
[----:B------:R-:W-:Y:S05]  /*05b0*/  @P0 BRA `(.L_x_9) ;  /* 0x0000000000480947 */ /* 0x000fea0003800000 */
[----:B------:R-:W3:Y:S01]  /*05c0*/  S2UR UR5, SR_CgaCtaId ;  /* 0x00000000000579c3 */ /* 0x000ee20000008800 */
[----:B------:R-:W-:Y:S01]  /*05d0*/  UMOV UR4, 0x400 ;  /* 0x0000040000047882 */ /* 0x000fe20000000000 */
[----:B------:R-:W-:Y:S01]  /*05e0*/  UMOV UR6, 0x1 ;  /* 0x0000000100067882 */ /* 0x000fe20000000000 */
[----:B------:R-:W-:Y:S01]  /*05f0*/  ELECT P0, URZ, PT ;  /* 0x0000000000ff782f */ /* 0x000fe20003800000 */
[----:B------:R-:W-:-:S04]  /*0600*/  UIADD3 UR6, UPT, UPT, -UR6, 0x100000, URZ ;  /* 0x0010000006067890 */ /* 0x000fc8000fffe1ff */
[----:B------:R-:W-:Y:S02]  /*0610*/  USHF.L.U32 UR7, UR6, 0xb, URZ ;  /* 0x0000000b06077899 */ /* 0x000fe400080006ff */
[----:B------:R-:W-:Y:S02]  /*0620*/  USHF.L.U32 UR6, UR6, 0x1, URZ ;  /* 0x0000000106067899 */ /* 0x000fe400080006ff */
[----:B---3--:R-:W-:Y:S01]  /*0630*/  ULEA UR4, UR5, UR4, 0x18 ;  /* 0x0000000405047291 */ /* 0x008fe2000f8ec0ff */
[----:B------:R-:W3:Y:S11]  /*0640*/  FENCE.VIEW.ASYNC.S ;  /* 0x00000000000073c6 */ /* 0x000ef60000000000 */
[----:B---3--:R3:W4:Y:S01]  /*0650*/  SYNCS.EXCH.64 URZ, [UR4], UR6 ;  /* 0x0000000604ff75b2 */ /* 0x0087220008000100 */
[----:B------:R3:W1:Y:S01]  /*0660*/  SYNCS.EXCH.64 URZ, [UR4+0x20], UR6 ;  /* 0x0000200604ff75b2 */ /* 0x0006620008000100 */
[----:B------:R3:W1:Y:S01]  /*0670*/  SYNCS.EXCH.64 URZ, [UR4+0x8], UR6 ;  /* 0x0000080604ff75b2 */ /* 0x0006620008000100 */
[----:B------:R3:W1:Y:S01]  /*0680*/  SYNCS.EXCH.64 URZ, [UR4+0x28], UR6 ;  /* 0x0000280604ff75b2 */ /* 0x0006620008000100 */
[----:B------:R3:W1:Y:S01]  /*0690*/  SYNCS.EXCH.64 URZ, [UR4+0x10], UR6 ;  /* 0x0000100604ff75b2 */ /* 0x0006620008000100 */
[----:B------:R3:W1:Y:S01]  /*06a0*/  SYNCS.EXCH.64 URZ, [UR4+0x30], UR6 ;  /* 0x0000300604ff75b2 */ /* 0x0006620008000100 */
[----:B------:R3:W1:Y:S01]  /*06b0*/  SYNCS.EXCH.64 URZ, [UR4+0x18], UR6 ;  /* 0x0000180604ff75b2 */ /* 0x0006620008000100 */
[----:B------:R3:W1:Y:S01]  /*06c0*/  SYNCS.EXCH.64 URZ, [UR4+0x38], UR6 ;  /* 0x0000380604ff75b2 */ /* 0x0006620008000100 */
[----:B------:R-:W-:Y:S01]  /*06d0*/  NOP ;  /* 0x0000000000007918 */ /* 0x000fe20000000000 */
.L_x_9:
[----:B------:R-:W2:Y:S01]  /*06e0*/  SHFL.IDX PT, R0, R61, RZ, 0x1f ;  /* 0x00001fff3d007589 */ /* 0x000ea200000e0000 */
[----:B------:R-:W-:Y:S01]  /*06f0*/  NOP ;  /* 0x0000000000007918 */ /* 0x000fe20000000000 */
[----:B--2---:R-:W-:-:S13]  /*0700*/  ISETP.NE.AND P0, PT, R0, 0x1, PT ;  /* 0x000000010000780c */ /* 0x004fda0003f05270 */
[----:B------:R-:W-:Y:S05]  /*0710*/  @P0 BRA `(.L_x_10) ;  /* 0x0000000000580947 */ /* 0x000fea0003800000 */
[----:B------:R-:W2:Y:S01]  /*0720*/  S2UR UR5, SR_CgaCtaId ;  /* 0x00000000000579c3 */ /* 0x000ea20000008800 */
[----:B---3--:R-:W-:Y:S01]  /*0730*/  UMOV UR4, 0x400 ;  /* 0x0000040000047882 */ /* 0x008fe20000000000 */
[----:B------:R-:W-:Y:S01]  /*0740*/  UMOV UR8, 0x20 ;  /* 0x0000002000087882 */ /* 0x000fe20000000000 */
[----:B------:R-:W-:Y:S01]  /*0750*/  UMOV UR6, 0x80 ;  /* 0x0000008000067882 */ /* 0x000fe20000000000 */
[----:B------:R-:W-:-:S04]  /*0760*/  UIADD3 UR8, UPT, UPT, -UR8, 0x100000, URZ ;  /* 0x0010000008087890 */ /* 0x000fc8000fffe1ff */
[----:B------:R-:W-:Y:S02]  /*0770*/  USHF.L.U32 UR9, UR8, 0xb, URZ ;  /* 0x0000000b08097899 */ /* 0x000fe400080006ff */
[----:B------:R-:W-:Y:S02]  /*0780*/  USHF.L.U32 UR8, UR8, 0x1, URZ ;  /* 0x0000000108087899 */ /* 0x000fe400080006ff */
[----:B------:R-:W-:-:S04]  /*0790*/  UIADD3 UR6, UPT, UPT, -UR6, 0x100000, URZ ;  /* 0x0010000006067890 */ /* 0x000fc8000fffe1ff */
[----:B------:R-:W-:Y:S02]  /*07a0*/  USHF.L.U32 UR7, UR6, 0xb, URZ ;  /* 0x0000000b06077899 */ /* 0x000fe400080006ff */
[----:B------:R-:W-:Y:S01]  /*07b0*/  USHF.L.U32 UR6, UR6, 0x1, URZ ;  /* 0x0000000106067899 */ /* 0x000fe200080006ff */
[----:B------:R-:W-:Y:S01]  /*07c0*/  ELECT P0, URZ, PT ;  /* 0x0000000000ff782f */ /* 0x000fe20003800000 */
[----:B--2---:R-:W-:Y:S01]  /*07d0*/  ULEA UR4, UR5, UR4, 0x18 ;  /* 0x0000000405047291 */ /* 0x004fe2000f8ec0ff */
[----:B------:R-:W2:Y:S11]  /*07e0*/  FENCE.VIEW.ASYNC.S ;  /* 0x00000000000073c6 */ /* 0x000eb60000000000 */
[----:B--2---:R2:W3:Y:S01]  /*07f0*/  SYNCS.EXCH.64 URZ, [UR4+0x40], UR8 ;  /* 0x0000400804ff75b2 */ /* 0x0044e20008000100 */
        /* <DEDUP_REMOVED lines=8> */
.L_x_10:
[----:B------:R-:W4:Y:S01]  /*0880*/  SHFL.IDX PT, R0, R61, RZ, 0x1f ;  /* 0x00001fff3d007589 */ /* 0x000f2200000e0000 */
[----:B------:R-:W-:Y:S01]  /*0890*/  NOP ;  /* 0x0000000000007918 */ /* 0x000fe20000000000 */
[----:B----4-:R-:W-:-:S13]  /*08a0*/  ISETP.NE.AND P0, PT, R0, 0x3, PT ;  /* 0x000000030000780c */ /* 0x010fda0003f05270 */
[----:B------:R-:W-:Y:S05]  /*08b0*/  @P0 BRA `(.L_x_11) ;  /* 0x0000000000300947 */ /* 0x000fea0003800000 */
[----:B------:R-:W4:Y:S01]  /*08c0*/  S2UR UR5, SR_CgaCtaId ;  /* 0x00000000000579c3 */ /* 0x000f220000008800 */
[----:B--23--:R-:W-:Y:S01]  /*08d0*/  UMOV UR4, 0x400 ;  /* 0x0000040000047882 */ /* 0x00cfe20000000000 */
[----:B------:R-:W-:Y:S01]  /*08e0*/  UMOV UR6, 0x20 ;  /* 0x0000002000067882 */ /* 0x000fe20000000000 */
[----:B------:R-:W-:Y:S01]  /*08f0*/  ELECT P0, URZ, PT ;  /* 0x0000000000ff782f */ /* 0x000fe20003800000 */
[----:B------:R-:W-:-:S04]  /*0900*/  UIADD3 UR6, UPT, UPT, -UR6, 0x100000, URZ ;  /* 0x0010000006067890 */ /* 0x000fc8000fffe1ff */
[----:B------:R-:W-:Y:S02]  /*0910*/  USHF.L.U32 UR7, UR6, 0xb, URZ ;  /* 0x0000000b06077899 */ /* 0x000fe400080006ff */
[----:B------:R-:W-:Y:S02]  /*0920*/  USHF.L.U32 UR6, UR6, 0x1, URZ ;  /* 0x0000000106067899 */ /* 0x000fe400080006ff */
[----:B----4-:R-:W-:Y:S01]  /*0930*/  ULEA UR4, UR5, UR4, 0x18 ;  /* 0x0000000405047291 */ /* 0x010fe2000f8ec0ff */
[----:B------:R-:W2:Y:S11]  /*0940*/  FENCE.VIEW.ASYNC.S ;  /* 0x00000000000073c6 */ /* 0x000eb60000000000 */
[----:B--2---:R4:W2:Y:S01]  /*0950*/  SYNCS.EXCH.64 URZ, [UR4+0x80], UR6 ;  /* 0x0000800604ff75b2 */ /* 0x0048a20008000100 */
[----:B------:R4:W3:Y:S02]  /*0960*/  SYNCS.EXCH.64 URZ, [UR4+0x88], UR6 ;  /* 0x0000880604ff75b2 */ /* 0x0008e40008000100 */
[----:B----4-:R-:W-:Y:S01]  /*0970*/  NOP ;  /* 0x0000000000007918 */ /* 0x010fe20000000000 */
.L_x_11:
[----:B------:R-:W4:Y:S01]  /*0980*/  SHFL.IDX PT, R0, R61, RZ, 0x1f ;  /* 0x00001fff3d007589 */ /* 0x000f2200000e0000 */
[----:B------:R-:W-:Y:S01]  /*0990*/  NOP ;  /* 0x0000000000007918 */ /* 0x000fe20000000000 */
[----:B----4-:R-:W-:-:S13]  /*09a0*/  ISETP.NE.AND P0, PT, R0, 0x4, PT ;  /* 0x000000040000780c */ /* 0x010fda0003f05270 */
[----:B------:R-:W-:Y:S05]  /*09b0*/  @P0 BRA `(.L_x_12) ;  /* 0x0000000000440947 */ /* 0x000fea0003800000 */
[----:B------:R-:W4:Y:S01]  /*09c0*/  S2UR UR5, SR_CgaCtaId ;  /* 0x00000000000579c3 */ /* 0x000f220000008800 */
[----:B--23--:R-:W-:Y:S01]  /*09d0*/  UMOV UR4, 0x1e0 ;  /* 0x000001e000047882 */ /* 0x00cfe20000000000 */
[----:B------:R-:W-:Y:S01]  /*09e0*/  UMOV UR6, 0x400 ;  /* 0x0000040000067882 */ /* 0x000fe20000000000 */
[----:B------:R-:W-:Y:S01]  /*09f0*/  USEL UR4, UR4, 0x1a0, UP3 ;  /* 0x000001a004047887 */ /* 0x000fe20009800000 */
[----:B------:R-:W-:Y:S01]  /*0a00*/  UMOV UR8, 0x1 ;  /* 0x0000000100087882 */ /* 0x000fe20000000000 */
[----:B------:R-:W-:Y:S01]  /*0a10*/  ELECT P0, URZ, PT ;  /* 0x0000000000ff782f */ /* 0x000fe20003800000 */
[----:B------:R-:W-:-:S04]  /*0a20*/  UIADD3 UR8, UPT, UPT, -UR8, 0x100000, URZ ;  /* 0x0010000008087890 */ /* 0x000fc8000fffe1ff */
[----:B------:R-:W-:Y:S02]  /*0a30*/  USHF.L.U32 UR9, UR8, 0xb, URZ ;  /* 0x0000000b08097899 */ /* 0x000fe400080006ff */
[----:B------:R-:W-:Y:S02]  /*0a40*/  USHF.L.U32 UR8, UR8, 0x1, URZ ;  /* 0x0000000108087899 */ /* 0x000fe400080006ff */
[----:B----4-:R-:W-:Y:S02]  /*0a50*/  ULEA UR6, UR5, UR6, 0x18 ;  /* 0x0000000605067291 */ /* 0x010fe4000f8ec0ff */
[----:B------:R-:W-:-:S04]  /*0a60*/  UIADD3 UR4, UPT, UPT, -UR4, 0x100000, URZ ;  /* 0x0010000004047890 */ /* 0x000fc8000fffe1ff */
[----:B------:R-:W-:Y:S02]  /*0a70*/  USHF.L.U32 UR5, UR4, 0xb, URZ ;  /* 0x0000000b04057899 */ /* 0x000fe400080006ff */
[----:B------:R-:W-:Y:S01]  /*0a80*/  USHF.L.U32 UR4, UR4, 0x1, URZ ;  /* 0x0000000104047899 */ /* 0x000fe200080006ff */
[----:B------:R-:W2:Y:S03]  /*0a90*/  FENCE.VIEW.ASYNC.S ;  /* 0x00000000000073c6 */ /* 0x000ea60000000000 */
[----:B--2---:R4:W2:Y:S08]  /*0aa0*/  SYNCS.EXCH.64 URZ, [UR6+0x90], UR8 ;  /* 0x0000900806ff75b2 */ /* 0x0048b00008000100 */
[----:B------:R4:W3:Y:S02]  /*0ab0*/  SYNCS.EXCH.64 URZ, [UR6+0x98], UR4 ;  /* 0x0000980406ff75b2 */ /* 0x0008e40008000100 */
[----:B----4-:R-:W-:Y:S01]  /*0ac0*/  NOP ;  /* 0x0000000000007918 */ /* 0x010fe20000000000 */
.L_x_12:
[----:B------:R-:W4:Y:S01]  /*0ad0*/  SHFL.IDX PT, R0, R61, RZ, 0x1f ;  /* 0x00001fff3d007589 */ /* 0x000f2200000e0000 */
[----:B------:R-:W-:Y:S01]  /*0ae0*/  ISETP.NE.OR P1, PT, RZ, UR18, !P1 ;  /* 0x00000012ff007c0c */ /* 0x000fe2000cf25670 */
[----:B------:R-:W-:Y:S01]  /*0af0*/  NOP ;  /* 0x0000000000007918 */ /* 0x000fe20000000000 */
[----:B----4-:R-:W-:-:S13]  /*0b00*/  ISETP.NE.AND P0, PT, R0, 0x5, PT ;  /* 0x000000050000780c */ /* 0x010fda0003f05270 */
[----:B------:R-:W-:Y:S05]  /*0b10*/  @P0 BRA `(.L_x_13) ;  /* 0x0000000000480947 */ /* 0x000fea0003800000 */
[----:B------:R-:W4:Y:S01]  /*0b20*/  S2UR UR5, SR_CgaCtaId ;  /* 0x00000000000579c3 */ /* 0x000f220000008800 */
[----:B--23--:R-:W-:Y:S01]  /*0b30*/  UMOV UR4, 0x400 ;  /* 0x0000040000047882 */ /* 0x00cfe20000000000 */
        /* <DEDUP_REMOVED lines=9> */
[----:B----4-:R-:W-:Y:S01]  /*0bd0*/  ULEA UR4, UR5, UR4, 0x18 ;  /* 0x0000000405047291 */ /* 0x010fe2000f8ec0ff */
[----:B------:R-:W2:Y:S11]  /*0be0*/  FENCE.VIEW.ASYNC.S ;  /* 0x00000000000073c6 */ /* 0x000eb60000000000 */
[----:B--2---:R4:W2:Y:S01]  /*0bf0*/  SYNCS.EXCH.64 URZ, [UR4+0xa0], UR6 ;  /* 0x0000a00604ff75b2 */ /* 0x0048a20008000100 */
[----:B------:R4:W3:Y:S01]  /*0c00*/  SYNCS.EXCH.64 URZ, [UR4+0xb0], UR8 ;  /* 0x0000b00804ff75b2 */ /* 0x0008e20008000100 */
[----:B------:R4:W1:Y:S01]  /*0c10*/  SYNCS.EXCH.64 URZ, [UR4+0xa8], UR6 ;  /* 0x0000a80604ff75b2 */ /* 0x0008620008000100 */
[----:B------:R4:W1:Y:S02]  /*0c20*/  SYNCS.EXCH.64 URZ, [UR4+0xb8], UR8 ;  /* 0x0000b80804ff75b2 */ /* 0x0008640008000100 */
[----:B----4-:R-:W-:Y:S01]  /*0c30*/  NOP ;  /* 0x0000000000007918 */ /* 0x010fe20000000000 */
.L_x_13:
[----:B--23--:R-:W2:Y:S01]  /*0c40*/  S2UR UR7, SR_CgaCtaId ;  /* 0x00000000000779c3 */ /* 0x00cea20000008800 */
[----:B------:R-:W-:Y:S01]  /*0c50*/  VOTEU.ALL UP0, P1 ;  /* 0x0000000000ff7886 */ /* 0x000fe20000800000 */
[----:B------:R-:W-:Y:S01]  /*0c60*/  UMOV UR4, 0x20 ;  /* 0x0000002000047882 */ /* 0x000fe20000000000 */
[----:B------:R-:W-:Y:S01]  /*0c70*/  NOP ;  /* 0x0000000000007918 */ /* 0x000fe20000000000 */
[----:B------:R-:W-:Y:S01]  /*0c80*/  LOP3.LUT R0, R58, 0x1f, RZ, 0xc0, !PT ;  /* 0x0000001f3a007812 */ /* 0x000fe200078ec0ff */
[----:B------:R-:W-:Y:S01]  /*0c90*/  UISETP.NE.AND UP4, UPT, UR18, URZ, UPT ;  /* 0x000000ff1200728c */ /* 0x000fe2000bf85270 */
[----:B------:R-:W-:Y:S01]  /*0ca0*/  @!UP0 UMOV UR6, 0x400 ;  /* 0x0000040000068882 */ /* 0x000fe20000000000 */
[----:B------:R-:W-:-:S04]  /*0cb0*/  @!UP0 UIADD3 UR4, UPT, UPT, -UR4, 0x100000, URZ ;  /* 0x0010000004048890 */ /* 0x000fc8000fffe1ff */
[----:B------:R-:W-:Y:S02]  /*0cc0*/  @!UP0 USHF.L.U32 UR5, UR4, 0xb, URZ ;  /* 0x0000000b04058899 */ /* 0x000fe400080006ff */
[----:B------:R-:W-:Y:S02]  /*0cd0*/  @!UP0 USHF.L.U32 UR4, UR4, 0x1, URZ ;  /* 0x0000000104048899 */ /* 0x000fe400080006ff */
[----:B--2---:R-:W-:Y:S01]  /*0ce0*/  @!UP0 ULEA UR6, UR7, UR6, 0x18 ;  /* 0x0000000607068291 */ /* 0x004fe2000f8ec0ff */
[----:B------:R-:W2:Y:S01]  /*0cf0*/  LDCU UR7, c[0x0][0x36c] ;  /* 0x00006d80ff0777ac */ /* 0x000ea20008000800 */
[----:B------:R-:W-:Y:S01]  /*0d00*/  VOTEU.ALL UP0, P1 ;  /* 0x0000000000ff7886 */ /* 0x000fe20000800000 */
[----:B------:R-:W3:Y:S09]  /*0d10*/  FENCE.VIEW.ASYNC.S ;  /* 0x00000000000073c6 */ /* 0x000ef20000000000 */
[----:B---3--:R3:W4:Y:S01]  /*0d20*/  @!UP0 SYNCS.EXCH.64 URZ, [UR6+0xc0], UR4 ;  /* 0x0000c00406ff85b2 */ /* 0x0087220008000100 */
[----:B--2---:R-:W-:-:S09]  /*0d30*/  UISETP.EQ.U32.AND UP6, UPT, UR7, 0x1, UPT ;  /* 0x000000010700788c */ /* 0x004fd2000bfc2070 */
[----:B---3--:R-:W-:Y:S05]  /*0d40*/  BRA.U !UP6, `(.L_x_14) ;  /* 0x000000010e087547 */ /* 0x008fea000b800000 */
[----:B-1--4-:R-:W-:Y:S01]  /*0d50*/  UCGABAR_ARV ;  /* 0x00000000000079c7 */ /* 0x012fe20008000000 */
[----:B------:R-:W-:Y:S05]  /*0d60*/  BRA `(.L_x_15) ;  /* 0x0000000000047947 */ /* 0x000fea0003800000 */
.L_x_14:
[----:B-1--4-:R-:W-:Y:S01]  /*0d70*/  NOP ;  /* 0x0000000000007918 */ /* 0x012fe20000000000 */
.L_x_15:
[----:B------:R-:W1:Y:S01]  /*0d80*/  S2UR UR20, SR_CTAID.X ;  /* 0x00000000001479c3 */ /* 0x000e620000002500 */
[----:B------:R-:W-:-:S05]  /*0d90*/  CS2R.32 R53, SR_CgaSize ;  /* 0x0000000000357805 */ /* 0x000fca0000008a00 */
[----:B------:R-:W-:-:S05]  /*0da0*/  IMAD R53, R53, -0xa0, RZ ;  /* 0xffffff6035357824 */ /* 0x000fca00078e02ff */
[----:B------:R-:W-:-:S14]  /*0db0*/  R2UR UR5, R53 ;  /* 0x00000000350572ca */ /* 0x000fdc00000e0000 */
[----:B------:R-:W2:Y:S01]  /*0dc0*/  LDCU UR5, c[0x0][UR5+0x2b0] ;  /* 0x00005600050577ac */ /* 0x000ea20008000800 */
[----:B------:R-:W-:-:S05]  /*0dd0*/  CS2R.32 R53, SR_CgaSize ;  /* 0x0000000000357805 */ /* 0x000fca0000008a00 */
[----:B------:R-:W-:-:S05]  /*0de0*/  IMAD R53, R53, -0xa0, RZ ;  /* 0xffffff6035357824 */ /* 0x000fca00078e02ff */
[----:B------:R-:W-:-:S14]  /*0df0*/  R2UR UR4, R53 ;  /* 0x00000000350472ca */ /* 0x000fdc00000e0000 */
[----:B------:R-:W3:Y:S01]  /*0e00*/  LDCU UR4, c[0x0][UR4+0x2b4] ;  /* 0x00005680040477ac */ /* 0x000ee20008000800 */
[----:B------:R-:W4:Y:S01]  /*0e10*/  S2UR UR21, SR_CTAID.Y ;  /* 0x00000000001579c3 */ /* 0x000f220000002600 */
[----:B------:R-:W-:-:S05]  /*0e20*/  CS2R.32 R53, SR_CgaSize ;  /* 0x0000000000357805 */ /* 0x000fca0000008a00 */
[----:B------:R-:W-:-:S05]  /*0e30*/  IMAD R53, R53, -0xa0, RZ ;  /* 0xffffff6035357824 */ /* 0x000fca00078e02ff */
[----:B------:R-:W-:-:S14]  /*0e40*/  R2UR UR7, R53 ;  /* 0x00000000350772ca */ /* 0x000fdc00000e0000 */
[----:B------:R-:W3:Y:S01]  /*0e50*/  LDCU UR7, c[0x0][UR7+0x2a0] ;  /* 0x00005400070777ac */ /* 0x000ee20008000800 */
[----:B------:R-:W-:-:S05]  /*0e60*/  CS2R.32 R53, SR_CgaSize ;  /* 0x0000000000357805 */ /* 0x000fca0000008a00 */
[----:B------:R-:W-:-:S05]  /*0e70*/  IMAD R53, R53, -0xa0, RZ ;  /* 0xffffff6035357824 */ /* 0x000fca00078e02ff */
[----:B------:R-:W-:-:S14]  /*0e80*/  R2UR UR8, R53 ;  /* 0x00000000350872ca */ /* 0x000fdc00000e0000 */
[----:B------:R-:W3:Y:S01]  /*0e90*/  LDCU UR8, c[0x0][UR8+0x2a4] ;  /* 0x00005480080877ac */ /* 0x000ee20008000800 */
[----:B------:R-:W3:Y:S01]  /*0ea0*/  LDCU UR19, c[0x0][0xb24] ;  /* 0x00016480ff1377ac */ /* 0x000ee20008000800 */
[----:B------:R-:W3:Y:S01]  /*0eb0*/  LDCU UR39, c[0x0][0xb24] ;  /* 0x00016480ff2777ac */ /* 0x000ee20008000800 */
[----:B-1----:R-:W-:Y:S01]  /*0ec0*/  I2FP.F32.U32 R3, UR20 ;  /* 0x0000001400037c45 */ /* 0x002fe20008201000 */
[----:B------:R-:W1:Y:S04]  /*0ed0*/  LDCU UR24, c[0x0][0xb30] ;  /* 0x00016600ff1877ac */ /* 0x000e680008000800 */
[----:B--2---:R-:W-:Y:S01]  /*0ee0*/  FMUL R3, R3, UR5 ;  /* 0x0000000503037c20 */ /* 0x004fe20008400000 */
[----:B----4-:R-:W-:-:S05]  /*0ef0*/  I2FP.F32.U32 R2, UR21 ;  /* 0x0000001500027c45 */ /* 0x010fca0008201000 */
[----:B------:R-:W2:Y:S01]  /*0f00*/  F2I.U32.TRUNC.NTZ R3, R3 ;  /* 0x0000000300037305 */ /* 0x000ea2000020f000 */
[----:B---3--:R-:W-:-:S07]  /*0f10*/  FMUL R2, R2, UR4 ;  /* 0x0000000402027c20 */ /* 0x008fce0008400000 */
[----:B------:R-:W3:Y:S01]  /*0f20*/  F2I.U32.TRUNC.NTZ R2, R2 ;  /* 0x0000000200027305 */ /* 0x000ee2000020f000 */
[----:B--2---:R-:W-:Y:S02]  /*0f30*/  R2UR UR4, R3 ;  /* 0x00000000030472ca */ /* 0x004fe400000e0000 */
[----:B------:R-:W-:Y:S02]  /*0f40*/  PRMT R3, RZ, 0x7610, R3 ;  /* 0x00007610ff037816 */ /* 0x000fe40000000003 */
[----:B---3--:R-:W-:Y:S02]  /*0f50*/  R2UR UR6, R2 ;  /* 0x00000000020672ca */ /* 0x008fe400000e0000 */
[----:B------:R-:W-:-:S07]  /*0f60*/  PRMT R2, RZ, 0x7610, R2 ;  /* 0x00007610ff027816 */ /* 0x000fce0000000002 */
[----:B------:R-:W-:-:S04]  /*0f70*/  UIADD3 UR5, UPT, UPT, -UR4, URZ, URZ ;  /* 0x000000ff04057290 */ /* 0x000fc8000fffe1ff */
[----:B------:R-:W-:Y:S02]  /*0f80*/  UIMAD UR5, UR7, UR5, UR20 ;  /* 0x00000005070572a4 */ /* 0x000fe4000f8e0214 */
[----:B------:R-:W-:-:S04]  /*0f90*/  UIADD3 UR4, UPT, UPT, -UR6, URZ, URZ ;  /* 0x000000ff06047290 */ /* 0x000fc8000fffe1ff */
[----:B------:R-:W-:Y:S01]  /*0fa0*/  IMAD.U32 R53, RZ, RZ, UR5 ;  /* 0x00000005ff357e24 */ /* 0x000fe2000f8e00ff */
[----:B------:R-:W-:-:S06]  /*0fb0*/  UIMAD UR4, UR8, UR4, UR21 ;  /* 0x00000004080472a4 */ /* 0x000fcc000f8e0215 */
[----:B------:R-:W-:Y:S01]  /*0fc0*/  IMAD.U32 R52, RZ, RZ, UR4 ;  /* 0x00000004ff347e24 */ /* 0x000fe2000f8e00ff */
[----:B-1----:R-:W-:Y:S06]  /*0fd0*/  BRA.U UP4, `(.L_x_16) ;  /* 0x0000000104307547 */ /* 0x002fec000b800000 */
[----:B------:R-:W-:Y:S01]  /*0fe0*/  R2UR UR5, R52 ;  /* 0x00000000340572ca */ /* 0x000fe200000e0000 */
[----:B------:R-:W-:Y:S01]  /*0ff0*/  UMOV UR7, 0x3 ;  /* 0x0000000300077882 */ /* 0x000fe20000000000 */
[----:B------:R-:W-:-:S11]  /*1000*/  R2UR UR4, R53 ;  /* 0x00000000350472ca */ /* 0x000fd600000e0000 */
[----:B------:R-:W-:-:S04]  /*1010*/  UISETP.NE.AND UP0, UPT, UR5, URZ, UPT ;  /* 0x000000ff0500728c */ /* 0x000fc8000bf05270 */
[----:B------:R-:W-:Y:S02]  /*1020*/  UISETP.LT.U32.OR UP0, UPT, UR4, 0x2, !UP0 ;  /* 0x000000020400788c */ /* 0x000fe4000c701470 */
[----:B------:R-:W-:Y:S02]  /*1030*/  ULOP3.LUT UR4, UR4, 0xfffffffe, URZ, 0xc0, !UPT ;  /* 0xfffffffe04047892 */ /* 0x000fe4000f8ec0ff */
[----:B------:R-:W-:Y:S02]  /*1040*/  USEL UR6, URZ, 0x1, !UP0 ;  /* 0x00000001ff067887 */ /* 0x000fe4000c000000 */
[----:B------:R-:W-:Y:S02]  /*1050*/  USEL UR5, URZ, 0x2, !UP0 ;  /* 0x00000002ff057887 */ /* 0x000fe4000c000000 */
[----:B------:R-:W-:Y:S02]  /*1060*/  USHF.L.U32 UR4, UR7, UR4, URZ ;  /* 0x0000000407047299 */ /* 0x000fe400080006ff */
[----:B------:R-:W-:-:S04]  /*1070*/  UIADD3 UR5, UPT, UPT, UR6, UR5, URZ ;  /* 0x0000000506057290 */ /* 0x000fc8000fffe0ff */
[----:B------:R-:W-:Y:S02]  /*1080*/  IMAD.U32 R2, RZ, RZ, UR4 ;  /* 0x00000004ff027e24 */ /* 0x000fe4000f8e00ff */
[----:B------:R-:W-:-:S07]  /*1090*/  IMAD.U32 R3, RZ, RZ, UR5 ;  /* 0x00000005ff037e24 */ /* 0x000fce000f8e00ff */
.L_x_16:
[----:B------:R-:W1:Y:S01]  /*10a0*/  S2UR UR52, SR_CTAID.Z ;  /* 0x00000000003479c3 */ /* 0x000e620000002700 */
[----:B------:R-:W-:Y:S01]  /*10b0*/  UISETP.GE.AND UP0, UPT, UR19, 0x1, UPT ;  /* 0x000000011300788c */ /* 0x000fe2000bf06270 */
[----:B------:R-:W-:-:S08]  /*10c0*/  UMOV UR51, UR20 ;  /* 0x0000001400337c82 */ /* 0x000fd00008000000 */
[----:B------:R-:W-:Y:S05]  /*10d0*/  BRA.U !UP0, `(.L_x_17) ;  /* 0x0000000108d47547 */ /* 0x000fea000b800000 */
[----:B------:R-:W2:Y:S01]  /*10e0*/  LDCU.128 UR12, c[0x0][0xb10] ;  /* 0x00016200ff0c77ac */ /* 0x000ea20008000c00 */
[----:B------:R-:W3:Y:S01]  /*10f0*/  LDCU UR22, c[0x0][0xb0c] ;  /* 0x00016180ff1677ac */ /* 0x000ee20008000800 */
[----:B------:R-:W4:Y:S01]  /*1100*/  LDCU UR6, c[0x0][0x370] ;  /* 0x00006e00ff0677ac */ /* 0x000f220008000800 */
[----:B------:R-:W1:Y:S01]  /*1110*/  LDCU UR7, c[0x0][0x374] ;  /* 0x00006e80ff0777ac */ /* 0x000e620008000800 */
[----:B------:R-:W1:Y:S01]  /*1120*/  LDCU UR23, c[0x0][0xb20] ;  /* 0x00016400ff1777ac */ /* 0x000e620008000800 */
[----:B--2---:R-:W-:Y:S02]  /*1130*/  UIMAD.WIDE.U32 UR4, UR20, UR12, URZ ;  /* 0x0000000c140472a5 */ /* 0x004fe4000f8e00ff */
[----:B---3--:R-:W-:Y:S01]  /*1140*/  UISETP.NE.AND UP0, UPT, UR22, 0x1, UPT ;  /* 0x000000011600788c */ /* 0x008fe2000bf05270 */
[----:B------:R-:W2:Y:S01]  /*1150*/  LDCU.64 UR8, c[0x0][0xb28] ;  /* 0x00016500ff0877ac */ /* 0x000ea20008000a00 */
[----:B----4-:R-:W-:-:S03]  /*1160*/  UIMAD.WIDE.U32 UR10, UR6, UR12, URZ ;  /* 0x0000000c060a72a5 */ /* 0x010fc6000f8e00ff */
[----:B------:R-:W-:Y:S01]  /*1170*/  UMOV UR4, UR5 ;  /* 0x0000000500047c82 */ /* 0x000fe20008000000 */
[----:B------:R-:W-:Y:S02]  /*1180*/  UISETP.NE.AND UP2, UPT, UR19, 0x1, UPT ;  /* 0x000000011300788c */ /* 0x000fe4000bf45270 */
[----:B------:R-:W-:Y:S01]  /*1190*/  USHF.R.U32.HI UR4, URZ, UR13, UR4 ;  /* 0x0000000dff047299 */ /* 0x000fe20008011604 */
[----:B------:R-:W-:Y:S01]  /*11a0*/  UMOV UR10, UR11 ;  /* 0x0000000b000a7c82 */ /* 0x000fe20008000000 */
[----:B------:R-:W-:Y:S02]  /*11b0*/  UIMAD.WIDE.U32 UR16, UR21, UR15, URZ ;  /* 0x0000000f151072a5 */ /* 0x000fe4000f8e00ff */
[----:B------:R-:W-:Y:S02]  /*11c0*/  USEL UR5, UR20, UR4, !UP0 ;  /* 0x0000000414057287 */ /* 0x000fe4000c000000 */
[----:B------:R-:W-:Y:S02]  /*11d0*/  @UP0 USHF.R.U32.HI UR6, URZ, UR13, UR10 ;  /* 0x0000000dff060299 */ /* 0x000fe4000801160a */
[----:B------:R-:W-:-:S02]  /*11e0*/  UISETP.NE.AND UP0, UPT, UR14, 0x1, UPT ;  /* 0x000000010e00788c */ /* 0x000fc4000bf05270 */
[----:B-1----:R-:W-:Y:S02]  /*11f0*/  UIMAD.WIDE.U32 UR10, UR7, UR15, URZ ;  /* 0x0000000f070a72a5 */ /* 0x002fe4000f8e00ff */
[----:B--2---:R-:W-:Y:S01]  /*1200*/  UIMAD.WIDE.U32 UR12, UR6, UR8, URZ ;  /* 0x00000008060c72a5 */ /* 0x004fe2000f8e00ff */
[----:B------:R-:W-:Y:S01]  /*1210*/  UMOV UR4, UR17 ;  /* 0x0000001100047c82 */ /* 0x000fe20008000000 */
[----:B------:R-:W-:-:S03]  /*1220*/  UIADD3 UR51, UPT, UPT, -UR5, URZ, URZ ;  /* 0x000000ff05337290 */ /* 0x000fc6000fffe1ff */
[----:B------:R-:W-:Y:S01]  /*1230*/  UMOV UR10, UR11 ;  /* 0x0000000b000a7c82 */ /* 0x000fe20008000000 */
[----:B------:R-:W-:Y:S02]  /*1240*/  USHF.R.U32.HI UR4, URZ, UR23, UR4 ;  /* 0x00000017ff047299 */ /* 0x000fe40008011604 */
[----:B------:R-:W-:Y:S01]  /*1250*/  @UP0 USHF.R.U32.HI UR7, URZ, UR23, UR10 ;  /* 0x00000017ff070299 */ /* 0x000fe2000801160a */
[----:B------:R-:W-:Y:S01]  /*1260*/  UMOV UR12, UR13 ;  /* 0x0000000d000c7c82 */ /* 0x000fe20008000000 */
[----:B------:R-:W-:Y:S02]  /*1270*/  USEL UR4, UR21, UR4, !UP0 ;  /* 0x0000000415047287 */ /* 0x000fe4000c000000 */
[----:B------:R-:W-:Y:S02]  /*1280*/  UIMAD.WIDE.U32 UR10, UR7, UR8, URZ ;  /* 0x00000008070a72a5 */ /* 0x000fe4000f8e00ff */
[----:B------:R-:W-:Y:S02]  /*1290*/  @UP2 USHF.R.U32.HI UR6, URZ, UR9, UR12 ;  /* 0x00000009ff062299 */ /* 0x000fe4000801160c */
[----:B------:R-:W-:-:S02]  /*12a0*/  UIMAD.WIDE.U32 UR12, UR4, UR8, URZ ;  /* 0x00000008040c72a5 */ /* 0x000fc4000f8e00ff */
[----:B------:R-:W-:Y:S01]  /*12b0*/  UIMAD UR51, UR22, UR51, UR20 ;  /* 0x00000033163372a4 */ /* 0x000fe2000f8e0214 */
[----:B------:R-:W-:Y:S02]  /*12c0*/  UMOV UR10, UR11 ;  /* 0x0000000b000a7c82 */ /* 0x000fe40008000000 */
[----:B------:R-:W-:Y:S02]  /*12d0*/  @UP2 USHF.R.U32.HI UR7, URZ, UR9, UR10 ;  /* 0x00000009ff072299 */ /* 0x000fe4000801160a */
[----:B------:R-:W-:Y:S02]  /*12e0*/  UIMAD UR10, UR6, UR19, URZ ;  /* 0x00000013060a72a4 */ /* 0x000fe4000f8e02ff */
[----:B------:R-:W-:-:S04]  /*12f0*/  UIMAD UR7, UR7, UR19, URZ ;  /* 0x00000013070772a4 */ /* 0x000fc8000f8e02ff */
[----:B------:R-:W-:-:S03]  /*1300*/  UISETP.GE.AND UP0, UPT, UR4, UR7, UPT ;  /* 0x000000070400728c */ /* 0x000fc6000bf06270 */
[----:B------:R-:W-:Y:S01]  /*1310*/  UMOV UR7, UR13 ;  /* 0x0000000d00077c82 */ /* 0x000fe20008000000 */
[----:B------:R-:W-:Y:S02]  /*1320*/  UISETP.GE.OR UP0, UPT, UR5, UR10, UP0 ;  /* 0x0000000a0500728c */ /* 0x000fe40008706670 */
[----:B------:R-:W-:Y:S02]  /*1330*/  UIMAD.WIDE.U32 UR10, UR5, UR8, URZ ;  /* 0x00000008050a72a5 */ /* 0x000fe4000f8e00ff */
[----:B------:R-:W-:Y:S02]  /*1340*/  USHF.R.U32.HI UR7, URZ, UR9, UR7 ;  /* 0x00000009ff077299 */ /* 0x000fe40008011607 */
[----:B------:R-:W-:Y:S02]  /*1350*/  UIADD3 UR10, UPT, UPT, -UR4, URZ, URZ ;  /* 0x000000ff040a7290 */ /* 0x000fe4000fffe1ff */
[----:B------:R-:W-:Y:S02]  /*1360*/  USEL UR7, UR4, UR7, !UP2 ;  /* 0x0000000704077287 */ /* 0x000fe4000d000000 */
[----:B------:R-:W-:Y:S01]  /*1370*/  UIMAD UR10, UR14, UR10, UR21 ;  /* 0x0000000a0e0a72a4 */ /* 0x000fe2000f8e0215 */
[----:B------:R-:W-:-:S02]  /*1380*/  @!UP0 UMOV UR8, UR11 ;  /* 0x0000000b00088c82 */ /* 0x000fc40008000000 */
[----:B------:R-:W-:Y:S02]  /*1390*/  @!UP0 USHF.R.U32.HI UR8, URZ, UR9, UR8 ;  /* 0x00000009ff088299 */ /* 0x000fe40008011608 */
[----:B------:R-:W-:Y:S02]  /*13a0*/  UIADD3 UR9, UPT, UPT, -UR7, URZ, URZ ;  /* 0x000000ff07097290 */ /* 0x000fe4000fffe1ff */
[----:B------:R-:W-:Y:S02]  /*13b0*/  @!UP0 USEL UR8, UR5, UR8, !UP2 ;  /* 0x0000000805088287 */ /* 0x000fe4000d000000 */
[----:B------:R-:W-:Y:S02]  /*13c0*/  UIMAD UR9, UR19, UR9, UR4 ;  /* 0x00000009130972a4 */ /* 0x000fe4000f8e0204 */
[----:B------:R-:W-:Y:S02]  /*13d0*/  @!UP0 UIADD3 UR7, UPT, UPT, UR7, -UR8, URZ ;  /* 0x8000000807078290 */ /* 0x000fe4000fffe0ff */
[----:B------:R-:W-:-:S02]  /*13e0*/  @!UP0 UIMAD UR6, UR9, UR6, UR8 ;  /* 0x00000006090682a4 */ /* 0x000fc4000f8e0208 */
[----:B------:R-:W-:-:S04]  /*13f0*/  @!UP0 UIMAD UR4, UR7, UR19, UR5 ;  /* 0x00000013070482a4 */ /* 0x000fc8000f8e0205 */
[----:B------:R-:W-:Y:S01]  /*1400*/  UIMAD UR21, UR4, UR14, UR10 ;  /* 0x0000000e041572a4 */ /* 0x000fe2000f8e020a */
[----:B------:R-:W-:Y:S02]  /*1410*/  @!UP0 UMOV UR5, UR6 ;  /* 0x0000000600058c82 */ /* 0x000fe40008000000 */
[----:B------:R-:W-:-:S12]  /*1420*/  UIMAD UR51, UR5, UR22, UR51 ;  /* 0x00000016053372a4 */ /* 0x000fd8000f8e0233 */
.L_x_17:
[----:B------:R-:W-:-:S09]  /*1430*/  UISETP.NE.AND UP0, UPT, UR24, 0x1, UPT ;  /* 0x000000011800788c */ /* 0x000fd2000bf05270 */
[----:B------:R-:W-:Y:S05]  /*1440*/  BRA.U UP0, `(.L_x_18) ;  /* 0x0000000100407547 */ /* 0x000fea000b800000 */
[----:B------:R-:W2:Y:S01]  /*1450*/  LDCU.128 UR8, c[0x0][0xb10] ;  /* 0x00016200ff0877ac */ /* 0x000ea20008000c00 */
[----:B------:R-:W3:Y:S01]  /*1460*/  LDCU UR12, c[0x0][0xb0c] ;  /* 0x00016180ff0c77ac */ /* 0x000ee20008000800 */
[----:B------:R-:W4:Y:S01]  /*1470*/  LDCU UR13, c[0x0][0xb20] ;  /* 0x00016400ff0d77ac */ /* 0x000f220008000800 */
[----:B--2---:R-:W-:Y:S02]  /*1480*/  UIMAD.WIDE.U32 UR4, UR51, UR8, URZ ;  /* 0x00000008330472a5 */ /* 0x004fe4000f8e00ff */
[----:B------:R-:W-:Y:S02]  /*1490*/  UIMAD.WIDE.U32 UR6, UR21, UR11, URZ ;  /* 0x0000000b150672a5 */ /* 0x000fe4000f8e00ff */
[----:B---3--:R-:W-:Y:S02]  /*14a0*/  UISETP.NE.AND UP0, UPT, UR12, 0x1, UPT ;  /* 0x000000010c00788c */ /* 0x008fe4000bf05270 */
[----:B------:R-:W-:-:S03]  /*14b0*/  USHF.R.U32.HI UR5, URZ, UR9, UR5 ;  /* 0x00000009ff057299 */ /* 0x000fc60008011605 */
[----:B------:R-:W-:Y:S01]  /*14c0*/  UMOV UR4, UR7 ;  /* 0x0000000700047c82 */ /* 0x000fe20008000000 */
[----:B------:R-:W-:Y:S02]  /*14d0*/  USEL UR5, UR51, UR5, !UP0 ;  /* 0x0000000533057287 */ /* 0x000fe4000c000000 */
[----:B------:R-:W-:Y:S02]  /*14e0*/  UISETP.NE.AND UP0, UPT, UR10, 0x1, UPT ;  /* 0x000000010a00788c */ /* 0x000fe4000bf05270 */
[----:B----4-:R-:W-:-:S04]  /*14f0*/  USHF.R.U32.HI UR4, URZ, UR13, UR4 ;  /* 0x0000000dff047299 */ /* 0x010fc80008011604 */
[----:B------:R-:W-:-:S04]  /*1500*/  USEL UR4, UR21, UR4, !UP0 ;  /* 0x0000000415047287 */ /* 0x000fc8000c000000 */
[----:B------:R-:W-:Y:S02]  /*1510*/  UIADD3 UR6, UPT, UPT, -UR4, UR5, URZ ;  /* 0x0000000504067290 */ /* 0x000fe4000fffe1ff */
[----:B------:R-:W-:Y:S02]  /*1520*/  UIADD3 UR4, UPT, UPT, UR4, -UR5, URZ ;  /* 0x8000000504047290 */ /* 0x000fe4000fffe0ff */
[----:B------:R-:W-:Y:S02]  /*1530*/  UIMAD UR21, UR6, UR10, UR21 ;  /* 0x0000000a061572a4 */ /* 0x000fe4000f8e0215 */
[----:B------:R-:W-:-:S12]  /*1540*/  UIMAD UR51, UR4, UR12, UR51 ;  /* 0x0000000c043372a4 */ /* 0x000fd8000f8e0233 */
.L_x_18:
[----:B------:R-:W-:Y:S05]  /*1550*/  BRA.U !UP6, `(.L_x_19) ;  /* 0x000000010e0c7547 */ /* 0x000fea000b800000 */
[----:B------:R-:W-:Y:S01]  /*1560*/  UCGABAR_WAIT ;  /* 0x0000000000007dc7 */ /* 0x000fe20008000000 */
[----:B------:R-:W-:Y:S01]  /*1570*/  CCTL.IVALL ;  /* 0x00000000ff00798f */ /* 0x000fe20002000000 */
[----:B------:R-:W-:Y:S05]  /*1580*/  BRA `(.L_x_20) ;  /* 0x0000000000047947 */ /* 0x000fea0003800000 */
.L_x_19:
[----:B------:R-:W-:Y:S06]  /*1590*/  BAR.SYNC.DEFER_BLOCKING 0x0 ;  /* 0x0000000000007b1d */ /* 0x000fec0000010000 */
.L_x_20:
[----:B------:R-:W-:Y:S05]  /*15a0*/  BRA.U UP5, `(.L_x_21) ;  /* 0x0000005905a87547 */ /* 0x000fea000b800000 */
[----:B------:R-:W2:Y:S01]  /*15b0*/  LDCU UR5, c[0x0][0x388] ;  /* 0x00007100ff0577ac */ /* 0x000ea20008000800 */
[----:B------:R-:W3:Y:S01]  /*15c0*/  LDC R14, c[0x0][0x390] ;  /* 0x0000e400ff0e7b82 */ /* 0x000ee20000000800 */
[----:B------:R-:W-:Y:S01]  /*15d0*/  PLOP3.LUT P3, PT, PT, PT, UP3, 0x80, 0x8 ;  /* 0x000000000008781c */ /* 0x000fe20003f6f038 */
[----:B------:R-:W-:Y:S01]  /*15e0*/  HFMA2 R12, -RZ, RZ, 0, 5.9604644775390625e-08 ;  /* 0x00000001ff0c7431 */ /* 0x000fe200000001ff */
[----:B------:R-:W4:Y:S01]  /*15f0*/  LDCU UR6, c[0x0][0x38c] ;  /* 0x00007180ff0677ac */ /* 0x000f220008000800 */
[----:B------:R-:W-:Y:S01]  /*1600*/  HFMA2 R9, -RZ, RZ, 0, 0 ;  /* 0x00000000ff097431 */ /* 0x000fe200000001ff */
[----:B------:R-:W-:Y:S02]  /*1610*/  ISETP.EQ.OR P4, PT, R0, RZ, P5 ;  /* 0x000000ff0000720c */ /* 0x000fe40002f82670 */
[----:B------:R-:W-:Y:S01]  /*1620*/  CS2R R10, SRZ ;  /* 0x00000000000a7805 */ /* 0x000fe2000001ff00 */
[----:B------:R-:W-:Y:S01]  /*1630*/  UISETP.NE.AND UP0, UPT, UR18, URZ, UPT ;  /* 0x000000ff1200728c */ /* 0x000fe2000bf05270 */
[----:B------:R-:W1:Y:S01]  /*1640*/  LDC.64 R66, c[0x0][0x348] ;  /* 0x0000d200ff427b82 */ /* 0x000e620000000a00 */
[----:B------:R-:W-:Y:S01]  /*1650*/  IMAD.MOV.U32 R3, RZ, RZ, RZ ;  /* 0x000000ffff037224 */ /* 0x000fe200078e00ff */
[----:B------:R-:W-:Y:S01]  /*1660*/  PLOP3.LUT P3, PT, P3, PT, PT, 0x8, 0x80 ;  /* 0x000000000080781c */ /* 0x000fe20001f6e170 */
[----:B------:R-:W-:-:S02]  /*1670*/  USEL UR62, UR68, 0x2, UP0 ;  /* 0x00000002443e7887 */ /* 0x000fc40008000000 */
[----:B--2---:R-:W-:-:S04]  /*1680*/  UIADD3 UR5, UPT, UPT, UR5, 0x3f, URZ ;  /* 0x0000003f05057890 */ /* 0x004fc8000fffe0ff */
[----:B------:R-:W-:-:S04]  /*1690*/  USHF.R.S32.HI UR4, URZ, 0x1f, UR5 ;  /* 0x0000001fff047899 */ /* 0x000fc80008011405 */
[----:B------:R-:W-:-:S03]  /*16a0*/  ULEA.HI UR4, UR4, UR5, URZ, 0x6 ;  /* 0x0000000504047291 */ /* 0x000fc6000f8f30ff */
[----:B------:R-:W2:Y:S01]  /*16b0*/  LDCU UR5, c[0x0][0x370] ;  /* 0x00006e00ff0577ac */ /* 0x000ea20008000800 */
[----:B------:R-:W-:-:S04]  /*16c0*/  USHF.R.S32.HI UR4, URZ, 0x6, UR4 ;  /* 0x00000006ff047899 */ /* 0x000fc80008011404 */
[----:B----4-:R-:W-:-:S06]  /*16d0*/  UIMAD UR4, UR4, UR6, URZ ;  /* 0x00000006040472a4 */ /* 0x010fcc000f8e02ff */
[----:B---3--:R-:W-:Y:S01]  /*16e0*/  IMAD R14, R14, UR4, RZ ;  /* 0x000000040e0e7c24 */ /* 0x008fe2000f8e02ff */
[----:B------:R-:W-:Y:S01]  /*16f0*/  USHF.L.U32 UR4, UR20, 0x6, URZ ;  /* 0x0000000614047899 */ /* 0x000fe200080006ff */
[----:B--2---:R-:W-:Y:S01]  /*1700*/  IMAD.U32 R44, RZ, RZ, UR5 ;  /* 0x00000005ff2c7e24 */ /* 0x004fe2000f8e00ff */
[----:B------:R-:W-:Y:S02]  /*1710*/  USHF.L.U32 UR5, UR20, 0x7, URZ ;  /* 0x0000000714057899 */ /* 0x000fe400080006ff */
[C---:B------:R-:W-:Y:S01]  /*1720*/  ISETP.NE.AND P0, PT, R14.reuse, RZ, PT ;  /* 0x000000ff0e00720c */ /* 0x040fe20003f05270 */
[----:B------:R-:W-:Y:S01]  /*1730*/  ULOP3.LUT UR4, UR4, 0x40, URZ, 0xc0, !UPT ;  /* 0x0000004004047892 */ /* 0x000fe2000f8ec0ff */
[----:B------:R-:W-:Y:S02]  /*1740*/  VIMNMX.U32 R13, PT, PT, R14, 0x4, PT ;  /* 0x000000040e0d7848 */ /* 0x000fe40003fe0000 */
[----:B------:R-:W-:Y:S02]  /*1750*/  IMAD.U32 R48, RZ, RZ, UR5 ;  /* 0x00000005ff307e24 */ /* 0x000fe4000f8e00ff */
[----:B------:R-:W-:Y:S01]  /*1760*/  IADD3 R5, PT, PT, R13, -0x1, RZ ;  /* 0xffffffff0d057810 */ /* 0x000fe20007ffe0ff */
[----:B------:R-:W-:-:S02]  /*1770*/  IMAD.U32 R49, RZ, RZ, UR4 ;  /* 0x00000004ff317e24 */ /* 0x000fc4000f8e00ff */
[----:B------:R-:W2:Y:S04]  /*1780*/  LDCU UR5, c[0x0][0x374] ;  /* 0x00006e80ff0577ac */ /* 0x000ea80008000800 */
[--C-:B------:R-:W-:Y:S02]  /*1790*/  @!P0 IMAD.MOV R5, RZ, RZ, R13.reuse ;  /* 0x000000ffff058224 */ /* 0x100fe400078e020d */
[----:B------:R-:W-:-:S03]  /*17a0*/  IMAD.IADD R13, R14, 0x1, -R13 ;  /* 0x000000010e0d7824 */ /* 0x000fc600078e0a0d */
[----:B------:R-:W-:Y:S01]  /*17b0*/  IADD3 R5, PT, PT, R5, 0x1, RZ ;  /* 0x0000000105057810 */ /* 0x000fe20007ffe0ff */
[----:B-12---:R-:W-:-:S07]  /*17c0*/  IMAD.U32 R43, RZ, RZ, UR5 ;  /* 0x00000005ff2b7e24 */ /* 0x006fce000f8e00ff */
.L_x_39:
[----:B-1----:R-:W1:Y:S01]  /*17d0*/  S2R R4, SR_CgaCtaId ;  /* 0x0000000000047919 */ /* 0x002e620000008800 */
[----:B------:R-:W-:Y:S01]  /*17e0*/  R2UR UR6, R49 ;  /* 0x00000000310672ca */ /* 0x000fe200000e0000 */
[----:B------:R-:W-:Y:S01]  /*17f0*/  ULEA.HI UR4, UR51, UR51, URZ, 0x1 ;  /* 0x0000003333047291 */ /* 0x000fe2000f8f08ff */
[----:B------:R-:W-:Y:S01]  /*1800*/  R2UR UR5, R48 ;  /* 0x00000000300572ca */ /* 0x000fe200000e0000 */
[----:B------:R-:W-:Y:S01]  /*1810*/  UMOV UR22, URZ ;  /* 0x000000ff00167c82 */ /* 0x000fe20008000000 */
[----:B------:R-:W-:Y:S01]  /*1820*/  MOV R0, 0x400 ;  /* 0x0000040000007802 */ /* 0x000fe20000000f00 */
[----:B------:R-:W-:Y:S01]  /*1830*/  USHF.L.U32 UR4, UR4, 0x7, URZ ;  /* 0x0000000704047899 */ /* 0x000fe200080006ff */
[----:B------:R-:W-:-:S03]  /*1840*/  ISETP.NE.AND P0, PT, R14, RZ, PT ;  /* 0x000000ff0e00720c */ /* 0x000fc60003f05270 */
[----:B------:R-:W-:-:S04]  /*1850*/  ULOP3.LUT UR4, UR4, 0xffffff00, URZ, 0xc0, !UPT ;  /* 0xffffff0004047892 */ /* 0x000fc8000f8ec0ff */
[----:B------:R-:W-:Y:S02]  /*1860*/  ULEA UR6, UR21, UR6, 0x7 ;  /* 0x0000000615067291 */ /* 0x000fe4000f8e38ff */
[----:B------:R-:W-:-:S03]  /*1870*/  ULOP3.LUT UR23, UR4, 0x80, UR5, 0xf8, !UPT ;  /* 0x0000008004177892 */ /* 0x000fc6000f8ef805 */
[----:B------:R-:W-:Y:S01]  /*1880*/  UMOV UR5, URZ ;  /* 0x000000ff00057c82 */ /* 0x000fe20008000000 */
[----:B------:R-:W-:Y:S01]  /*1890*/  UMOV UR4, URZ ;  /* 0x000000ff00047c82 */ /* 0x000fe20008000000 */
[----:B------:R-:W-:Y:S02]  /*18a0*/  IMAD.U32 R42, RZ, RZ, UR6 ;  /* 0x00000006ff2a7e24 */ /* 0x000fe4000f8e00ff */
[----:B------:R-:W-:Y:S01]  /*18b0*/  IMAD.U32 R47, RZ, RZ, UR5 ;  /* 0x00000005ff2f7e24 */ /* 0x000fe2000f8e00ff */
[----:B-1----:R-:W-:Y:S02]  /*18c0*/  LEA R4, R4, R0, 0x18 ;  /* 0x0000000004047211 */ /* 0x002fe400078ec0ff */
[----:B------:R-:W-:-:S03]  /*18d0*/  SHF.L.U32 R0, R12, 0x1f, RZ ;  /* 0x0000001f0c007819 */ /* 0x000fc600000006ff */
[----:B------:R-:W-:-:S04]  /*18e0*/  IMAD R2, R3, 0x8, R4 ;  /* 0x0000000803027824 */ /* 0x000fc800078e0204 */
[----:B--2---:R1:W2:Y:S02]  /*18f0*/  SYNCS.PHASECHK.TRANS64.TRYWAIT P2, [R2+URZ+0x20], R0 ;  /* 0x00002000020075a7 */ /* 0x0042a400080411ff */
[----:B-1----:R-:W-:Y:S01]  /*1900*/  IMAD.U32 R0, RZ, RZ, UR4 ;  /* 0x00000004ff007e24 */ /* 0x002fe2000f8e00ff */
[----:B------:R-:W-:Y:S06]  /*1910*/  @!P0 BRA `(.L_x_22) ;  /* 0x0000002400b08947 */ /* 0x000fec0003800000 */
[----:B------:R-:W1:Y:S01]  /*1920*/  LDCU.128 UR8, c[0x0][0x480] ;  /* 0x00009000ff0877ac */ /* 0x000e620008000c00 */
[----:B------:R-:W-:Y:S01]  /*1930*/  MOV R8, R3 ;  /* 0x0000000300087202 */ /* 0x000fe20000000f00 */
[----:B------:R-:W-:Y:S01]  /*1940*/  IMAD.IADD R9, R5, 0x1, R10 ;  /* 0x0000000105097824 */ /* 0x000fe200078e020a */
[----:B------:R-:W-:Y:S02]  /*1950*/  UIADD3 UR65, UPT, UPT, UR23, 0x8, URZ ;  /* 0x0000000817417890 */ /* 0x000fe4000fffe0ff */
[----:B------:R-:W-:Y:S02]  /*1960*/  UIADD3 UR66, UPT, UPT, UR23, 0x10, URZ ;  /* 0x0000001017427890 */ /* 0x000fe4000fffe0ff */
[----:B------:R-:W-:Y:S02]  /*1970*/  UIADD3 UR67, UPT, UPT, UR23, 0x18, URZ ;  /* 0x0000001817437890 */ /* 0x000fe4000fffe0ff */
[----:B------:R-:W-:Y:S02]  /*1980*/  UIADD3 UR68, UPT, UPT, UR23, 0x20, URZ ;  /* 0x0000002017447890 */ /* 0x000fe4000fffe0ff */
[----:B------:R-:W-:-:S02]  /*1990*/  UIADD3 UR70, UPT, UPT, UR23, 0x28, URZ ;  /* 0x0000002817467890 */ /* 0x000fc4000fffe0ff */
[----:B------:R-:W-:Y:S02]  /*19a0*/  UIADD3 UR71, UPT, UPT, UR23, 0x30, URZ ;  /* 0x0000003017477890 */ /* 0x000fe4000fffe0ff */
[----:B------:R-:W-:Y:S02]  /*19b0*/  UIADD3 UR72, UPT, UPT, UR23, 0x38, URZ ;  /* 0x0000003817487890 */ /* 0x000fe4000fffe0ff */
[----:B-1----:R-:W-:Y:S02]  /*19c0*/  UIMAD.WIDE.U32 UR6, UR65, UR9, URZ ;  /* 0x00000009410672a5 */ /* 0x002fe4000f8e00ff */
[----:B------:R-:W-:Y:S02]  /*19d0*/  UIMAD.WIDE.U32 UR12, UR66, UR9, URZ ;  /* 0x00000009420c72a5 */ /* 0x000fe4000f8e00ff */
[----:B------:R-:W-:Y:S02]  /*19e0*/  UIMAD.WIDE.U32 UR14, UR67, UR9, URZ ;  /* 0x00000009430e72a5 */ /* 0x000fe4000f8e00ff */
[----:B------:R-:W-:Y:S01]  /*19f0*/  UIMAD.WIDE.U32 UR16, UR68, UR9, URZ ;  /* 0x00000009441072a5 */ /* 0x000fe2000f8e00ff */
[----:B------:R-:W-:Y:S01]  /*1a00*/  UMOV UR6, UR7 ;  /* 0x0000000700067c82 */ /* 0x000fe20008000000 */
[----:B------:R-:W-:-:S02]  /*1a10*/  UIMAD.WIDE.U32 UR18, UR70, UR9, URZ ;  /* 0x00000009461272a5 */ /* 0x000fc4000f8e00ff */
[----:B------:R-:W-:Y:S02]  /*1a20*/  USHF.R.U32.HI UR38, URZ, UR10, UR6 ;  /* 0x0000000aff267299 */ /* 0x000fe40008011606 */
[----:B------:R-:W-:Y:S01]  /*1a30*/  UIMAD.WIDE.U32 UR20, UR71, UR9, URZ ;  /* 0x00000009471472a5 */ /* 0x000fe2000f8e00ff */
[----:B------:R-:W-:Y:S01]  /*1a40*/  UMOV UR6, UR13 ;  /* 0x0000000d00067c82 */ /* 0x000fe20008000000 */
[----:B------:R-:W-:Y:S02]  /*1a50*/  UIADD3 UR73, UPT, UPT, UR23, 0x40, URZ ;  /* 0x0000004017497890 */ /* 0x000fe4000fffe0ff */
[----:B------:R-:W-:Y:S02]  /*1a60*/  USHF.R.U32.HI UR22, URZ, UR10, UR6 ;  /* 0x0000000aff167299 */ /* 0x000fe40008011606 */
[----:B------:R-:W-:Y:S01]  /*1a70*/  UIMAD.WIDE.U32 UR24, UR72, UR9, URZ ;  /* 0x00000009481872a5 */ /* 0x000fe2000f8e00ff */
[----:B------:R-:W-:Y:S01]  /*1a80*/  UMOV UR6, UR15 ;  /* 0x0000000f00067c82 */ /* 0x000fe20008000000 */
[----:B------:R-:W-:-:S02]  /*1a90*/  UIADD3 UR75, UPT, UPT, UR23, 0x48, URZ ;  /* 0x00000048174b7890 */ /* 0x000fc4000fffe0ff */
        /* <DEDUP_REMOVED lines=23> */
[----:B------:R-:W-:-:S02]  /*1c10*/  UIMAD.WIDE.U32 UR40, UR56, UR9, URZ ;  /* 0x00000009382872a5 */ /* 0x000fc4000f8e00ff */
[----:B------:R-:W-:Y:S01]  /*1c20*/  USHF.R.U32.HI UR16, URZ, UR10, UR6 ;  /* 0x0000000aff107299 */ /* 0x000fe20008011606 */
[----:B------:R-:W1:Y:S02]  /*1c30*/  LDCU.64 UR4, c[0x0][0x490] ;  /* 0x00009200ff0477ac */ /* 0x000e640008000a00 */
[----:B------:R-:W-:Y:S01]  /*1c40*/  UMOV UR6, UR31 ;  /* 0x0000001f00067c82 */ /* 0x000fe20008000000 */
[----:B------:R-:W-:Y:S02]  /*1c50*/  UIMAD.WIDE.U32 UR42, UR23, UR9, URZ ;  /* 0x00000009172a72a5 */ /* 0x000fe4000f8e00ff */
[----:B------:R-:W-:Y:S02]  /*1c60*/  USHF.R.U32.HI UR15, URZ, UR10, UR6 ;  /* 0x0000000aff0f7299 */ /* 0x000fe40008011606 */
[----:B------:R-:W-:Y:S01]  /*1c70*/  UIADD3 UR53, UPT, UPT, UR23, 0x78, URZ ;  /* 0x0000007817357890 */ /* 0x000fe2000fffe0ff */
[----:B------:R-:W-:Y:S01]  /*1c80*/  UMOV UR6, UR33 ;  /* 0x0000002100067c82 */ /* 0x000fe20008000000 */
[----:B------:R-:W-:-:S02]  /*1c90*/  UISETP.NE.AND UP0, UPT, UR8, 0x1, UPT ;  /* 0x000000010800788c */ /* 0x000fc4000bf05270 */
[----:B------:R-:W-:Y:S02]  /*1ca0*/  USHF.R.U32.HI UR14, URZ, UR10, UR6 ;  /* 0x0000000aff0e7299 */ /* 0x000fe40008011606 */
[----:B------:R-:W-:Y:S01]  /*1cb0*/  UIMAD.WIDE.U32 UR44, UR53, UR9, URZ ;  /* 0x00000009352c72a5 */ /* 0x000fe2000f8e00ff */
[----:B------:R-:W-:Y:S01]  /*1cc0*/  UMOV UR6, UR35 ;  /* 0x0000002300067c82 */ /* 0x000fe20008000000 */
[----:B------:R-:W-:Y:S02]  /*1cd0*/  USEL UR44, UR66, UR22, !UP0 ;  /* 0x00000016422c7287 */ /* 0x000fe4000c000000 */
[----:B------:R-:W-:Y:S02]  /*1ce0*/  USHF.R.U32.HI UR13, URZ, UR10, UR6 ;  /* 0x0000000aff0d7299 */ /* 0x000fe40008011606 */
[----:B------:R-:W-:Y:S01]  /*1cf0*/  USEL UR47, UR67, UR47, !UP0 ;  /* 0x0000002f432f7287 */ /* 0x000fe2000c000000 */
[----:B------:R-:W-:Y:S01]  /*1d00*/  UMOV UR6, UR37 ;  /* 0x0000002500067c82 */ /* 0x000fe20008000000 */
[----:B------:R-:W-:-:S02]  /*1d10*/  USEL UR50, UR68, UR50, !UP0 ;  /* 0x0000003244327287 */ /* 0x000fc4000c000000 */
[----:B------:R-:W-:Y:S02]  /*1d20*/  USHF.R.U32.HI UR12, URZ, UR10, UR6 ;  /* 0x0000000aff0c7299 */ /* 0x000fe40008011606 */
[----:B------:R-:W-:Y:S01]  /*1d30*/  USEL UR54, UR72, UR18, !UP0 ;  /* 0x0000001248367287 */ /* 0x000fe2000c000000 */
[----:B------:R-:W-:Y:S01]  /*1d40*/  UMOV UR6, UR41 ;  /* 0x0000002900067c82 */ /* 0x000fe20008000000 */
[----:B------:R-:W-:Y:S02]  /*1d50*/  USEL UR48, UR74, UR15, !UP0 ;  /* 0x0000000f4a307287 */ /* 0x000fe4000c000000 */
[----:B------:R-:W-:Y:S02]  /*1d60*/  USHF.R.U32.HI UR9, URZ, UR10, UR6 ;  /* 0x0000000aff097299 */ /* 0x000fe40008011606 */
[----:B------:R-:W-:Y:S01]  /*1d70*/  USEL UR46, UR76, UR14, !UP0 ;  /* 0x0000000e4c2e7287 */ /* 0x000fe2000c000000 */
[----:B------:R-:W-:Y:S01]  /*1d80*/  UMOV UR6, UR43 ;  /* 0x0000002b00067c82 */ /* 0x000fe20008000000 */
[----:B------:R-:W-:-:S02]  /*1d90*/  USEL UR43, UR58, UR13, !UP0 ;  /* 0x0000000d3a2b7287 */ /* 0x000fc4000c000000 */
[----:B------:R-:W-:Y:S02]  /*1da0*/  USHF.R.U32.HI UR7, URZ, UR10, UR6 ;  /* 0x0000000aff077299 */ /* 0x000fe40008011606 */
[----:B------:R-:W-:Y:S02]  /*1db0*/  USEL UR41, UR57, UR12, !UP0 ;  /* 0x0000000c39297287 */ /* 0x000fe4000c000000 */
[----:B------:R-:W-:Y:S01]  /*1dc0*/  USEL UR22, UR23, UR7, !UP0 ;  /* 0x0000000717167287 */ /* 0x000fe2000c000000 */
[----:B------:R-:W-:Y:S01]  /*1dd0*/  UMOV UR6, UR45 ;  /* 0x0000002d00067c82 */ /* 0x000fe20008000000 */
[----:B-1----:R-:W-:Y:S02]  /*1de0*/  UIMAD.WIDE.U32 UR14, UR44, UR4, URZ ;  /* 0x000000042c0e72a5 */ /* 0x002fe4000f8e00ff */
[----:B------:R-:W-:Y:S02]  /*1df0*/  USHF.R.U32.HI UR10, URZ, UR10, UR6 ;  /* 0x0000000aff0a7299 */ /* 0x000fe40008011606 */
[----:B------:R-:W-:-:S02]  /*1e00*/  UIMAD.WIDE.U32 UR18, UR22, UR4, URZ ;  /* 0x00000004161272a5 */ /* 0x000fc4000f8e00ff */
[----:B------:R-:W-:Y:S02]  /*1e10*/  UIMAD.WIDE.U32 UR12, UR47, UR4, URZ ;  /* 0x000000042f0c72a5 */ /* 0x000fe4000f8e00ff */
[----:B------:R-:W-:Y:S02]  /*1e20*/  USEL UR52, UR70, UR52, !UP0 ;  /* 0x0000003446347287 */ /* 0x000fe4000c000000 */
[----:B------:R-:W-:Y:S02]  /*1e30*/  UIMAD.WIDE.U32 UR6, UR50, UR4, URZ ;  /* 0x00000004320672a5 */ /* 0x000fe4000f8e00ff */
[----:B------:R-:W-:Y:S02]  /*1e40*/  USEL UR42, UR65, UR38, !UP0 ;  /* 0x00000026412a7287 */ /* 0x000fe4000c000000 */
[----:B------:R-:W-:Y:S02]  /*1e50*/  USEL UR55, UR71, UR55, !UP0 ;  /* 0x0000003747377287 */ /* 0x000fe4000c000000 */
[----:B------:R-:W-:-:S02]  /*1e60*/  USEL UR51, UR73, UR17, !UP0 ;  /* 0x0000001149337287 */ /* 0x000fc4000c000000 */
[----:B------:R-:W-:Y:S02]  /*1e70*/  USEL UR49, UR75, UR16, !UP0 ;  /* 0x000000104b317287 */ /* 0x000fe4000c000000 */
[----:B------:R-:W-:Y:S02]  /*1e80*/  USEL UR40, UR56, UR9, !UP0 ;  /* 0x0000000938287287 */ /* 0x000fe4000c000000 */
[----:B------:R-:W-:Y:S02]  /*1e90*/  USEL UR38, UR53, UR10, !UP0 ;  /* 0x0000000a35267287 */ /* 0x000fe4000c000000 */
[----:B------:R-:W-:Y:S01]  /*1ea0*/  UIMAD.WIDE.U32 UR20, UR52, UR4, URZ ;  /* 0x00000004341472a5 */ /* 0x000fe2000f8e00ff */
[----:B------:R-:W-:Y:S01]  /*1eb0*/  UMOV UR45, UR19 ;  /* 0x00000013002d7c82 */ /* 0x000fe20008000000 */
[----:B------:R-:W-:Y:S01]  /*1ec0*/  UMOV UR10, UR15 ;  /* 0x0000000f000a7c82 */ /* 0x000fe20008000000 */
[----:B------:R-:W-:Y:S01]  /*1ed0*/  UMOV UR9, UR13 ;  /* 0x0000000d00097c82 */ /* 0x000fe20008000000 */
[----:B------:R-:W-:-:S02]  /*1ee0*/  UIMAD.WIDE.U32 UR16, UR42, UR4, URZ ;  /* 0x000000042a1072a5 */ /* 0x000fc4000f8e00ff */
[----:B------:R-:W-:Y:S02]  /*1ef0*/  UIMAD.WIDE.U32 UR24, UR55, UR4, URZ ;  /* 0x00000004371872a5 */ /* 0x000fe4000f8e00ff */
[----:B------:R-:W-:Y:S02]  /*1f00*/  UIMAD.WIDE.U32 UR26, UR54, UR4, URZ ;  /* 0x00000004361a72a5 */ /* 0x000fe4000f8e00ff */
[----:B------:R-:W-:Y:S02]  /*1f10*/  UIMAD.WIDE.U32 UR28, UR51, UR4, URZ ;  /* 0x00000004331c72a5 */ /* 0x000fe4000f8e00ff */
[----:B------:R-:W-:Y:S02]  /*1f20*/  UIMAD.WIDE.U32 UR30, UR49, UR4, URZ ;  /* 0x00000004311e72a5 */ /* 0x000fe4000f8e00ff */
[----:B------:R-:W-:Y:S02]  /*1f30*/  UIMAD.WIDE.U32 UR32, UR48, UR4, URZ ;  /* 0x00000004302072a5 */ /* 0x000fe4000f8e00ff */
[----:B------:R-:W-:-:S02]  /*1f40*/  UIMAD.WIDE.U32 UR34, UR46, UR4, URZ ;  /* 0x000000042e2272a5 */ /* 0x000fc4000f8e00ff */
[----:B------:R-:W-:Y:S02]  /*1f50*/  UIMAD.WIDE.U32 UR36, UR43, UR4, URZ ;  /* 0x000000042b2472a5 */ /* 0x000fe4000f8e00ff */
[----:B------:R-:W-:Y:S02]  /*1f60*/  UIMAD.WIDE.U32 UR18, UR41, UR4, URZ ;  /* 0x00000004291272a5 */ /* 0x000fe4000f8e00ff */
[----:B------:R-:W-:Y:S02]  /*1f70*/  UIMAD.WIDE.U32 UR14, UR40, UR4, URZ ;  /* 0x00000004280e72a5 */ /* 0x000fe4000f8e00ff */
[----:B------:R-:W-:Y:S02]  /*1f80*/  UIMAD.WIDE.U32 UR12, UR38, UR4, URZ ;  /* 0x00000004260c72a5 */ /* 0x000fe4000f8e00ff */
[----:B------:R-:W-:Y:S01]  /*1f90*/  USHF.R.U32.HI UR64, URZ, UR5, UR45 ;  /* 0x00000005ff407299 */ /* 0x000fe2000801162d */
[----:B------:R-:W-:Y:S01]  /*1fa0*/  UMOV UR4, UR7 ;  /* 0x0000000700047c82 */ /* 0x000fe20008000000 */
[----:B------:R-:W-:-:S02]  /*1fb0*/  USHF.R.U32.HI UR60, URZ, UR5, UR10 ;  /* 0x00000005ff3c7299 */ /* 0x000fc4000801160a */
[----:B------:R-:W-:Y:S02]  /*1fc0*/  USHF.R.U32.HI UR58, URZ, UR5, UR4 ;  /* 0x00000005ff3a7299 */ /* 0x000fe40008011604 */
[----:B------:R-:W-:Y:S01]  /*1fd0*/  UIADD3 UR12, UPT, UPT, -UR44, URZ, URZ ;  /* 0x000000ff2c0c7290 */ /* 0x000fe2000fffe1ff */
[----:B------:R-:W-:Y:S01]  /*1fe0*/  UMOV UR4, UR21 ;  /* 0x0000001500047c82 */ /* 0x000fe20008000000 */
[----:B------:R-:W-:Y:S02]  /*1ff0*/  UIADD3 UR10, UPT, UPT, -UR47, URZ, URZ ;  /* 0x000000ff2f0a7290 */ /* 0x000fe4000fffe1ff */
[----:B------:R-:W-:Y:S01]  /*2000*/  USHF.R.U32.HI UR57, URZ, UR5, UR4 ;  /* 0x00000005ff397299 */ /* 0x000fe20008011604 */
[----:B------:R-:W-:Y:S02]  /*2010*/  UMOV UR16, UR17 ;  /* 0x0000001100107c82 */ /* 0x000fe40008000000 */
[----:B------:R-:W-:Y:S01]  /*2020*/  UMOV UR4, UR25 ;  /* 0x0000001900047c82 */ /* 0x000fe20008000000 */
[----:B------:R-:W-:-:S02]  /*2030*/  UIMAD UR66, UR8, UR12, UR66 ;  /* 0x0000000c084272a4 */ /* 0x000fc4000f8e0242 */
[----:B------:R-:W-:Y:S02]  /*2040*/  USHF.R.U32.HI UR56, URZ, UR5, UR4 ;  /* 0x00000005ff387299 */ /* 0x000fe40008011604 */
[----:B------:R-:W-:Y:S01]  /*2050*/  UIMAD UR34, UR8, UR10, UR67 ;  /* 0x0000000a082272a4 */ /* 0x000fe2000f8e0243 */
[----:B------:R-:W-:Y:S01]  /*2060*/  UMOV UR4, UR27 ;  /* 0x0000001b00047c82 */ /* 0x000fe20008000000 */
[----:B------:R-:W-:Y:S02]  /*2070*/  UIADD3 UR14, UPT, UPT, -UR52, URZ, URZ ;  /* 0x000000ff340e7290 */ /* 0x000fe4000fffe1ff */
[----:B------:R-:W-:Y:S02]  /*2080*/  USHF.R.U32.HI UR25, URZ, UR5, UR4 ;  /* 0x00000005ff197299 */ /* 0x000fe40008011604 */
[----:B------:R-:W-:Y:S01]  /*2090*/  UIADD3 UR12, UPT, UPT, -UR41, URZ, URZ ;  /* 0x000000ff290c7290 */ /* 0x000fe2000fffe1ff */
[----:B------:R-:W-:Y:S01]  /*20a0*/  UMOV UR4, UR29 ;  /* 0x0000001d00047c82 */ /* 0x000fe20008000000 */
[----:B------:R-:W-:-:S02]  /*20b0*/  UIADD3 UR10, UPT, UPT, -UR40, URZ, URZ ;  /* 0x000000ff280a7290 */ /* 0x000fc4000fffe1ff */
[----:B------:R-:W-:Y:S02]  /*20c0*/  USHF.R.U32.HI UR21, URZ, UR5, UR4 ;  /* 0x00000005ff157299 */ /* 0x000fe40008011604 */
[----:B------:R-:W-:Y:S01]  /*20d0*/  UIADD3 UR26, UPT, UPT, UR23, 0x68, URZ ;  /* 0x00000068171a7890 */ /* 0x000fe2000fffe0ff */
[----:B------:R-:W-:Y:S01]  /*20e0*/  UMOV UR4, UR31 ;  /* 0x0000001f00047c82 */ /* 0x000fe20008000000 */
[----:B------:R-:W-:Y:S02]  /*20f0*/  UIADD3 UR24, UPT, UPT, UR23, 0x70, URZ ;  /* 0x0000007017187890 */ /* 0x000fe4000fffe0ff */
[----:B------:R-:W-:Y:S02]  /*2100*/  USHF.R.U32.HI UR77, URZ, UR5, UR4 ;  /* 0x00000005ff4d7299 */ /* 0x000fe40008011604 */
[----:B------:R-:W-:Y:S01]  /*2110*/  USHF.R.U32.HI UR63, URZ, UR5, UR16 ;  /* 0x00000005ff3f7299 */ /* 0x000fe20008011610 */
[----:B------:R-:W-:Y:S01]  /*2120*/  UMOV UR4, UR33 ;  /* 0x0000002100047c82 */ /* 0x000fe20008000000 */
[----:B------:R-:W-:-:S02]  /*2130*/  USHF.R.U32.HI UR59, URZ, UR5, UR9 ;  /* 0x00000005ff3b7299 */ /* 0x000fc40008011609 */
[----:B------:R-:W-:Y:S02]  /*2140*/  USHF.R.U32.HI UR69, URZ, UR5, UR4 ;  /* 0x00000005ff457299 */ /* 0x000fe40008011604 */
[----:B------:R-:W-:Y:S01]  /*2150*/  UISETP.NE.AND UP0, UPT, UR11, 0x1, UPT ;  /* 0x000000010b00788c */ /* 0x000fe2000bf05270 */
[----:B------:R-:W-:Y:S01]  /*2160*/  UMOV UR4, UR35 ;  /* 0x0000002300047c82 */ /* 0x000fe20008000000 */
[----:B------:R-:W-:Y:S02]  /*2170*/  UIADD3 UR9, UPT, UPT, -UR50, URZ, URZ ;  /* 0x000000ff32097290 */ /* 0x000fe4000fffe1ff */
[----:B------:R-:W-:Y:S02]  /*2180*/  USHF.R.U32.HI UR61, URZ, UR5, UR4 ;  /* 0x00000005ff3d7299 */ /* 0x000fe40008011604 */
[----:B------:R-:W-:Y:S01]  /*2190*/  UIADD3 UR27, UPT, UPT, UR23, 0x60, URZ ;  /* 0x00000060171b7890 */ /* 0x000fe2000fffe0ff */
[----:B------:R-:W-:Y:S01]  /*21a0*/  UMOV UR4, UR37 ;  /* 0x0000002500047c82 */ /* 0x000fe20008000000 */
[----:B------:R-:W-:-:S02]  /*21b0*/  UIADD3 UR18, UPT, UPT, -UR54, URZ, URZ ;  /* 0x000000ff36127290 */ /* 0x000fc4000fffe1ff */
[----:B------:R-:W-:Y:S01]  /*21c0*/  USHF.R.U32.HI UR53, URZ, UR5, UR4 ;  /* 0x00000005ff357299 */ /* 0x000fe20008011604 */
[----:B------:R-:W1:Y:S02]  /*21d0*/  LDCU.64 UR6, c[0x0][0x4b0] ;  /* 0x00009600ff0677ac */ /* 0x000e640008000a00 */
[----:B------:R-:W-:Y:S01]  /*21e0*/  UMOV UR4, UR19 ;  /* 0x0000001300047c82 */ /* 0x000fe20008000000 */
[----:B------:R-:W-:Y:S02]  /*21f0*/  UIADD3 UR19, UPT, UPT, -UR49, URZ, URZ ;  /* 0x000000ff31137290 */ /* 0x000fe4000fffe1ff */
[----:B------:R-:W-:Y:S02]  /*2200*/  USHF.R.U32.HI UR45, URZ, UR5, UR4 ;  /* 0x00000005ff2d7299 */ /* 0x000fe40008011604 */
[----:B------:R-:W-:Y:S01]  /*2210*/  UIMAD UR70, UR8, UR14, UR70 ;  /* 0x0000000e084672a4 */ /* 0x000fe2000f8e0246 */
[----:B------:R-:W-:Y:S01]  /*2220*/  UMOV UR4, UR15 ;  /* 0x0000000f00047c82 */ /* 0x000fe20008000000 */
[----:B------:R-:W-:-:S02]  /*2230*/  UIADD3 UR15, UPT, UPT, -UR46, URZ, URZ ;  /* 0x000000ff2e0f7290 */ /* 0x000fc4000fffe1ff */
[----:B------:R-:W-:Y:S02]  /*2240*/  USHF.R.U32.HI UR37, URZ, UR5, UR4 ;  /* 0x00000005ff257299 */ /* 0x000fe40008011604 */
[----:B------:R-:W-:Y:S01]  /*2250*/  UIMAD UR26, UR8, UR12, UR26 ;  /* 0x0000000c081a72a4 */ /* 0x000fe2000f8e021a */
[----:B------:R-:W-:Y:S01]  /*2260*/  UMOV UR4, UR13 ;  /* 0x0000000d00047c82 */ /* 0x000fe20008000000 */
[----:B------:R-:W-:Y:S02]  /*2270*/  UIADD3 UR13, UPT, UPT, -UR42, URZ, URZ ;  /* 0x000000ff2a0d7290 */ /* 0x000fe4000fffe1ff */
[----:B------:R-:W-:Y:S02]  /*2280*/  USHF.R.U32.HI UR29, URZ, UR5, UR4 ;  /* 0x00000005ff1d7299 */ /* 0x000fe40008011604 */
[----:B------:R-:W-:Y:S02]  /*2290*/  UIMAD UR65, UR8, UR13, UR65 ;  /* 0x0000000d084172a4 */ /* 0x000fe4000f8e0241 */
[----:B------:R-:W-:Y:S01]  /*22a0*/  UIADD3 UR13, UPT, UPT, -UR43, URZ, URZ ;  /* 0x000000ff2b0d7290 */ /* 0x000fe2000fffe1ff */
[----:B------:R-:W1:Y:S01]  /*22b0*/  LDCU.64 UR4, c[0x0][0x4d0] ;  /* 0x00009a00ff0477ac */ /* 0x000e620008000a00 */
[----:B------:R-:W-:-:S02]  /*22c0*/  UIMAD UR35, UR8, UR10, UR24 ;  /* 0x0000000a082372a4 */ /* 0x000fc4000f8e0218 */
[----:B------:R-:W-:Y:S02]  /*22d0*/  UIADD3 UR16, UPT, UPT, -UR55, URZ, URZ ;  /* 0x000000ff37107290 */ /* 0x000fe4000fffe1ff */
[----:B------:R-:W-:Y:S02]  /*22e0*/  UIADD3 UR17, UPT, UPT, -UR48, URZ, URZ ;  /* 0x000000ff30117290 */ /* 0x000fe4000fffe1ff */
[----:B------:R-:W-:Y:S02]  /*22f0*/  UIADD3 UR14, UPT, UPT, -UR22, URZ, URZ ;  /* 0x000000ff160e7290 */ /* 0x000fe4000fffe1ff */
[----:B------:R-:W-:Y:S02]  /*2300*/  USEL UR12, UR22, UR64, !UP0 ;  /* 0x00000040160c7287 */ /* 0x000fe4000c000000 */
[----:B------:R-:W-:Y:S02]  /*2310*/  USEL UR10, UR42, UR63, !UP0 ;  /* 0x0000003f2a0a7287 */ /* 0x000fe4000c000000 */
[----:B------:R-:W-:-:S02]  /*2320*/  UIMAD UR68, UR8, UR9, UR68 ;  /* 0x00000009084472a4 */ /* 0x000fc4000f8e0244 */
[----:B------:R-:W-:Y:S01]  /*2330*/  UIMAD UR28, UR8, UR13, UR27 ;  /* 0x0000000d081c72a4 */ /* 0x000fe2000f8e021b */
[----:B------:R-:W-:Y:S01]  /*2340*/  IMAD.U32 R41, RZ, RZ, UR12 ;  /* 0x0000000cff297e24 */ /* 0x000fe2000f8e00ff */
[----:B------:R-:W-:Y:S01]  /*2350*/  UIADD3 UR20, UPT, UPT, -UR51, URZ, URZ ;  /* 0x000000ff33147290 */ /* 0x000fe2000fffe1ff */
[----:B------:R-:W-:Y:S01]  /*2360*/  MOV R38, UR10 ;  /* 0x0000000a00267c02 */ /* 0x000fe20008000f00 */
[----:B------:R-:W-:Y:S02]  /*2370*/  UIMAD UR32, UR8, UR18, UR72 ;  /* 0x00000012082072a4 */ /* 0x000fe4000f8e0248 */
[----:B------:R-:W-:Y:S02]  /*2380*/  UIADD3 UR9, UPT, UPT, -UR38, URZ, URZ ;  /* 0x000000ff26097290 */ /* 0x000fe4000fffe1ff */
[----:B------:R-:W-:Y:S02]  /*2390*/  UIMAD UR75, UR8, UR19, UR75 ;  /* 0x00000013084b72a4 */ /* 0x000fe4000f8e024b */
[----:B------:R-:W-:-:S02]  /*23a0*/  UIADD3 UR27, UPT, UPT, UR23, 0x78, URZ ;  /* 0x00000078171b7890 */ /* 0x000fc4000fffe0ff */
[----:B------:R-:W-:Y:S02]  /*23b0*/  UIMAD UR30, UR8, UR15, UR76 ;  /* 0x0000000f081e72a4 */ /* 0x000fe4000f8e024c */
[----:B------:R-:W-:Y:S02]  /*23c0*/  USEL UR19, UR44, UR60, !UP0 ;  /* 0x0000003c2c137287 */ /* 0x000fe4000c000000 */
[----:B------:R-:W-:Y:S02]  /*23d0*/  USEL UR18, UR47, UR59, !UP0 ;  /* 0x0000003b2f127287 */ /* 0x000fe4000c000000 */
[----:B------:R-:W-:Y:S02]  /*23e0*/  UIMAD UR33, UR8, UR16, UR71 ;  /* 0x00000010082172a4 */ /* 0x000fe4000f8e0247 */
[----:B------:R-:W-:Y:S01]  /*23f0*/  UIMAD UR67, UR8, UR17, UR74 ;  /* 0x00000011084372a4 */ /* 0x000fe2000f8e024a */
[----:B------:R-:W-:Y:S01]  /*2400*/  IMAD.U32 R35, RZ, RZ, UR19 ;  /* 0x00000013ff237e24 */ /* 0x000fe2000f8e00ff */
[----:B------:R-:W-:Y:S01]  /*2410*/  UIMAD UR24, UR8, UR14, UR23 ;  /* 0x0000000e081872a4 */ /* 0x000fe2000f8e0217 */
[----:B------:R-:W-:Y:S01]  /*2420*/  MOV R32, UR18 ;  /* 0x0000001200207c02 */ /* 0x000fe20008000f00 */
[----:B------:R-:W-:Y:S01]  /*2430*/  USEL UR15, UR54, UR25, !UP0 ;  /* 0x00000019360f7287 */ /* 0x000fe2000c000000 */
[----:B------:R-:W-:Y:S01]  /*2440*/  R2UR UR25, R42 ;  /* 0x000000002a1972ca */ /* 0x000fe200000e0000 */
[----:B------:R-:W-:-:S02]  /*2450*/  USEL UR14, UR50, UR58, !UP0 ;  /* 0x0000003a320e7287 */ /* 0x000fc4000c000000 */
[----:B------:R-:W-:Y:S02]  /*2460*/  USEL UR16, UR52, UR57, !UP0 ;  /* 0x0000003934107287 */ /* 0x000fe4000c000000 */
[----:B------:R-:W-:Y:S01]  /*2470*/  USEL UR17, UR55, UR56, !UP0 ;  /* 0x0000003837117287 */ /* 0x000fe2000c000000 */
[----:B------:R-:W-:Y:S01]  /*2480*/  MOV R20, UR15 ;  /* 0x0000000f00147c02 */ /* 0x000fe20008000f00 */
[----:B------:R-:W-:Y:S01]  /*2490*/  USEL UR13, UR51, UR21, !UP0 ;  /* 0x00000015330d7287 */ /* 0x000fe2000c000000 */
[----:B------:R-:W-:Y:S01]  /*24a0*/  IMAD.U32 R29, RZ, RZ, UR14 ;  /* 0x0000000eff1d7e24 */ /* 0x000fe2000f8e00ff */
[----:B------:R-:W-:Y:S01]  /*24b0*/  UIMAD UR31, UR8, UR20, UR73 ;  /* 0x00000014081f72a4 */ /* 0x000fe2000f8e0249 */
[----:B------:R-:W-:Y:S01]  /*24c0*/  MOV R26, UR16 ;  /* 0x00000010001a7c02 */ /* 0x000fe20008000f00 */
[----:B------:R-:W-:Y:S01]  /*24d0*/  UIMAD UR27, UR8, UR9, UR27 ;  /* 0x00000009081b72a4 */ /* 0x000fe2000f8e021b */
[----:B------:R-:W-:Y:S01]  /*24e0*/  IMAD.U32 R23, RZ, RZ, UR17 ;  /* 0x00000011ff177e24 */ /* 0x000fe2000f8e00ff */
[----:B------:R-:W-:Y:S01]  /*24f0*/  UIADD3 UR12, UPT, UPT, -UR12, URZ, URZ ;  /* 0x000000ff0c0c7290 */ /* 0x000fe2000fffe1ff */
[----:B------:R-:W-:Y:S01]  /*2500*/  IMAD.U32 R17, RZ, RZ, UR13 ;  /* 0x0000000dff117e24 */ /* 0x000fe2000f8e00ff */
[----:B------:R-:W-:-:S02]  /*2510*/  UIADD3 UR10, UPT, UPT, -UR10, URZ, URZ ;  /* 0x000000ff0a0a7290 */ /* 0x000fc4000fffe1ff */
[----:B------:R-:W-:Y:S02]  /*2520*/  UIADD3 UR9, UPT, UPT, -UR19, URZ, URZ ;  /* 0x000000ff13097290 */ /* 0x000fe4000fffe1ff */
[----:B------:R-:W-:Y:S02]  /*2530*/  UIADD3 UR8, UPT, UPT, -UR18, URZ, URZ ;  /* 0x000000ff12087290 */ /* 0x000fe4000fffe1ff */
[----:B------:R-:W-:Y:S02]  /*2540*/  USEL UR77, UR49, UR77, !UP0 ;  /* 0x0000004d314d7287 */ /* 0x000fe4000c000000 */
[----:B------:R-:W-:Y:S02]  /*2550*/  USEL UR69, UR48, UR69, !UP0 ;  /* 0x0000004530457287 */ /* 0x000fe4000c000000 */
[----:B------:R-:W-:Y:S02]  /*2560*/  USEL UR61, UR46, UR61, !UP0 ;  /* 0x0000003d2e3d7287 */ /* 0x000fe4000c000000 */
[----:B------:R-:W-:-:S02]  /*2570*/  USEL UR53, UR43, UR53, !UP0 ;  /* 0x000000352b357287 */ /* 0x000fc4000c000000 */
[----:B------:R-:W-:Y:S02]  /*2580*/  USEL UR45, UR41, UR45, !UP0 ;  /* 0x0000002d292d7287 */ /* 0x000fe4000c000000 */
[----:B------:R-:W-:Y:S02]  /*2590*/  USEL UR37, UR40, UR37, !UP0 ;  /* 0x0000002528257287 */ /* 0x000fe4000c000000 */
[----:B------:R-:W-:Y:S02]  /*25a0*/  USEL UR29, UR38, UR29, !UP0 ;  /* 0x0000001d261d7287 */ /* 0x000fe4000c000000 */
[----:B------:R-:W-:Y:S02]  /*25b0*/  UIADD3 UR18, UPT, UPT, -UR17, URZ, URZ ;  /* 0x000000ff11127290 */ /* 0x000fe4000fffe1ff */
[----:B------:R-:W-:Y:S02]  /*25c0*/  UIADD3 UR20, UPT, UPT, -UR15, URZ, URZ ;  /* 0x000000ff0f147290 */ /* 0x000fe4000fffe1ff */
[----:B------:R-:W-:-:S02]  /*25d0*/  UIADD3 UR19, UPT, UPT, -UR13, URZ, URZ ;  /* 0x000000ff0d137290 */ /* 0x000fc4000fffe1ff */
[----:B------:R-:W-:Y:S02]  /*25e0*/  UIMAD UR22, UR11, UR12, UR22 ;  /* 0x0000000c0b1672a4 */ /* 0x000fe4000f8e0216 */
[----:B------:R-:W-:Y:S02]  /*25f0*/  UIMAD UR42, UR11, UR10, UR42 ;  /* 0x0000000a0b2a72a4 */ /* 0x000fe4000f8e022a */
[----:B------:R-:W-:Y:S02]  /*2600*/  UIMAD UR21, UR11, UR9, UR44 ;  /* 0x000000090b1572a4 */ /* 0x000fe4000f8e022c */
[----:B------:R-:W-:Y:S02]  /*2610*/  UIMAD UR47, UR11, UR8, UR47 ;  /* 0x000000080b2f72a4 */ /* 0x000fe4000f8e022f */
[----:B------:R-:W-:Y:S02]  /*2620*/  UIADD3 UR14, UPT, UPT, -UR14, URZ, URZ ;  /* 0x000000ff0e0e7290 */ /* 0x000fe4000fffe1ff */
[----:B------:R-:W-:-:S02]  /*2630*/  UIADD3 UR16, UPT, UPT, -UR16, URZ, URZ ;  /* 0x000000ff10107290 */ /* 0x000fc4000fffe1ff */
[----:B------:R-:W-:Y:S02]  /*2640*/  UIADD3 UR17, UPT, UPT, -UR77, URZ, URZ ;  /* 0x000000ff4d117290 */ /* 0x000fe4000fffe1ff */
[----:B------:R-:W-:Y:S02]  /*2650*/  UIADD3 UR15, UPT, UPT, -UR69, URZ, URZ ;  /* 0x000000ff450f7290 */ /* 0x000fe4000fffe1ff */
[----:B------:R-:W-:Y:S02]  /*2660*/  UIADD3 UR13, UPT, UPT, -UR61, URZ, URZ ;  /* 0x000000ff3d0d7290 */ /* 0x000fe4000fffe1ff */
[----:B------:R-:W-:Y:S02]  /*2670*/  UIADD3 UR12, UPT, UPT, -UR53, URZ, URZ ;  /* 0x000000ff350c7290 */ /* 0x000fe4000fffe1ff */
[----:B------:R-:W-:Y:S02]  /*2680*/  UIADD3 UR10, UPT, UPT, -UR45, URZ, URZ ;  /* 0x000000ff2d0a7290 */ /* 0x000fe4000fffe1ff */
[----:B------:R-:W-:-:S02]  /*2690*/  UIADD3 UR9, UPT, UPT, -UR37, URZ, URZ ;  /* 0x000000ff25097290 */ /* 0x000fc4000fffe1ff */
[----:B------:R-:W-:Y:S02]  /*26a0*/  UIADD3 UR8, UPT, UPT, -UR29, URZ, URZ ;  /* 0x000000ff1d087290 */ /* 0x000fe4000fffe1ff */
[----:B------:R-:W-:Y:S02]  /*26b0*/  UIMAD UR14, UR11, UR14, UR50 ;  /* 0x0000000e0b0e72a4 */ /* 0x000fe4000f8e0232 */
[----:B------:R-:W-:Y:S02]  /*26c0*/  UIMAD UR16, UR11, UR16, UR52 ;  /* 0x000000100b1072a4 */ /* 0x000fe4000f8e0234 */
[----:B------:R-:W-:Y:S02]  /*26d0*/  UIMAD UR18, UR11, UR18, UR55 ;  /* 0x000000120b1272a4 */ /* 0x000fe4000f8e0237 */
[----:B------:R-:W-:Y:S02]  /*26e0*/  UIMAD UR20, UR11, UR20, UR54 ;  /* 0x000000140b1472a4 */ /* 0x000fe4000f8e0236 */
[----:B------:R-:W-:-:S02]  /*26f0*/  UIMAD UR19, UR11, UR19, UR51 ;  /* 0x000000130b1372a4 */ /* 0x000fc4000f8e0233 */
[----:B------:R-:W-:Y:S02]  /*2700*/  UIMAD UR17, UR11, UR17, UR49 ;  /* 0x000000110b1172a4 */ /* 0x000fe4000f8e0231 */
[----:B------:R-:W-:Y:S02]  /*2710*/  UIMAD UR15, UR11, UR15, UR48 ;  /* 0x0000000f0b0f72a4 */ /* 0x000fe4000f8e0230 */
[----:B------:R-:W-:Y:S02]  /*2720*/  UIMAD UR13, UR11, UR13, UR46 ;  /* 0x0000000d0b0d72a4 */ /* 0x000fe4000f8e022e */
[----:B------:R-:W-:Y:S02]  /*2730*/  UIMAD UR12, UR11, UR12, UR43 ;  /* 0x0000000c0b0c72a4 */ /* 0x000fe4000f8e022b */
[----:B------:R-:W-:Y:S02]  /*2740*/  UIMAD UR44, UR11, UR10, UR41 ;  /* 0x0000000a0b2c72a4 */ /* 0x000fe4000f8e0229 */
[----:B------:R-:W-:-:S02]  /*2750*/  UIMAD UR9, UR11, UR9, UR40 ;  /* 0x000000090b0972a4 */ /* 0x000fc4000f8e0228 */
[----:B------:R-:W-:Y:S02]  /*2760*/  UIMAD UR8, UR11, UR8, UR38 ;  /* 0x000000080b0872a4 */ /* 0x000fe4000f8e0226 */
[----:B-1----:R-:W-:Y:S02]  /*2770*/  UIMAD UR11, UR66, UR6, UR4 ;  /* 0x00000006420b72a4 */ /* 0x002fe4000f8e0204 */
[----:B------:R-:W-:Y:S02]  /*2780*/  UIADD3 UR10, UPT, UPT, UR25, 0x20, URZ ;  /* 0x00000020190a7890 */ /* 0x000fe4000fffe0ff */
[----:B------:R-:W-:Y:S02]  /*2790*/  UIMAD UR25, UR24, UR6, UR4 ;  /* 0x00000006181972a4 */ /* 0x000fe4000f8e0204 */
[----:B------:R-:W-:Y:S01]  /*27a0*/  UIMAD UR24, UR65, UR6, UR4 ;  /* 0x00000006411872a4 */ /* 0x000fe2000f8e0204 */
[----:B------:R-:W-:Y:S01]  /*27b0*/  MOV R34, UR11 ;  /* 0x0000000b00227c02 */ /* 0x000fe20008000f00 */
[----:B------:R-:W-:-:S02]  /*27c0*/  UIMAD UR11, UR70, UR6, UR4 ;  /* 0x00000006460b72a4 */ /* 0x000fc4000f8e0204 */
[----:B------:R-:W-:Y:S01]  /*27d0*/  MOV R40, UR25 ;  /* 0x0000001900287c02 */ /* 0x000fe20008000f00 */
[----:B------:R-:W-:Y:S01]  /*27e0*/  UIMAD UR25, UR34, UR6, UR4 ;  /* 0x00000006221972a4 */ /* 0x000fe2000f8e0204 */
[----:B------:R-:W-:Y:S01]  /*27f0*/  IMAD.U32 R37, RZ, RZ, UR24 ;  /* 0x00000018ff257e24 */ /* 0x000fe2000f8e00ff */
[----:B------:R-:W-:Y:S01]  /*2800*/  UIMAD UR24, UR68, UR6, UR4 ;  /* 0x00000006441872a4 */ /* 0x000fe2000f8e0204 */
[----:B------:R-:W-:Y:S01]  /*2810*/  IMAD.U32 R25, RZ, RZ, UR11 ;  /* 0x0000000bff197e24 */ /* 0x000fe2000f8e00ff */
[----:B------:R-:W-:Y:S02]  /*2820*/  UIMAD UR11, UR31, UR6, UR4 ;  /* 0x000000061f0b72a4 */ /* 0x000fe4000f8e0204 */
[----:B------:R-:W-:Y:S01]  /*2830*/  IMAD.U32 R31, RZ, RZ, UR25 ;  /* 0x00000019ff1f7e24 */ /* 0x000fe2000f8e00ff */
[----:B------:R-:W-:Y:S01]  /*2840*/  UIMAD UR25, UR33, UR6, UR4 ;  /* 0x00000006211972a4 */ /* 0x000fe2000f8e0204 */
[----:B------:R-:W-:Y:S01]  /*2850*/  MOV R28, UR24 ;  /* 0x00000018001c7c02 */ /* 0x000fe20008000f00 */
[----:B------:R-:W-:Y:S01]  /*2860*/  UIMAD UR24, UR32, UR6, UR4 ;  /* 0x00000006201872a4 */ /* 0x000fe2000f8e0204 */
[----:B------:R-:W-:Y:S01]  /*2870*/  MOV R16, UR11 ;  /* 0x0000000b00107c02 */ /* 0x000fe20008000f00 */
[----:B------:R-:W-:-:S02]  /*2880*/  UIMAD UR75, UR75, UR6, UR4 ;  /* 0x000000064b4b72a4 */ /* 0x000fc4000f8e0204 */
[----:B------:R-:W-:Y:S01]  /*2890*/  UIMAD UR67, UR67, UR6, UR4 ;  /* 0x00000006434372a4 */ /* 0x000fe2000f8e0204 */
[----:B------:R-:W-:Y:S01]  /*28a0*/  MOV R22, UR25 ;  /* 0x0000001900167c02 */ /* 0x000fe20008000f00 */
[----:B------:R-:W-:Y:S01]  /*28b0*/  UIMAD UR59, UR30, UR6, UR4 ;  /* 0x000000061e3b72a4 */ /* 0x000fe2000f8e0204 */
[----:B------:R-:W-:Y:S01]  /*28c0*/  IMAD.U32 R19, RZ, RZ, UR24 ;  /* 0x00000018ff137e24 */ /* 0x000fe2000f8e00ff */
[----:B------:R-:W-:Y:S02]  /*28d0*/  UIMAD UR51, UR28, UR6, UR4 ;  /* 0x000000061c3372a4 */ /* 0x000fe4000f8e0204 */
[----:B------:R-:W-:Y:S02]  /*28e0*/  UIMAD UR43, UR26, UR6, UR4 ;  /* 0x000000061a2b72a4 */ /* 0x000fe4000f8e0204 */
[----:B------:R-:W-:Y:S02]  /*28f0*/  UIMAD UR35, UR35, UR6, UR4 ;  /* 0x00000006232372a4 */ /* 0x000fe4000f8e0204 */
[----:B------:R-:W-:-:S02]  /*2900*/  UIMAD UR27, UR27, UR6, UR4 ;  /* 0x000000061b1b72a4 */ /* 0x000fc4000f8e0204 */
[----:B------:R-:W-:Y:S02]  /*2910*/  UIMAD UR4, UR21, UR7, UR5 ;  /* 0x00000007150472a4 */ /* 0x000fe4000f8e0205 */
[----:B------:R-:W-:Y:S02]  /*2920*/  UIMAD UR11, UR22, UR7, UR5 ;  /* 0x00000007160b72a4 */ /* 0x000fe4000f8e0205 */
[----:B------:R-:W-:Y:S02]  /*2930*/  UIMAD UR6, UR42, UR7, UR5 ;  /* 0x000000072a0672a4 */ /* 0x000fe4000f8e0205 */
[----:B------:R-:W-:Y:S01]  /*2940*/  IMAD.U32 R33, RZ, RZ, UR4 ;  /* 0x00000004ff217e24 */ /* 0x000fe2000f8e00ff */
[----:B------:R-:W-:Y:S01]  /*2950*/  UIMAD UR4, UR16, UR7, UR5 ;  /* 0x00000007100472a4 */ /* 0x000fe2000f8e0205 */
[----:B------:R-:W-:Y:S01]  /*2960*/  IMAD.U32 R39, RZ, RZ, UR11 ;  /* 0x0000000bff277e24 */ /* 0x000fe2000f8e00ff */
[----:B------:R-:W-:Y:S01]  /*2970*/  UIMAD UR11, UR47, UR7, UR5 ;  /* 0x000000072f0b72a4 */ /* 0x000fe2000f8e0205 */
[----:B------:R-:W-:Y:S01]  /*2980*/  MOV R36, UR6 ;  /* 0x0000000600247c02 */ /* 0x000fe20008000f00 */
[----:B------:R-:W-:-:S02]  /*2990*/  UIMAD UR6, UR14, UR7, UR5 ;  /* 0x000000070e0672a4 */ /* 0x000fc4000f8e0205 */
[----:B-----5:R-:W-:Y:S01]  /*29a0*/  MOV R24, UR4 ;  /* 0x0000000400187c02 */ /* 0x020fe20008000f00 */
[----:B------:R-:W-:Y:S01]  /*29b0*/  UIMAD UR4, UR19, UR7, UR5 ;  /* 0x00000007130472a4 */ /* 0x000fe2000f8e0205 */
[----:B------:R-:W-:Y:S01]  /*29c0*/  MOV R30, UR11 ;  /* 0x0000000b001e7c02 */ /* 0x000fe20008000f00 */
[----:B------:R-:W-:Y:S01]  /*29d0*/  UIMAD UR11, UR18, UR7, UR5 ;  /* 0x00000007120b72a4 */ /* 0x000fe2000f8e0205 */
[----:B------:R-:W-:Y:S01]  /*29e0*/  IMAD.U32 R27, RZ, RZ, UR6 ;  /* 0x00000006ff1b7e24 */ /* 0x000fe2000f8e00ff */
[----:B------:R-:W-:Y:S02]  /*29f0*/  UIMAD UR6, UR20, UR7, UR5 ;  /* 0x00000007140672a4 */ /* 0x000fe4000f8e0205 */
[----:B------:R-:W-:Y:S01]  /*2a00*/  UIMAD UR76, UR17, UR7, UR5 ;  /* 0x00000007114c72a4 */ /* 0x000fe2000f8e0205 */
[----:B------:R-:W-:Y:S01]  /*2a10*/  IMAD.U32 R15, RZ, RZ, UR4 ;  /* 0x00000004ff0f7e24 */ /* 0x000fe2000f8e00ff */
[----:B------:R-:W-:Y:S01]  /*2a20*/  UIMAD UR68, UR15, UR7, UR5 ;  /* 0x000000070f4472a4 */ /* 0x000fe2000f8e0205 */
[----:B------:R-:W-:Y:S01]  /*2a30*/  IMAD.U32 R21, RZ, RZ, UR11 ;  /* 0x0000000bff157e24 */ /* 0x000fe2000f8e00ff */
[----:B------:R-:W-:Y:S01]  /*2a40*/  UIMAD UR60, UR13, UR7, UR5 ;  /* 0x000000070d3c72a4 */ /* 0x000fe2000f8e0205 */
[----:B------:R-:W-:Y:S01]  /*2a50*/  MOV R18, UR6 ;  /* 0x0000000600127c02 */ /* 0x000fe20008000f00 */
[----:B------:R-:W-:-:S02]  /*2a60*/  UIMAD UR52, UR12, UR7, UR5 ;  /* 0x000000070c3472a4 */ /* 0x000fc4000f8e0205 */
[----:B------:R-:W-:Y:S02]  /*2a70*/  UIMAD UR44, UR44, UR7, UR5 ;  /* 0x000000072c2c72a4 */ /* 0x000fe4000f8e0205 */
[----:B------:R-:W-:Y:S02]  /*2a80*/  UIMAD UR36, UR9, UR7, UR5 ;  /* 0x00000007092472a4 */ /* 0x000fe4000f8e0205 */
[----:B------:R-:W-:Y:S01]  /*2a90*/  UIMAD UR28, UR8, UR7, UR5 ;  /* 0x00000007081c72a4 */ /* 0x000fe2000f8e0205 */
[----:B------:R-:W-:Y:S02]  /*2aa0*/  UMOV UR4, URZ ;  /* 0x000000ff00047c82 */ /* 0x000fe40008000000 */
[----:B------:R-:W-:Y:S01]  /*2ab0*/  UMOV UR5, URZ ;  /* 0x000000ff00057c82 */ /* 0x000fe20008000000 */
[----:B------:R-:W-:Y:S01]  /*2ac0*/  MOV R47, UR4 ;  /* 0x00000004002f7c02 */ /* 0x000fe20008000f00 */
[----:B------:R-:W-:Y:S01]  /*2ad0*/  IMAD.U32 R0, RZ, RZ, UR5 ;  /* 0x00000005ff007e24 */ /* 0x000fe2000f8e00ff */
[----:B------:R-:W1:Y:S01]  /*2ae0*/  LDCU UR38, c[0x0][0x390] ;  /* 0x00007200ff2677ac */ /* 0x000e620008000800 */
[----:B------:R-:W3:Y:S01]  /*2af0*/  LDCU UR46, c[0x0][0x38c] ;  /* 0x00007180ff2e77ac */ /* 0x000ee20008000800 */
[----:B------:R-:W-:-:S05]  /*2b00*/  UMOV UR22, URZ ;  /* 0x000000ff00167c82 */ /* 0x000fca0008000000 */
.L_x_28:
[----:B------:R-:W-:Y:S02]  /*2b10*/  @!P5 MOV R2, 0x18000 ;  /* 0x000180000002d802 */ /* 0x000fe40000000f00 */
[----:B------:R-:W-:Y:S01]  /*2b20*/  LEA R3, R8, R4, 0x3 ;  /* 0x0000000408037211 */ /* 0x000fe200078e18ff */
[----:B--2---:R-:W-:Y:S06]  /*2b30*/  @P2 BRA `(.L_x_23) ;  /* 0x00000000000c2947 */ /* 0x004fec0003800000 */
[----:B------:R-:W-:Y:S04]  /*2b40*/  SHF.L.U32 R6, R12, 0x1f, RZ ;  /* 0x0000001f0c067819 */ /* 0x000fe800000006ff */
[----:B------:R-:W2:Y:S02]  /*2b50*/  SYNCS.PHASECHK.TRANS64.TRYWAIT P0, [R3+URZ+0x20], R6 ;  /* 0x00002006030075a7 */ /* 0x000ea400080011ff */
[----:B--2---:R-:W-:Y:S05]  /*2b60*/  @!P0 BRA `(.L_x_24) ;  /* 0x000000d400bc8947 */ /* 0x004fea0003800000 */
.L_x_23:
[----:B------:R4:W-:Y:S01]  /*2b70*/  @!P5 SYNCS.ARRIVE.TRANS64 RZ, [R3+URZ], R2 ;  /* 0x0000000203ffd9a7 */ /* 0x0009e200080000ff */
[----:B------:R-:W-:Y:S04]  /*2b80*/  ULOP3.LUT UR4, UR62, 0x2, URZ, 0xfc, !UPT ;  /* 0x000000023e047892 */ /* 0x000fe8000f8efcff */
[----:B------:R-:W-:Y:S09]  /*2b90*/  UISETP.NE.AND UP0, UPT, UR4, 0x2, UPT ;  /* 0x000000020400788c */ /* 0x000ff2000bf05270 */
[----:B------:R-:W-:Y:S05]  /*2ba0*/  BRA.U UP0, `(.L_x_25) ;  /* 0x0000000100047547 */ /* 0x000fea000b800000 */
[----:B-1-3--:R-:W-:Y:S05]  /*2bb0*/  BPT.TRAP 0x1 ;  /* 0x000000040000795c */ /* 0x00afea0000300000 */
.L_x_25:
[----:B------:R-:W-:Y:S04]  /*2bc0*/  BSSY.RECONVERGENT B0, `(.L_x_26) ;  /* 0x0000003000007945 */ /* 0x000fe80003800200 */
[----:B------:R-:W-:Y:S05]  /*2bd0*/  @P4 BRA `(.L_x_27) ;  /* 0x0000000000044947 */ /* 0x000fea0003800000 */
[----:B-1-3--:R-:W-:Y:S05]  /*2be0*/  BPT.TRAP 0x1 ;  /* 0x000000040000795c */ /* 0x00afea0000300000 */
.L_x_27:
[----:B-1-3--:R-:W-:Y:S05]  /*2bf0*/  BSYNC.RECONVERGENT B0 ;  /* 0x0000000000007941 */ /* 0x00afea0003800200 */
.L_x_26:
[----:B------:R-:W-:Y:S01]  /*2c00*/  ELECT P1, URZ, PT ;  /* 0x0000000000ff782f */ /* 0x000fe20003820000 */
[----:B------:R-:W-:Y:S01]  /*2c10*/  VIADD R7, R8, 0x1 ;  /* 0x0000000108077836 */ /* 0x000fe20000000000 */
[----:B------:R-:W1:Y:S01]  /*2c20*/  LDCU.64 UR6, c[0x0][0x4b8] ;  /* 0x00009700ff0677ac */ /* 0x000e620008000a00 */
[----:B------:R-:W-:Y:S01]  /*2c30*/  R2UR UR12, R0 ;  /* 0x00000000000c72ca */ /* 0x000fe200000e0000 */
[----:B------:R-:W-:Y:S01]  /*2c40*/  VIADD R10, R10, 0x1 ;  /* 0x000000010a0a7836 */ /* 0x000fe20000000000 */
[----:B------:R-:W-:Y:S01]  /*2c50*/  R2UR UR11, R47 ;  /* 0x000000002f0b72ca */ /* 0x000fe200000e0000 */
[----:B------:R-:W1:Y:S01]  /*2c60*/  LDCU.64 UR4, c[0x0][0x4d8] ;  /* 0x00009b00ff0477ac */ /* 0x000e620008000a00 */
[----:B------:R-:W-:Y:S02]  /*2c70*/  MOV.SPILL R63, UR53 ;  /* 0x00000035003f7c02 */ /* 0x000fe40009000f00 */
[----:B------:R-:W-:Y:S01]  /*2c80*/  MOV.SPILL R62, UR52 ;  /* 0x00000034003e7c02 */ /* 0x000fe20009000f00 */
[----:B------:R-:W-:Y:S01]  /*2c90*/  USHF.L.U32 UR50, UR22, 0x6, URZ ;  /* 0x0000000616327899 */ /* 0x000fe200080006ff */
[----:B------:R-:W-:Y:S01]  /*2ca0*/  MOV.SPILL R61, UR51 ;  /* 0x00000033003d7c02 */ /* 0x000fe20009000f00 */
[----:B------:R-:W-:Y:S01]  /*2cb0*/  UMOV UR30, 0x0 ;  /* 0x00000000001e7882 */ /* 0x000fe20000000000 */
[----:B--2---:R-:W-:Y:S01]  /*2cc0*/  @P1 IADD3 R6, P0, PT, R66, 0x80, RZ ;  /* 0x0000008042061810 */ /* 0x004fe20007f1e0ff */
[----:B------:R-:W-:Y:S01]  /*2cd0*/  UMOV UR31, 0x10000000 ;  /* 0x10000000001f7882 */ /* 0x000fe20000000000 */
[----:B----4-:R-:W-:Y:S02]  /*2ce0*/  @P1 LOP3.LUT R3, R3, 0xfefffff8, RZ, 0xc0, !PT ;  /* 0xfefffff803031812 */ /* 0x010fe400078ec0ff */
[----:B------:R-:W-:Y:S01]  /*2cf0*/  @P1 R2UR UR9, R6 ;  /* 0x00000000060912ca */ /* 0x000fe200000e0000 */
[--C-:B------:R-:W-:Y:S01]  /*2d00*/  @P1 IMAD.X R2, RZ, RZ, R67.reuse, P0 ;  /* 0x000000ffff021224 */ /* 0x100fe200000e0643 */
[----:B------:R-:W-:Y:S01]  /*2d10*/  ISETP.NE.AND P0, PT, R7, 0x4, PT ;  /* 0x000000040700780c */ /* 0x000fe20003f05270 */
[--C-:B------:R-:W-:Y:S01]  /*2d20*/  @P1 IMAD R6, R8, 0x8000, R4.reuse ;  /* 0x0000800008061824 */ /* 0x100fe200078e0204 */
[----:B------:R-:W-:Y:S02]  /*2d30*/  @P1 R2UR UR49, R3 ;  /* 0x00000000033112ca */ /* 0x000fe400000e0000 */
[----:B------:R-:W-:Y:S01]  /*2d40*/  @P1 R2UR UR8, R2 ;  /* 0x00000000020812ca */ /* 0x000fe200000e0000 */
[----:B------:R-:W-:Y:S01]  /*2d50*/  @P1 VIADD R2, R6, 0x8400 ;  /* 0x0000840006021836 */ /* 0x000fe20000000000 */
[----:B------:R-:W-:Y:S01]  /*2d60*/  SEL R3, R7, RZ, P0 ;  /* 0x000000ff07037207 */ /* 0x000fe20000000000 */
[----:B-1----:R-:W-:Y:S01]  /*2d70*/  UIMAD UR4, UR12, UR6, UR4 ;  /* 0x000000060c0472a4 */ /* 0x002fe2000f8e0204 */
[----:B------:R-:W-:Y:S01]  /*2d80*/  R2UR UR51, R40 ;  /* 0x00000000283372ca */ /* 0x000fe200000e0000 */
[----:B------:R-:W-:Y:S01]  /*2d90*/  UIMAD UR5, UR11, UR7, UR5 ;  /* 0x000000070b0572a4 */ /* 0x000fe2000f8e0205 */
[----:B------:R-:W-:Y:S01]  /*2da0*/  @P1 R2UR UR48, R2 ;  /* 0x00000000023012ca */ /* 0x000fe200000e0000 */
[--C-:B------:R-:W-:Y:S01]  /*2db0*/  IMAD R7, R3, 0x8, R4.reuse ;  /* 0x0000000803077824 */ /* 0x100fe200078e0204 */
[----:B------:R-:W-:Y:S01]  /*2dc0*/  SEL R2, RZ, 0x1, P0 ;  /* 0x00000001ff027807 */ /* 0x000fe20000000000 */
[----:B------:R-:W-:Y:S01]  /*2dd0*/  IMAD.U32 R64, RZ, RZ, UR9 ;  /* 0x00000009ff407e24 */ /* 0x000fe2000f8e00ff */
[----:B------:R-:W-:Y:S01]  /*2de0*/  R2UR UR52, R39 ;  /* 0x00000000273472ca */ /* 0x000fe200000e0000 */
[----:B------:R-:W-:Y:S01]  /*2df0*/  UPRMT UR4, UR4, 0x40, UR5 ;  /* 0x0000004004047896 */ /* 0x000fe20008000005 */
[----:B------:R-:W-:Y:S01]  /*2e00*/  LOP3.LUT R12, R12, R2, RZ, 0x3c, !PT ;  /* 0x000000020c0c7212 */ /* 0x000fe200078e3cff */
[----:B------:R-:W-:Y:S01]  /*2e10*/  IMAD.U32 R65, RZ, RZ, UR8 ;  /* 0x00000008ff417e24 */ /* 0x000fe2000f8e00ff */
[----:B------:R-:W-:Y:S01]  /*2e20*/  R2UR UR53, R41 ;  /* 0x00000000293572ca */ /* 0x000fe200000e0000 */
[----:B------:R-:W-:Y:S01]  /*2e30*/  UPRMT UR4, UR4, 0x5410, URZ ;  /* 0x0000541004047896 */ /* 0x000fe200080000ff */
[----:B------:R-:W-:Y:S01]  /*2e40*/  SHF.L.U32 R2, R12, 0x1f, RZ ;  /* 0x0000001f0c027819 */ /* 0x000fe200000006ff */
[----:B------:R-:W-:Y:S01]  /*2e50*/  UMOV UR11, UR50 ;  /* 0x00000032000b7c82 */ /* 0x000fe20008000000 */
[----:B------:R-:W-:Y:S01]  /*2e60*/  @P1 R2UR UR6, R64 ;  /* 0x00000000400612ca */ /* 0x000fe200000e0000 */
[----:B------:R-:W-:Y:S01]  /*2e70*/  UIADD3 UR18, UPT, UPT, UR11, 0x20, URZ ;  /* 0x000000200b127890 */ /* 0x000fe2000fffe0ff */
[----:B------:R1:W4:Y:S01]  /*2e80*/  SYNCS.PHASECHK.TRANS64.TRYWAIT P2, [R7+URZ+0x20], R2 ;  /* 0x00002002070075a7 */ /* 0x00032200080411ff */
[----:B------:R-:W-:Y:S01]  /*2e90*/  @P1 R2UR UR7, R65 ;  /* 0x00000000410712ca */ /* 0x000fe200000e0000 */
[----:B------:R-:W-:Y:S01]  /*2ea0*/  UMOV UR9, UR49 ;  /* 0x0000003100097c82 */ /* 0x000fe20008000000 */
        /* <DEDUP_REMOVED lines=11> */
[----:B------:R2:W-:Y:S01]  /*2f60*/  UTMALDG.4D.IM2COL.2CTA [UR48], [UR6], UR4, desc[UR30] ;  /* 0x00001e30060073b4 */ /* 0x0005e20008259004 */
[----:B------:R-:W-:Y:S01]  /*2f70*/  UMOV UR12, UR51 ;  /* 0x00000033000c7c82 */ /* 0x000fe20008000000 */
[----:B------:R-:W-:Y:S01]  /*2f80*/  UMOV UR8, UR52 ;  /* 0x0000003400087c82 */ /* 0x000fe20008000000 */
[----:B------:R-:W-:Y:S01]  /*2f90*/  UMOV UR5, UR53 ;  /* 0x0000003500057c82 */ /* 0x000fe20008000000 */
[----:B------:R-:W-:Y:S01]  /*2fa0*/  UMOV UR19, UR12 ;  /* 0x0000000c00137c82 */ /* 0x000fe20008000000 */
[----:B------:R-:W-:Y:S01]  /*2fb0*/  UMOV UR20, UR8 ;  /* 0x0000000800147c82 */ /* 0x000fe20008000000 */
[----:B------:R-:W-:Y:S01]  /*2fc0*/  UMOV UR21, UR5 ;  /* 0x0000000500157c82 */ /* 0x000fe20008000000 */
[----:B------:R-:W-:Y:S01]  /*2fd0*/  MOV.SPILL R59, UR45 ;  /* 0x0000002d003b7c02 */ /* 0x000fe20009000f00 */
[----:B------:R-:W-:Y:S01]  /*2fe0*/  UMOV UR26, UR11 ;  /* 0x0000000b001a7c82 */ /* 0x000fe20008000000 */
[----:B------:R-:W-:Y:S01]  /*2ff0*/  MOV.SPILL R58, UR44 ;  /* 0x0000002c003a7c02 */ /* 0x000fe20009000f00 */
[----:B------:R-:W-:Y:S01]  /*3000*/  UMOV UR25, UR9 ;  /* 0x0000000900197c82 */ /* 0x000fe20008000000 */
[----:B-1----:R-:W-:Y:S01]  /*3010*/  @P1 VIADD R2, R6, 0x8800 ;  /* 0x0000880006021836 */ /* 0x002fe20000000000 */
[----:B------:R-:W-:Y:S02]  /*3020*/  MOV.SPILL R57, UR43 ;  /* 0x0000002b00397c02 */ /* 0x000fe40009000f00 */
[----:B------:R-:W-:Y:S02]  /*3030*/  R2UR UR43, R37 ;  /* 0x00000000252b72ca */ /* 0x000fe400000e0000 */
[----:B------:R-:W-:Y:S01]  /*3040*/  @P1 R2UR UR16, R2 ;  /* 0x00000000021012ca */ /* 0x000fe200000e0000 */
[----:B------:R-:W-:Y:S01]  /*3050*/  @P1 VIADD R2, R6, 0x8c00 ;  /* 0x00008c0006021836 */ /* 0x000fe20000000000 */
[----:B------:R-:W-:Y:S02]  /*3060*/  R2UR UR44, R36 ;  /* 0x00000000242c72ca */ /* 0x000fe400000e0000 */
[----:B------:R-:W-:Y:S02]  /*3070*/  R2UR UR45, R38 ;  /* 0x00000000262d72ca */ /* 0x000fe400000e0000 */
[----:B------:R-:W-:Y:S01]  /*3080*/  @P1 R2UR UR40, R2 ;  /* 0x00000000022812ca */ /* 0x000fe200000e0000 */
[----:B------:R-:W-:Y:S01]  /*3090*/  @P1 VIADD R2, R6, 0x9000 ;  /* 0x0000900006021836 */ /* 0x000fe20000000000 */
[----:B------:R-:W-:Y:S02]  /*30a0*/  MOV.SPILL R54, UR37 ;  /* 0x0000002500367c02 */ /* 0x000fe40009000f00 */
[----:B------:R-:W-:Y:S01]  /*30b0*/  R2UR UR37, R35 ;  /* 0x00000000232572ca */ /* 0x000fe200000e0000 */
[----:B------:R-:W-:Y:S01]  /*30c0*/  UMOV UR12, UR43 ;  /* 0x0000002b000c7c82 */ /* 0x000fe20008000000 */
[----:B------:R-:W-:Y:S01]  /*30d0*/  MOV.SPILL R51, UR36 ;  /* 0x0000002400337c02 */ /* 0x000fe20009000f00 */
[----:B------:R1:W-:Y:S01]  /*30e0*/  UTMALDG.4D.IM2COL.2CTA [UR16], [UR6], UR4, desc[UR30] ;  /* 0x00001e10060073b4 */ /* 0x0003e20008259004 */
[----:B------:R-:W-:Y:S01]  /*30f0*/  R2UR UR36, R33 ;  /* 0x00000000212472ca */ /* 0x000fe200000e0000 */
[----:B------:R-:W-:Y:S01]  /*3100*/  UMOV UR8, UR44 ;  /* 0x0000002c00087c82 */ /* 0x000fe20008000000 */
[----:B------:R-:W-:Y:S01]  /*3110*/  MOV.SPILL R50, UR35 ;  /* 0x0000002300327c02 */ /* 0x000fe20009000f00 */
[----:B------:R-:W-:Y:S01]  /*3120*/  UMOV UR5, UR45 ;  /* 0x0000002d00057c82 */ /* 0x000fe20008000000 */
[----:B------:R-:W-:Y:S02]  /*3130*/  R2UR UR35, R34 ;  /* 0x00000000222372ca */ /* 0x000fe400000e0000 */
[----:B------:R-:W-:Y:S01]  /*3140*/  MOV.SPILL R7, UR68 ;  /* 0x0000004400077c02 */ /* 0x000fe20009000f00 */
[----:B------:R3:W-:Y:S01]  /*3150*/  UTMALDG.4D.IM2COL.2CTA [UR40], [UR6], UR4, desc[UR30] ;  /* 0x00001e28060073b4 */ /* 0x0007e20008259004 */
[----:B------:R-:W-:Y:S02]  /*3160*/  MOV.SPILL R55, UR38 ;  /* 0x0000002600377c02 */ /* 0x000fe40009000f00 */
[----:B------:R-:W-:Y:S02]  /*3170*/  MOV.SPILL R60, UR46 ;  /* 0x0000002e003c7c02 */ /* 0x000fe40009000f00 */
[----:B------:R-:W-:Y:S01]  /*3180*/  R2UR.FILL UR38, R55 ;  /* 0x00000000372672ca */ /* 0x000fe200004e0000 */
[----:B--2---:R-:W-:Y:S01]  /*3190*/  UMOV UR50, UR11 ;  /* 0x0000000b00327c82 */ /* 0x004fe20008000000 */
[----:B------:R-:W-:Y:S01]  /*31a0*/  R2UR UR51, R31 ;  /* 0x000000001f3372ca */ /* 0x000fe200000e0000 */
[----:B------:R-:W-:Y:S01]  /*31b0*/  UMOV UR49, UR9 ;  /* 0x0000000900317c82 */ /* 0x000fe20008000000 */
[----:B------:R-:W-:Y:S02]  /*31c0*/  R2UR UR52, R30 ;  /* 0x000000001e3472ca */ /* 0x000fe400000e0000 */
[----:B------:R-:W-:Y:S02]  /*31d0*/  R2UR UR53, R32 ;  /* 0x00000000203572ca */ /* 0x000fe400000e0000 */
[----:B------:R-:W-:Y:S02]  /*31e0*/  R2UR.FILL UR46, R60 ;  /* 0x000000003c2e72ca */ /* 0x000fe400004e0000 */
[----:B------:R-:W-:Y:S04]  /*31f0*/  MOV.SPILL R56, UR39 ;  /* 0x0000002700387c02 */ /* 0x000fe80009000f00 */
[----:B------:R-:W-:Y:S02]  /*3200*/  R2UR.FILL UR39, R56 ;  /* 0x00000000382772ca */ /* 0x000fe400004e0000 */
[----:B-1----:R-:W-:Y:S01]  /*3210*/  @P1 R2UR UR16, R2 ;  /* 0x00000000021012ca */ /* 0x002fe200000e0000 */
[----:B------:R-:W-:Y:S01]  /*3220*/  UMOV UR19, UR12 ;  /* 0x0000000c00137c82 */ /* 0x000fe20008000000 */
[----:B------:R-:W-:Y:S01]  /*3230*/  UMOV UR20, UR8 ;  /* 0x0000000800147c82 */ /* 0x000fe20008000000 */
[----:B------:R-:W-:Y:S01]  /*3240*/  UMOV UR21, UR5 ;  /* 0x0000000500157c82 */ /* 0x000fe20008000000 */
[----:B------:R-:W-:Y:S01]  /*3250*/  @P1 VIADD R2, R6, 0x9400 ;  /* 0x0000940006021836 */ /* 0x000fe20000000000 */
[----:B------:R-:W-:Y:S01]  /*3260*/  UMOV UR12, UR35 ;  /* 0x00000023000c7c82 */ /* 0x000fe20008000000 */
[----:B------:R-:W-:Y:S01]  /*3270*/  UMOV UR8, UR36 ;  /* 0x0000002400087c82 */ /* 0x000fe20008000000 */
[----:B------:R-:W-:Y:S01]  /*3280*/  UMOV UR5, UR37 ;  /* 0x0000002500057c82 */ /* 0x000fe20008000000 */
[----:B---3--:R-:W-:Y:S02]  /*3290*/  R2UR UR43, R28 ;  /* 0x000000001c2b72ca */ /* 0x008fe400000e0000 */
[----:B------:R-:W-:Y:S01]  /*32a0*/  @P1 R2UR UR32, R2 ;  /* 0x00000000022012ca */ /* 0x000fe200000e0000 */
[----:B------:R-:W-:Y:S01]  /*32b0*/  @P1 VIADD R2, R6, 0x9800 ;  /* 0x0000980006021836 */ /* 0x000fe20000000000 */
[----:B------:R-:W-:Y:S01]  /*32c0*/  R2UR UR44, R27 ;  /* 0x000000001b2c72ca */ /* 0x000fe200000e0000 */
[----:B------:R1:W-:Y:S01]  /*32d0*/  UTMALDG.4D.IM2COL.2CTA [UR16], [UR6], UR4, desc[UR30] ;  /* 0x00001e10060073b4 */ /* 0x0003e20008259004 */
[----:B------:R-:W-:Y:S09]  /*32e0*/  R2UR UR45, R29 ;  /* 0x000000001d2d72ca */ /* 0x000ff200000e0000 */
[----:B------:R2:W-:Y:S01]  /*32f0*/  UTMALDG.4D.IM2COL.2CTA [UR32], [UR6], UR4, desc[UR30] ;  /* 0x00001e20060073b4 */ /* 0x0005e20008259004 */
[----:B-1----:R-:W-:Y:S01]  /*3300*/  @P1 R2UR UR16, R2 ;  /* 0x00000000021012ca */ /* 0x002fe200000e0000 */
[----:B------:R-:W-:Y:S01]  /*3310*/  UMOV UR19, UR12 ;  /* 0x0000000c00137c82 */ /* 0x000fe20008000000 */
[----:B------:R-:W-:Y:S01]  /*3320*/  UMOV UR20, UR8 ;  /* 0x0000000800147c82 */ /* 0x000fe20008000000 */
[----:B------:R-:W-:Y:S01]  /*3330*/  UMOV UR21, UR5 ;  /* 0x0000000500157c82 */ /* 0x000fe20008000000 */
[----:B------:R-:W-:Y:S01]  /*3340*/  @P1 VIADD R2, R6, 0x9c00 ;  /* 0x00009c0006021836 */ /* 0x000fe20000000000 */
[----:B------:R-:W-:Y:S01]  /*3350*/  UMOV UR12, UR51 ;  /* 0x00000033000c7c82 */ /* 0x000fe20008000000 */
[----:B------:R-:W-:Y:S01]  /*3360*/  UMOV UR8, UR52 ;  /* 0x0000003400087c82 */ /* 0x000fe20008000000 */
[----:B------:R-:W-:Y:S02]  /*3370*/  UMOV UR5, UR53 ;  /* 0x0000003500057c82 */ /* 0x000fe40008000000 */
[----:B------:R-:W-:Y:S01]  /*3380*/  @P1 R2UR UR48, R2 ;  /* 0x00000000023012ca */ /* 0x000fe200000e0000 */
[----:B------:R-:W-:Y:S01]  /*3390*/  @P1 VIADD R2, R6, 0xa000 ;  /* 0x0000a00006021836 */ /* 0x000fe20000000000 */
[----:B--2---:R-:W-:Y:S02]  /*33a0*/  R2UR UR35, R25 ;  /* 0x00000000192372ca */ /* 0x004fe400000e0000 */
[----:B------:R1:W-:Y:S01]  /*33b0*/  UTMALDG.4D.IM2COL.2CTA [UR16], [UR6], UR4, desc[UR30] ;  /* 0x00001e10060073b4 */ /* 0x0003e20008259004 */
[----:B------:R-:W-:Y:S02]  /*33c0*/  R2UR UR36, R24 ;  /* 0x00000000182472ca */ /* 0x000fe400000e0000 */
[----:B------:R-:W-:Y:S06]  /*33d0*/  R2UR UR37, R26 ;  /* 0x000000001a2572ca */ /* 0x000fec00000e0000 */
        /* <DEDUP_REMOVED lines=56> */
[----:B--2---:R-:W-:Y:S02]  /*3760*/  R2UR.FILL UR53, R63 ;  /* 0x000000003f3572ca */ /* 0x004fe400004e0000 */
[----:B------:R1:W-:Y:S01]  /*3770*/  UTMALDG.4D.IM2COL.2CTA [UR16], [UR6], UR4, desc[UR30] ;  /* 0x00001e10060073b4 */ /* 0x0003e20008259004 */
[----:B------:R-:W-:Y:S02]  /*3780*/  R2UR.FILL UR52, R62 ;  /* 0x000000003e3472ca */ /* 0x000fe400004e0000 */
[----:B------:R-:W-:Y:S06]  /*3790*/  R2UR.FILL UR51, R61 ;  /* 0x000000003d3372ca */ /* 0x000fec00004e0000 */
        /* <DEDUP_REMOVED lines=20> */
[----:B------:R-:W-:Y:S05]  /*38e0*/  @P1 VIADD R2, R6, 0xcc00 ;  /* 0x0000cc0006021836 */ /* 0x000fea0000000000 */
[----:B------:R-:W-:Y:S01]  /*38f0*/  @P1 R2UR UR72, R2 ;  /* 0x00000000024812ca */ /* 0x000fe200000e0000 */
[----:B------:R-:W-:Y:S01]  /*3900*/  @P1 VIADD R2, R6, 0xd000 ;  /* 0x0000d00006021836 */ /* 0x000fe20000000000 */
[----:B--2---:R-:W-:Y:S02]  /*3910*/  R2UR.FILL UR37, R54 ;  /* 0x00000000362572ca */ /* 0x004fe400004e0000 */
[----:B------:R1:W-:Y:S01]  /*3920*/  UTMALDG.4D.IM2COL.2CTA [UR16], [UR6], UR4, desc[UR30] ;  /* 0x00001e10060073b4 */ /* 0x0003e20008259004 */
[----:B------:R-:W-:Y:S02]  /*3930*/  R2UR.FILL UR36, R51 ;  /* 0x00000000332472ca */ /* 0x000fe400004e0000 */
[----:B------:R-:W-:Y:S02]  /*3940*/  R2UR.FILL UR35, R50 ;  /* 0x00000000322372ca */ /* 0x000fe400004e0000 */
[----:B------:R-:W-:Y:S04]  /*3950*/  MOV.SPILL R50, UR69 ;  /* 0x0000004500327c02 */ /* 0x000fe80009000f00 */
[----:B------:R-:W-:Y:S01]  /*3960*/  UTMALDG.4D.IM2COL.2CTA [UR72], [UR6], UR4, desc[UR30] ;  /* 0x00001e48060073b4 */ /* 0x000fe20008259004 */
[----:B-1----:R-:W-:Y:S01]  /*3970*/  @P1 R2UR UR16, R2 ;  /* 0x00000000021012ca */ /* 0x002fe200000e0000 */
[----:B------:R-:W-:Y:S01]  /*3980*/  UMOV UR19, UR75 ;  /* 0x0000004b00137c82 */ /* 0x000fe20008000000 */
[----:B------:R-:W-:Y:S01]  /*3990*/  UMOV UR20, UR76 ;  /* 0x0000004c00147c82 */ /* 0x000fe20008000000 */
[----:B------:R-:W-:Y:S01]  /*39a0*/  UMOV UR21, UR77 ;  /* 0x0000004d00157c82 */ /* 0x000fe20008000000 */
[----:B------:R-:W-:Y:S05]  /*39b0*/  @P1 VIADD R2, R6, 0xd400 ;  /* 0x0000d40006021836 */ /* 0x000fea0000000000 */
[----:B------:R-:W-:Y:S01]  /*39c0*/  @P1 R2UR UR64, R2 ;  /* 0x00000000024012ca */ /* 0x000fe200000e0000 */
[----:B------:R-:W-:Y:S03]  /*39d0*/  @P1 VIADD R2, R6, 0xd800 ;  /* 0x0000d80006021836 */ /* 0x000fe60000000000 */
[----:B------:R1:W-:Y:S09]  /*39e0*/  UTMALDG.4D.IM2COL.2CTA [UR16], [UR6], UR4, desc[UR30] ;  /* 0x00001e10060073b4 */ /* 0x0003f20008259004 */
[----:B------:R2:W-:Y:S01]  /*39f0*/  UTMALDG.4D.IM2COL.2CTA [UR64], [UR6], UR4, desc[UR30] ;  /* 0x00001e40060073b4 */ /* 0x0005e20008259004 */
[----:B-1----:R-:W-:Y:S01]  /*3a00*/  @P1 R2UR UR16, R2 ;  /* 0x00000000021012ca */ /* 0x002fe200000e0000 */
[----:B------:R-:W-:Y:S01]  /*3a10*/  UMOV UR19, UR67 ;  /* 0x0000004300137c82 */ /* 0x000fe20008000000 */
[----:B------:R-:W-:Y:S01]  /*3a20*/  UMOV UR20, UR68 ;  /* 0x0000004400147c82 */ /* 0x000fe20008000000 */
[----:B------:R-:W-:Y:S01]  /*3a30*/  UMOV UR21, UR69 ;  /* 0x0000004500157c82 */ /* 0x000fe20008000000 */
[----:B------:R-:W-:Y:S02]  /*3a40*/  MOV.SPILL R2, UR67 ;  /* 0x0000004300027c02 */ /* 0x000fe40009000f00 */
[----:B--2---:R-:W-:Y:S01]  /*3a50*/  R2UR UR68, R0 ;  /* 0x00000000004472ca */ /* 0x004fe200000e0000 */
[----:B------:R-:W-:Y:S01]  /*3a60*/  UMOV UR67, UR11 ;  /* 0x0000000b00437c82 */ /* 0x000fe20008000000 */
[----:B------:R-:W-:Y:S01]  /*3a70*/  R2UR UR66, R42 ;  /* 0x000000002a4272ca */ /* 0x000fe200000e0000 */
[----:B------:R-:W-:Y:S04]  /*3a80*/  @P1 VIADD R0, R6, 0xdc00 ;  /* 0x0000dc0006001836 */ /* 0x000fe80000000000 */
[----:B------:R1:W-:Y:S01]  /*3a90*/  UTMALDG.4D.IM2COL.2CTA [UR16], [UR6], UR4, desc[UR30] ;  /* 0x00001e10060073b4 */ /* 0x0003e20008259004 */
[----:B------:R-:W-:Y:S02]  /*3aa0*/  R2UR UR69, R47 ;  /* 0x000000002f4572ca */ /* 0x000fe400000e0000 */
[----:B------:R-:W-:Y:S01]  /*3ab0*/  @P1 R2UR UR56, R0 ;  /* 0x00000000003812ca */ /* 0x000fe200000e0000 */
[----:B------:R-:W-:Y:S11]  /*3ac0*/  @P1 VIADD R0, R6, 0xe000 ;  /* 0x0000e00006001836 */ /* 0x000ff60000000000 */
[----:B------:R-:W-:Y:S01]  /*3ad0*/  @!UPT UIADD3 URZ, UPT, UPT, URZ, URZ, URZ ;  /* 0x000000fffffff290 */ /* 0x000fe2000fffe0ff */
        /* <DEDUP_REMOVED lines=32> */
[C---:B------:R-:W-:Y:S02]  /*3ce0*/  @P1 VIADD R0, R6.reuse, 0xfc00 ;  /* 0x0000fc0006001836 */ /* 0x040fe40000000000 */
[----:B------:R-:W-:Y:S03]  /*3cf0*/  @P1 VIADD R6, R6, 0x10000 ;  /* 0x0001000006061836 */ /* 0x000fe60000000000 */
[----:B------:R-:W-:Y:S04]  /*3d00*/  @P1 R2UR UR24, R0 ;  /* 0x00000000001812ca */ /* 0x000fe800000e0000 */
[----:B------:R1:W-:Y:S09]  /*3d10*/  UTMALDG.4D.IM2COL.2CTA [UR16], [UR6], UR4, desc[UR30] ;  /* 0x00001e10060073b4 */ /* 0x0003f20008259004 */
[----:B------:R-:W-:Y:S01]  /*3d20*/  UTMALDG.4D.IM2COL.2CTA [UR24], [UR6], UR4, desc[UR30] ;  /* 0x00001e18060073b4 */ /* 0x000fe20008259004 */
[----:B-1----:R-:W-:Y:S01]  /*3d30*/  @P1 R2UR UR16, R6 ;  /* 0x00000000061012ca */ /* 0x002fe200000e0000 */
[----:B------:R-:W-:Y:S01]  /*3d40*/  UMOV UR19, UR27 ;  /* 0x0000001b00137c82 */ /* 0x000fe20008000000 */
[----:B------:R-:W-:Y:S01]  /*3d50*/  UMOV UR20, UR28 ;  /* 0x0000001c00147c82 */ /* 0x000fe20008000000 */
[----:B------:R-:W-:Y:S01]  /*3d60*/  UMOV UR21, UR29 ;  /* 0x0000001d00157c82 */ /* 0x000fe20008000000 */
[----:B------:R-:W-:Y:S04]  /*3d70*/  @P1 IADD3 R6, P0, PT, R66, 0x180, RZ ;  /* 0x0000018042061810 */ /* 0x000fe80007f1e0ff */
[----:B------:R-:W-:Y:S01]  /*3d80*/  @P1 R2UR UR5, R6 ;  /* 0x00000000060512ca */ /* 0x000fe200000e0000 */
[----:B------:R-:W-:Y:S01]  /*3d90*/  @P1 IMAD.X R0, RZ, RZ, R67, P0 ;  /* 0x000000ffff001224 */ /* 0x000fe200000e0643 */
[----:B------:R-:W-:Y:S01]  /*3da0*/  ISETP.NE.AND P0, PT, R10, R9, PT ;  /* 0x000000090a00720c */ /* 0x000fe20003f05270 */
[----:B------:R-:W-:Y:S02]  /*3db0*/  @P1 IMAD R6, R8, 0x4000, R4 ;  /* 0x0000400008061824 */ /* 0x000fe400078e0204 */
[----:B------:R1:W-:Y:S01]  /*3dc0*/  UTMALDG.4D.IM2COL.2CTA [UR16], [UR6], UR4, desc[UR30] ;  /* 0x00001e10060073b4 */ /* 0x0003e20008259004 */
[----:B------:R-:W-:Y:S07]  /*3dd0*/  IMAD.MOV.U32 R8, RZ, RZ, R3 ;  /* 0x000000ffff087224 */ /* 0x000fee00078e0003 */
[----:B------:R-:W-:Y:S05]  /*3de0*/  IMAD.U32 R54, RZ, RZ, UR5 ;  /* 0x00000005ff367e24 */ /* 0x000fea000f8e00ff */
[----:B------:R-:W-:Y:S02]  /*3df0*/  @P1 R2UR UR14, R54 ;  /* 0x00000000360e12ca */ /* 0x000fe400000e0000 */
[----:B-1----:R-:W-:Y:S01]  /*3e00*/  @P1 R2UR UR4, R0 ;  /* 0x00000000000412ca */ /* 0x002fe200000e0000 */
[C---:B------:R-:W-:Y:S01]  /*3e10*/  @P1 VIADD R0, R6.reuse, 0x28400 ;  /* 0x0002840006001836 */ /* 0x040fe20000000000 */
[----:B------:R-:W-:Y:S01]  /*3e20*/  UMOV UR6, UR69 ;  /* 0x0000004500067c82 */ /* 0x000fe20008000000 */
[----:B------:R-:W-:Y:S01]  /*3e30*/  @P1 VIADD R6, R6, 0x2a400 ;  /* 0x0002a40006061836 */ /* 0x000fe20000000000 */
[----:B------:R-:W-:Y:S02]  /*3e40*/  UMOV UR13, UR6 ;  /* 0x00000006000d7c82 */ /* 0x000fe40008000000 */
[----:B------:R-:W-:Y:S02]  /*3e50*/  @P1 R2UR UR64, R0 ;  /* 0x00000000004012ca */ /* 0x000fe400000e0000 */
[----:B------:R-:W-:Y:S05]  /*3e60*/  @P1 R2UR UR8, R6 ;  /* 0x00000000060812ca */ /* 0x000fea00000e0000 */
[----:B------:R-:W-:Y:S01]  /*3e70*/  IMAD.U32 R55, RZ, RZ, UR4 ;  /* 0x00000004ff377e24 */ /* 0x000fe2000f8e00ff */
[----:B------:R-:W-:Y:S02]  /*3e80*/  UMOV UR4, UR68 ;  /* 0x0000004400047c82 */ /* 0x000fe40008000000 */
[----:B------:R-:W-:Y:S02]  /*3e90*/  UIADD3 UR5, UPT, UPT, UR4, 0x1, URZ ;  /* 0x0000000104057890 */ /* 0x000fe4000fffe0ff */
[----:B------:R-:W-:Y:S01]  /*3ea0*/  @P1 R2UR UR15, R55 ;  /* 0x00000000370f12ca */ /* 0x000fe200000e0000 */
[----:B------:R-:W-:Y:S01]  /*3eb0*/  UMOV UR12, UR4 ;  /* 0x00000004000c7c82 */ /* 0x000fe20008000000 */
[----:B------:R-:W-:Y:S02]  /*3ec0*/  UISETP.NE.AND UP1, UPT, UR5, UR46, UPT ;  /* 0x0000002e0500728c */ /* 0x000fe4000bf25270 */
[----:B------:R-:W-:Y:S02]  /*3ed0*/  UIADD3 UR4, UPT, UPT, UR6, 0x1, URZ ;  /* 0x0000000106047890 */ /* 0x000fe4000fffe0ff */
[----:B------:R-:W-:Y:S06]  /*3ee0*/  USEL UR5, UR5, URZ, UP1 ;  /* 0x000000ff05057287 */ /* 0x000fec0008800000 */
[----:B------:R-:W-:Y:S01]  /*3ef0*/  IMAD.U32 R0, RZ, RZ, UR5 ;  /* 0x00000005ff007e24 */ /* 0x000fe2000f8e00ff */
[----:B------:R1:W-:Y:S01]  /*3f00*/  UTMALDG.4D.2CTA [UR64], [UR14], desc[UR30] ;  /* 0x00001e400e0075b4 */ /* 0x0003e20008219000 */
[----:B------:R-:W-:Y:S02]  /*3f10*/  @UP1 UIADD3 UR4, UPT, UPT, UR6, URZ, URZ ;  /* 0x000000ff06041290 */ /* 0x000fe4000fffe0ff */
[----:B------:R-:W-:Y:S02]  /*3f20*/  UIADD3 UR6, UPT, UPT, UR22, 0x1, URZ ;  /* 0x0000000116067890 */ /* 0x000fe4000fffe0ff */
[----:B------:R-:W-:Y:S01]  /*3f30*/  UISETP.NE.AND UP0, UPT, UR4, UR38, UPT ;  /* 0x000000260400728c */ /* 0x000fe2000bf05270 */
[----:B------:R2:W-:Y:S03]  /*3f40*/  UTMALDG.4D.2CTA [UR8], [UR14], desc[UR30] ;  /* 0x00001e080e0075b4 */ /* 0x0005e60008219000 */
[----:B------:R-:W-:Y:S06]  /*3f50*/  USEL UR4, UR4, URZ, UP0 ;  /* 0x000000ff04047287 */ /* 0x000fec0008000000 */
[----:B------:R-:W-:Y:S01]  /*3f60*/  IMAD.U32 R47, RZ, RZ, UR4 ;  /* 0x00000004ff2f7e24 */ /* 0x000fe2000f8e00ff */
[----:B------:R-:W-:Y:S07]  /*3f70*/  @UP0 UIADD3 UR6, UPT, UPT, UR22, URZ, URZ ;  /* 0x000000ff16060290 */ /* 0x000fee000fffe0ff */
[----:B------:R-:W-:Y:S01]  /*3f80*/  UMOV UR22, UR6 ;  /* 0x0000000600167c82 */ /* 0x000fe20008000000 */
[----:B-1----:R-:W-:Y:S02]  /*3f90*/  R2UR.FILL UR69, R50 ;  /* 0x00000000324572ca */ /* 0x002fe400004e0000 */
[----:B------:R-:W-:Y:S02]  /*3fa0*/  R2UR.FILL UR68, R7 ;  /* 0x00000000074472ca */ /* 0x000fe400004e0000 */
[----:B------:R-:W-:Y:S01]  /*3fb0*/  R2UR.FILL UR67, R2 ;  /* 0x00000000024372ca */ /* 0x000fe200004e0000 */
[----:B------:R-:W-:Y:S03]  /*3fc0*/  @!UPT UIADD3 URZ, UPT, UPT, URZ, URZ, URZ ;  /* 0x000000fffffff290 */ /* 0x000fe6000fffe0ff */
[----:B--2-4-:R-:W-:Y:S11]  /*3fd0*/  @P0 BRA `(.L_x_28) ;  /* 0xffffffe800cc0947 */ /* 0x014ff6000383ffff */
.L_x_22:
[----:B------:R-:W-:Y:S01]  /*3fe0*/  ISETP.GE.AND P0, PT, R13, 0x1, PT ;  /* 0x000000010d00780c */ /* 0x000fe20003f06270 */
[----:B------:R-:W-:Y:S01]  /*3ff0*/  IMAD R6, R3, 0x8, R4 ;  /* 0x0000000803067824 */ /* 0x000fe200078e0204 */
[----:B------:R-:W-:Y:S01]  /*4000*/  SHF.L.U32 R2, R12, 0x1f, RZ ;  /* 0x0000001f0c027819 */ /* 0x000fe200000006ff */
[----:B------:R1:W-:Y:S03]  /*4010*/  @!P3 SYNCS.ARRIVE.TRANS64.A1T0 RZ, [R4+URZ+0x88], RZ ;  /* 0x000088ff04ffb9a7 */ /* 0x0003e600081000ff */
[----:B--2---:R1:W2:Y:S07]  /*4020*/  SYNCS.PHASECHK.TRANS64.TRYWAIT P2, [R6+URZ+0x20], R2 ;  /* 0x00002002060075a7 */ /* 0x0042ae00080411ff */
[----:B------:R-:W-:Y:S05]  /*4030*/  @!P0 BRA `(.L_x_29) ;  /* 0x0000002400908947 */ /* 0x000fea0003800000 */
[----:B------:R-:W3:Y:S01]  /*4040*/  LDCU.128 UR8, c[0x0][0x480] ;  /* 0x00009000ff0877ac */ /* 0x000ee20008000c00 */
[----:B------:R-:W-:Y:S01]  /*4050*/  IMAD.IADD R9, R13, 0x1, R9 ;  /* 0x000000010d097824 */ /* 0x000fe200078e0209 */
[----:B-1----:R-:W-:Y:S01]  /*4060*/  MOV R2, R3 ;  /* 0x0000000300027202 */ /* 0x002fe20000000f00 */
[----:B------:R-:W-:Y:S01]  /*4070*/  UIADD3 UR63, UPT, UPT, UR23, 0x8, URZ ;  /* 0x00000008173f7890 */ /* 0x000fe2000fffe0ff */
[----:B------:R-:W-:Y:S01]  /*4080*/  MOV R6, R13 ;  /* 0x0000000d00067202 */ /* 0x000fe20000000f00 */
[----:B------:R-:W-:Y:S02]  /*4090*/  UIADD3 UR64, UPT, UPT, UR23, 0x10, URZ ;  /* 0x0000001017407890 */ /* 0x000fe4000fffe0ff */
[----:B------:R-:W-:Y:S02]  /*40a0*/  UIADD3 UR65, UPT, UPT, UR23, 0x18, URZ ;  /* 0x0000001817417890 */ /* 0x000fe4000fffe0ff */
[----:B------:R-:W-:Y:S02]  /*40b0*/  UIADD3 UR66, UPT, UPT, UR23, 0x20, URZ ;  /* 0x0000002017427890 */ /* 0x000fe4000fffe0ff */
[----:B------:R-:W-:-:S02]  /*40c0*/  UIADD3 UR67, UPT, UPT, UR23, 0x28, URZ ;  /* 0x0000002817437890 */ /* 0x000fc4000fffe0ff */
[----:B------:R-:W-:Y:S02]  /*40d0*/  UIADD3 UR68, UPT, UPT, UR23, 0x30, URZ ;  /* 0x0000003017447890 */ /* 0x000fe4000fffe0ff */
[----:B------:R-:W-:Y:S02]  /*40e0*/  UIADD3 UR70, UPT, UPT, UR23, 0x38, URZ ;  /* 0x0000003817467890 */ /* 0x000fe4000fffe0ff */
[----:B---3--:R-:W-:Y:S02]  /*40f0*/  UIMAD.WIDE.U32 UR6, UR63, UR9, URZ ;  /* 0x000000093f0672a5 */ /* 0x008fe4000f8e00ff */
        /* <DEDUP_REMOVED lines=29> */
[----:B------:R-:W-:Y:S01]  /*42d0*/  USHF.R.U32.HI UR52, URZ, UR10, UR6 ;  /* 0x0000000aff347299 */ /* 0x000fe20008011606 */
[----:B------:R-:W1:Y:S02]  /*42e0*/  LDCU.64 UR4, c[0x0][0x490] ;  /* 0x00009200ff0477ac */ /* 0x000e640008000a00 */
[----:B------:R-:W-:Y:S01]  /*42f0*/  UMOV UR6, UR27 ;  /* 0x0000001b00067c82 */ /* 0x000fe20008000000 */
[----:B------:R-:W-:Y:S02]  /*4300*/  UIMAD.WIDE.U32 UR34, UR74, UR9, URZ ;  /* 0x000000094a2272a5 */ /* 0x000fe4000f8e00ff */
        /* <DEDUP_REMOVED lines=11> */
[----:B------:R-:W-:Y:S01]  /*43c0*/  UMOV UR7, UR43 ;  /* 0x0000002b00077c82 */ /* 0x000fe20008000000 */
[----:B------:R-:W-:-:S02]  /*43d0*/  USHF.R.U32.HI UR14, URZ, UR10, UR6 ;  /* 0x0000000aff0e7299 */ /* 0x000fc40008011606 */
[----:B------:R-:W-:Y:S01]  /*43e0*/  UIMAD.WIDE.U32 UR44, UR53, UR9, URZ ;  /* 0x00000009352c72a5 */ /* 0x000fe2000f8e00ff */
[----:B------:R-:W-:Y:S01]  /*43f0*/  UMOV UR6, UR35 ;  /* 0x0000002300067c82 */ /* 0x000fe20008000000 */
[----:B------:R-:W-:Y:S02]  /*4400*/  UISETP.NE.AND UP0, UPT, UR8, 0x1, UPT ;  /* 0x000000010800788c */ /* 0x000fe4000bf05270 */
[----:B------:R-:W-:Y:S02]  /*4410*/  USHF.R.U32.HI UR13, URZ, UR10, UR6 ;  /* 0x0000000aff0d7299 */ /* 0x000fe40008011606 */
[----:B------:R-:W-:Y:S01]  /*4420*/  USHF.R.U32.HI UR7, URZ, UR10, UR7 ;  /* 0x0000000aff077299 */ /* 0x000fe20008011607 */
[----:B------:R-:W-:Y:S01]  /*4430*/  UMOV UR6, UR37 ;  /* 0x0000002500067c82 */ /* 0x000fe20008000000 */
[----:B------:R-:W-:Y:S02]  /*4440*/  USEL UR40, UR63, UR49, !UP0 ;  /* 0x000000313f287287 */ /* 0x000fe4000c000000 */
[----:B------:R-:W-:-:S02]  /*4450*/  USHF.R.U32.HI UR12, URZ, UR10, UR6 ;  /* 0x0000000aff0c7299 */ /* 0x000fc40008011606 */
[----:B------:R-:W-:Y:S01]  /*4460*/  USEL UR42, UR64, UR47, !UP0 ;  /* 0x0000002f402a7287 */ /* 0x000fe2000c000000 */
[----:B------:R-:W-:Y:S01]  /*4470*/  UMOV UR6, UR41 ;  /* 0x0000002900067c82 */ /* 0x000fe20008000000 */
[----:B------:R-:W-:Y:S02]  /*4480*/  USEL UR43, UR65, UR38, !UP0 ;  /* 0x00000026412b7287 */ /* 0x000fe4000c000000 */
[----:B------:R-:W-:Y:S02]  /*4490*/  USEL UR46, UR66, UR46, !UP0 ;  /* 0x0000002e422e7287 */ /* 0x000fe4000c000000 */
[----:B------:R-:W-:Y:S02]  /*44a0*/  USEL UR48, UR67, UR48, !UP0 ;  /* 0x0000003043307287 */ /* 0x000fe4000c000000 */
        /* <DEDUP_REMOVED lines=8> */
[----:B------:R-:W-:-:S02]  /*4530*/  USEL UR44, UR76, UR12, !UP0 ;  /* 0x0000000c4c2c7287 */ /* 0x000fc4000c000000 */
[----:B------:R-:W-:Y:S02]  /*4540*/  USHF.R.U32.HI UR10, URZ, UR10, UR6 ;  /* 0x0000000aff0a7299 */ /* 0x000fe40008011606 */
[----:B-1----:R-:W-:Y:S02]  /*4550*/  UIMAD.WIDE.U32 UR24, UR36, UR4, URZ ;  /* 0x00000004241872a5 */ /* 0x002fe4000f8e00ff */
[----:B------:R-:W-:Y:S02]  /*4560*/  UIMAD.WIDE.U32 UR20, UR40, UR4, URZ ;  /* 0x00000004281472a5 */ /* 0x000fe4000f8e00ff */
[----:B------:R-:W-:Y:S02]  /*4570*/  UIMAD.WIDE.U32 UR18, UR42, UR4, URZ ;  /* 0x000000042a1272a5 */ /* 0x000fe4000f8e00ff */
[----:B------:R-:W-:Y:S02]  /*4580*/  UIMAD.WIDE.U32 UR16, UR43, UR4, URZ ;  /* 0x000000042b1072a5 */ /* 0x000fe4000f8e00ff */
[----:B------:R-:W-:-:S02]  /*4590*/  UIMAD.WIDE.U32 UR14, UR46, UR4, URZ ;  /* 0x000000042e0e72a5 */ /* 0x000fc4000f8e00ff */
[----:B------:R-:W-:Y:S02]  /*45a0*/  UIMAD.WIDE.U32 UR12, UR48, UR4, URZ ;  /* 0x00000004300c72a5 */ /* 0x000fe4000f8e00ff */
[----:B------:R-:W-:Y:S02]  /*45b0*/  USEL UR55, UR71, UR55, !UP0 ;  /* 0x0000003747377287 */ /* 0x000fe4000c000000 */
[----:B------:R-:W-:Y:S02]  /*45c0*/  UIMAD.WIDE.U32 UR26, UR52, UR4, URZ ;  /* 0x00000004341a72a5 */ /* 0x000fe4000f8e00ff */
[----:B------:R-:W-:Y:S02]  /*45d0*/  USEL UR50, UR68, UR50, !UP0 ;  /* 0x0000003244327287 */ /* 0x000fe4000c000000 */
[----:B------:R-:W-:Y:S02]  /*45e0*/  USEL UR41, UR56, UR9, !UP0 ;  /* 0x0000000938297287 */ /* 0x000fe4000c000000 */
[----:B------:R-:W-:-:S02]  /*45f0*/  USEL UR38, UR53, UR10, !UP0 ;  /* 0x0000000a35267287 */ /* 0x000fc4000c000000 */
[----:B------:R-:W-:Y:S01]  /*4600*/  UIMAD.WIDE.U32 UR28, UR55, UR4, URZ ;  /* 0x00000004371c72a5 */ /* 0x000fe2000f8e00ff */
[----:B------:R-:W-:Y:S01]  /*4610*/  UMOV UR24, UR21 ;  /* 0x0000001500187c82 */ /* 0x000fe20008000000 */
[----:B------:R-:W-:Y:S01]  /*4620*/  UMOV UR18, UR17 ;  /* 0x0000001100127c82 */ /* 0x000fe20008000000 */
[----:B------:R-:W-:Y:S01]  /*4630*/  UMOV UR10, UR15 ;  /* 0x0000000f000a7c82 */ /* 0x000fe20008000000 */
[----:B------:R-:W-:Y:S01]  /*4640*/  UMOV UR9, UR13 ;  /* 0x0000000d00097c82 */ /* 0x000fe20008000000 */
        /* <DEDUP_REMOVED lines=11> */
[----:B------:R-:W-:Y:S01]  /*4700*/  USHF.R.U32.HI UR19, URZ, UR5, UR4 ;  /* 0x00000005ff137299 */ /* 0x000fe20008011604 */
[----:B------:R-:W-:Y:S02]  /*4710*/  UMOV UR6, UR7 ;  /* 0x0000000700067c82 */ /* 0x000fe40008000000 */
[----:B------:R-:W-:Y:S01]  /*4720*/  UMOV UR4, UR29 ;  /* 0x0000001d00047c82 */ /* 0x000fe20008000000 */
[----:B------:R-:W-:Y:S02]  /*4730*/  UIADD3 UR7, UPT, UPT, -UR40, URZ, URZ ;  /* 0x000000ff28077290 */ /* 0x000fe4000fffe1ff */
[----:B------:R-:W-:Y:S02]  /*4740*/  USHF.R.U32.HI UR18, URZ, UR5, UR4 ;  /* 0x00000005ff127299 */ /* 0x000fe40008011604 */
[----:B------:R-:W-:Y:S01]  /*4750*/  USHF.R.U32.HI UR60, URZ, UR5, UR25 ;  /* 0x00000005ff3c7299 */ /* 0x000fe20008011619 */
[----:B------:R-:W-:Y:S01]  /*4760*/  UMOV UR4, UR31 ;  /* 0x0000001f00047c82 */ /* 0x000fe20008000000 */
[----:B------:R-:W-:-:S02]  /*4770*/  USHF.R.U32.HI UR56, URZ, UR5, UR10 ;  /* 0x00000005ff387299 */ /* 0x000fc4000801160a */
[----:B------:R-:W-:Y:S02]  /*4780*/  USHF.R.U32.HI UR77, URZ, UR5, UR4 ;  /* 0x00000005ff4d7299 */ /* 0x000fe40008011604 */
[----:B------:R-:W-:Y:S01]  /*4790*/  USHF.R.U32.HI UR25, URZ, UR5, UR9 ;  /* 0x00000005ff197299 */ /* 0x000fe20008011609 */
[----:B------:R-:W-:Y:S01]  /*47a0*/  UMOV UR4, UR33 ;  /* 0x0000002100047c82 */ /* 0x000fe20008000000 */
[----:B------:R-:W-:Y:S02]  /*47b0*/  UIMAD UR63, UR8, UR7, UR63 ;  /* 0x00000007083f72a4 */ /* 0x000fe4000f8e023f */
[----:B------:R-:W-:Y:S02]  /*47c0*/  USHF.R.U32.HI UR69, URZ, UR5, UR4 ;  /* 0x00000005ff457299 */ /* 0x000fe40008011604 */
[----:B------:R-:W-:Y:S01]  /*47d0*/  USHF.R.U32.HI UR59, URZ, UR5, UR24 ;  /* 0x00000005ff3b7299 */ /* 0x000fe20008011618 */
[----:B------:R-:W-:Y:S01]  /*47e0*/  UMOV UR4, UR35 ;  /* 0x0000002300047c82 */ /* 0x000fe20008000000 */
[----:B------:R-:W-:-:S02]  /*47f0*/  UIADD3 UR10, UPT, UPT, -UR43, URZ, URZ ;  /* 0x000000ff2b0a7290 */ /* 0x000fc4000fffe1ff */
[----:B------:R-:W-:Y:S02]  /*4800*/  USHF.R.U32.HI UR61, URZ, UR5, UR4 ;  /* 0x00000005ff3d7299 */ /* 0x000fe40008011604 */
[----:B------:R-:W-:Y:S01]  /*4810*/  UIADD3 UR9, UPT, UPT, -UR52, URZ, URZ ;  /* 0x000000ff34097290 */ /* 0x000fe2000fffe1ff */
[----:B------:R-:W-:Y:S01]  /*4820*/  UMOV UR4, UR21 ;  /* 0x0000001500047c82 */ /* 0x000fe20008000000 */
[----:B------:R-:W-:Y:S02]  /*4830*/  UIADD3 UR7, UPT, UPT, -UR55, URZ, URZ ;  /* 0x000000ff37077290 */ /* 0x000fe4000fffe1ff */
[----:B------:R-:W-:Y:S02]  /*4840*/  USHF.R.U32.HI UR53, URZ, UR5, UR4 ;  /* 0x00000005ff357299 */ /* 0x000fe40008011604 */
[----:B------:R-:W-:Y:S01]  /*4850*/  USHF.R.U32.HI UR24, URZ, UR5, UR6 ;  /* 0x00000005ff187299 */ /* 0x000fe20008011606 */
[----:B------:R-:W-:Y:S01]  /*4860*/  UMOV UR4, UR17 ;  /* 0x0000001100047c82 */ /* 0x000fe20008000000 */
[----:B------:R-:W-:-:S02]  /*4870*/  UIADD3 UR6, UPT, UPT, -UR42, URZ, URZ ;  /* 0x000000ff2a067290 */ /* 0x000fc4000fffe1ff */
[----:B------:R-:W-:Y:S02]  /*4880*/  USHF.R.U32.HI UR45, URZ, UR5, UR4 ;  /* 0x00000005ff2d7299 */ /* 0x000fe40008011604 */
[----:B------:R-:W-:Y:S01]  /*4890*/  UIADD3 UR16, UPT, UPT, -UR48, URZ, URZ ;  /* 0x000000ff30107290 */ /* 0x000fe2000fffe1ff */
[----:B------:R-:W-:Y:S01]  /*48a0*/  UMOV UR4, UR15 ;  /* 0x0000000f00047c82 */ /* 0x000fe20008000000 */
[----:B------:R-:W-:Y:S02]  /*48b0*/  UIMAD UR65, UR8, UR10, UR65 ;  /* 0x0000000a084172a4 */ /* 0x000fe4000f8e0241 */
[----:B------:R-:W-:Y:S02]  /*48c0*/  USHF.R.U32.HI UR37, URZ, UR5, UR4 ;  /* 0x00000005ff257299 */ /* 0x000fe40008011604 */
[----:B------:R-:W-:Y:S02]  /*48d0*/  UIMAD UR70, UR8, UR9, UR70 ;  /* 0x00000009084672a4 */ /* 0x000fe4000f8e0246 */
[----:B------:R-:W-:Y:S01]  /*48e0*/  UIMAD UR32, UR8, UR7, UR71 ;  /* 0x00000007082072a4 */ /* 0x000fe2000f8e0247 */
[----:B------:R-:W-:Y:S01]  /*48f0*/  UMOV UR4, UR13 ;  /* 0x0000000d00047c82 */ /* 0x000fe20008000000 */
[----:B------:R-:W-:-:S02]  /*4900*/  UIADD3 UR15, UPT, UPT, -UR46, URZ, URZ ;  /* 0x000000ff2e0f7290 */ /* 0x000fc4000fffe1ff */
[----:B------:R-:W-:Y:S02]  /*4910*/  UIADD3 UR14, UPT, UPT, -UR50, URZ, URZ ;  /* 0x000000ff320e7290 */ /* 0x000fe4000fffe1ff */
[----:B------:R-:W-:Y:S02]  /*4920*/  UIADD3 UR10, UPT, UPT, -UR44, URZ, URZ ;  /* 0x000000ff2c0a7290 */ /* 0x000fe4000fffe1ff */
[----:B------:R-:W-:Y:S02]  /*4930*/  UIADD3 UR7, UPT, UPT, -UR41, URZ, URZ ;  /* 0x000000ff29077290 */ /* 0x000fe4000fffe1ff */
[----:B------:R-:W-:Y:S02]  /*4940*/  UIADD3 UR9, UPT, UPT, -UR36, URZ, URZ ;  /* 0x000000ff24097290 */ /* 0x000fe4000fffe1ff */
[----:B------:R-:W-:Y:S02]  /*4950*/  UIADD3 UR28, UPT, UPT, UR23, 0x70, URZ ;  /* 0x00000070171c7890 */ /* 0x000fe4000fffe0ff */
[----:B------:R-:W-:-:S02]  /*4960*/  UISETP.NE.AND UP0, UPT, UR11, 0x1, UPT ;  /* 0x000000010b00788c */ /* 0x000fc4000bf05270 */
[----:B------:R-:W-:Y:S02]  /*4970*/  UIMAD UR64, UR8, UR6, UR64 ;  /* 0x00000006084072a4 */ /* 0x000fe4000f8e0240 */
[----:B------:R-:W-:Y:S02]  /*4980*/  UIADD3 UR6, UPT, UPT, -UR54, URZ, URZ ;  /* 0x000000ff36067290 */ /* 0x000fe4000fffe1ff */
[----:B------:R-:W-:Y:S02]  /*4990*/  USHF.R.U32.HI UR29, URZ, UR5, UR4 ;  /* 0x00000005ff1d7299 */ /* 0x000fe40008011604 */
[----:B------:R-:W-:Y:S02]  /*49a0*/  UIMAD UR33, UR8, UR16, UR67 ;  /* 0x00000010082172a4 */ /* 0x000fe4000f8e0243 */
[----:B------:R-:W-:Y:S01]  /*49b0*/  UIADD3 UR27, UPT, UPT, UR23, 0x78, URZ ;  /* 0x00000078171b7890 */ /* 0x000fe2000fffe0ff */
[----:B------:R-:W1:Y:S01]  /*49c0*/  LDCU.64 UR12, c[0x0][0x4b0] ;  /* 0x00009600ff0c77ac */ /* 0x000e620008000a00 */
[----:B------:R-:W1:Y:S01]  /*49d0*/  LDCU.64 UR4, c[0x0][0x4d0] ;  /* 0x00009a00ff0477ac */ /* 0x000e620008000a00 */
[----:B------:R-:W-:-:S02]  /*49e0*/  UIMAD UR66, UR8, UR15, UR66 ;  /* 0x0000000f084272a4 */ /* 0x000fc4000f8e0242 */
[----:B------:R-:W-:Y:S02]  /*49f0*/  UIADD3 UR16, UPT, UPT, -UR51, URZ, URZ ;  /* 0x000000ff33107290 */ /* 0x000fe4000fffe1ff */
[----:B------:R-:W-:Y:S02]  /*4a00*/  UIMAD UR68, UR8, UR14, UR68 ;  /* 0x0000000e084472a4 */ /* 0x000fe4000f8e0244 */
[----:B------:R-:W-:Y:S02]  /*4a10*/  UIMAD UR26, UR8, UR10, UR76 ;  /* 0x0000000a081a72a4 */ /* 0x000fe4000f8e024c */
[----:B------:R-:W-:Y:S02]  /*4a20*/  UIMAD UR35, UR8, UR7, UR28 ;  /* 0x00000007082372a4 */ /* 0x000fe4000f8e021c */
[----:B------:R-:W-:Y:S02]  /*4a30*/  UIMAD UR23, UR8, UR9, UR23 ;  /* 0x00000009081772a4 */ /* 0x000fe4000f8e0217 */
[----:B------:R-:W-:-:S02]  /*4a40*/  UIADD3 UR15, UPT, UPT, -UR49, URZ, URZ ;  /* 0x000000ff310f7290 */ /* 0x000fc4000fffe1ff */
[----:B------:R-:W-:Y:S02]  /*4a50*/  UIADD3 UR14, UPT, UPT, -UR47, URZ, URZ ;  /* 0x000000ff2f0e7290 */ /* 0x000fe4000fffe1ff */
[----:B------:R-:W-:Y:S02]  /*4a60*/  USEL UR10, UR36, UR60, !UP0 ;  /* 0x0000003c240a7287 */ /* 0x000fe4000c000000 */
[----:B------:R-:W-:Y:S02]  /*4a70*/  USEL UR9, UR40, UR59, !UP0 ;  /* 0x0000003b28097287 */ /* 0x000fe4000c000000 */
[----:B------:R-:W-:Y:S02]  /*4a80*/  USEL UR7, UR43, UR57, !UP0 ;  /* 0x000000392b077287 */ /* 0x000fe4000c000000 */
[----:B------:R-:W-:Y:S01]  /*4a90*/  UIMAD UR75, UR8, UR6, UR75 ;  /* 0x00000006084b72a4 */ /* 0x000fe2000f8e024b */
[----:B------:R-:W-:Y:S01]  /*4aa0*/  IMAD.U32 R29, RZ, RZ, UR10 ;  /* 0x0000000aff1d7e24 */ /* 0x000fe2000f8e00ff */
[----:B------:R-:W-:Y:S01]  /*4ab0*/  UIADD3 UR6, UPT, UPT, -UR38, URZ, URZ ;  /* 0x000000ff26067290 */ /* 0x000fe2000fffe1ff */
[----:B-----5:R-:W-:Y:S01]  /*4ac0*/  IMAD.U32 R27, RZ, RZ, UR9 ;  /* 0x00000009ff1b7e24 */ /* 0x020fe2000f8e00ff */
[----:B------:R-:W-:Y:S01]  /*4ad0*/  UIMAD UR67, UR8, UR16, UR72 ;  /* 0x00000010084372a4 */ /* 0x000fe2000f8e0248 */
[----:B------:R-:W-:Y:S01]  /*4ae0*/  IMAD.U32 R23, RZ, RZ, UR7 ;  /* 0x00000007ff177e24 */ /* 0x000fe2000f8e00ff */
[----:B------:R-:W-:-:S02]  /*4af0*/  USEL UR21, UR42, UR58, !UP0 ;  /* 0x0000003a2a157287 */ /* 0x000fc4000c000000 */
[----:B------:R-:W-:Y:S02]  /*4b00*/  USEL UR20, UR46, UR56, !UP0 ;  /* 0x000000382e147287 */ /* 0x000fe4000c000000 */
[----:B------:R-:W-:Y:S02]  /*4b10*/  UIMAD UR31, UR8, UR15, UR73 ;  /* 0x0000000f081f72a4 */ /* 0x000fe4000f8e0249 */
[----:B------:R-:W-:Y:S01]  /*4b20*/  UIMAD UR30, UR8, UR14, UR74 ;  /* 0x0000000e081e72a4 */ /* 0x000fe2000f8e024a */
[----:B------:R-:W-:Y:S01]  /*4b30*/  MOV R25, UR21 ;  /* 0x0000001500197c02 */ /* 0x000fe20008000f00 */
[----:B------:R-:W-:Y:S01]  /*4b40*/  USEL UR17, UR48, UR25, !UP0 ;  /* 0x0000001930117287 */ /* 0x000fe2000c000000 */
[----:B------:R-:W-:Y:S01]  /*4b50*/  MOV R21, UR20 ;  /* 0x0000001400157c02 */ /* 0x000fe20008000f00 */
[----:B------:R-:W-:Y:S01]  /*4b60*/  USEL UR16, UR50, UR24, !UP0 ;  /* 0x0000001832107287 */ /* 0x000fe2000c000000 */
[----:B------:R-:W-:Y:S01]  /*4b70*/  R2UR UR24, R42 ;  /* 0x000000002a1872ca */ /* 0x000fe200000e0000 */
[----:B------:R-:W-:-:S02]  /*4b80*/  USEL UR15, UR52, UR19, !UP0 ;  /* 0x00000013340f7287 */ /* 0x000fc4000c000000 */
[----:B------:R-:W-:Y:S01]  /*4b90*/  USEL UR14, UR55, UR18, !UP0 ;  /* 0x00000012370e7287 */ /* 0x000fe2000c000000 */
[----:B------:R-:W-:Y:S01]  /*4ba0*/  IMAD.U32 R19, RZ, RZ, UR17 ;  /* 0x00000011ff137e24 */ /* 0x000fe2000f8e00ff */
[----:B------:R-:W-:Y:S01]  /*4bb0*/  UIMAD UR27, UR8, UR6, UR27 ;  /* 0x00000006081b72a4 */ /* 0x000fe2000f8e021b */
[----:B------:R-:W-:Y:S01]  /*4bc0*/  MOV R17, UR16 ;  /* 0x0000001000117c02 */ /* 0x000fe20008000f00 */
[----:B------:R-:W-:Y:S01]  /*4bd0*/  UIADD3 UR10, UPT, UPT, -UR10, URZ, URZ ;  /* 0x000000ff0a0a7290 */ /* 0x000fe2000fffe1ff */
[----:B------:R-:W-:Y:S01]  /*4be0*/  IMAD.U32 R15, RZ, RZ, UR15 ;  /* 0x0000000fff0f7e24 */ /* 0x000fe2000f8e00ff */
[----:B------:R-:W-:Y:S01]  /*4bf0*/  UIADD3 UR9, UPT, UPT, -UR9, URZ, URZ ;  /* 0x000000ff09097290 */ /* 0x000fe2000fffe1ff */
[----:B------:R-:W-:Y:S01]  /*4c00*/  MOV R8, UR14 ;  /* 0x0000000e00087c02 */ /* 0x000fe20008000f00 */
[----:B------:R-:W-:Y:S02]  /*4c10*/  UIADD3 UR8, UPT, UPT, -UR21, URZ, URZ ;  /* 0x000000ff15087290 */ /* 0x000fe4000fffe1ff */
[----:B------:R-:W-:-:S02]  /*4c20*/  UIADD3 UR7, UPT, UPT, -UR7, URZ, URZ ;  /* 0x000000ff07077290 */ /* 0x000fc4000fffe1ff */
[----:B------:R-:W-:Y:S02]  /*4c30*/  UIADD3 UR6, UPT, UPT, -UR20, URZ, URZ ;  /* 0x000000ff14067290 */ /* 0x000fe4000fffe1ff */
[----:B------:R-:W-:Y:S02]  /*4c40*/  USEL UR77, UR54, UR77, !UP0 ;  /* 0x0000004d364d7287 */ /* 0x000fe4000c000000 */
[----:B------:R-:W-:Y:S02]  /*4c50*/  USEL UR69, UR51, UR69, !UP0 ;  /* 0x0000004533457287 */ /* 0x000fe4000c000000 */
[----:B------:R-:W-:Y:S02]  /*4c60*/  USEL UR61, UR49, UR61, !UP0 ;  /* 0x0000003d313d7287 */ /* 0x000fe4000c000000 */
[----:B------:R-:W-:Y:S02]  /*4c70*/  USEL UR53, UR47, UR53, !UP0 ;  /* 0x000000352f357287 */ /* 0x000fe4000c000000 */
[----:B------:R-:W-:-:S02]  /*4c80*/  USEL UR45, UR44, UR45, !UP0 ;  /* 0x0000002d2c2d7287 */ /* 0x000fc4000c000000 */
[----:B------:R-:W-:Y:S02]  /*4c90*/  USEL UR37, UR41, UR37, !UP0 ;  /* 0x0000002529257287 */ /* 0x000fe4000c000000 */
[----:B------:R-:W-:Y:S02]  /*4ca0*/  USEL UR29, UR38, UR29, !UP0 ;  /* 0x0000001d261d7287 */ /* 0x000fe4000c000000 */
[----:B------:R-:W-:Y:S02]  /*4cb0*/  UIADD3 UR18, UPT, UPT, -UR17, URZ, URZ ;  /* 0x000000ff11127290 */ /* 0x000fe4000fffe1ff */
[----:B------:R-:W-:Y:S02]  /*4cc0*/  UIADD3 UR19, UPT, UPT, -UR16, URZ, URZ ;  /* 0x000000ff10137290 */ /* 0x000fe4000fffe1ff */
[----:B------:R-:W-:Y:S02]  /*4cd0*/  UIMAD UR21, UR11, UR10, UR36 ;  /* 0x0000000a0b1572a4 */ /* 0x000fe4000f8e0224 */
[----:B------:R-:W-:-:S02]  /*4ce0*/  UIADD3 UR17, UPT, UPT, -UR15, URZ, URZ ;  /* 0x000000ff0f117290 */ /* 0x000fc4000fffe1ff */
[----:B------:R-:W-:Y:S02]  /*4cf0*/  UIMAD UR40, UR11, UR9, UR40 ;  /* 0x000000090b2872a4 */ /* 0x000fe4000f8e0228 */
[----:B------:R-:W-:Y:S02]  /*4d00*/  UIADD3 UR16, UPT, UPT, -UR14, URZ, URZ ;  /* 0x000000ff0e107290 */ /* 0x000fe4000fffe1ff */
[----:B------:R-:W-:Y:S02]  /*4d10*/  UIMAD UR42, UR11, UR8, UR42 ;  /* 0x000000080b2a72a4 */ /* 0x000fe4000f8e022a */
[----:B------:R-:W-:Y:S02]  /*4d20*/  UIMAD UR20, UR11, UR7, UR43 ;  /* 0x000000070b1472a4 */ /* 0x000fe4000f8e022b */
[----:B------:R-:W-:Y:S02]  /*4d30*/  UIMAD UR46, UR11, UR6, UR46 ;  /* 0x000000060b2e72a4 */ /* 0x000fe4000f8e022e */
[----:B------:R-:W-:-:S02]  /*4d40*/  UIADD3 UR15, UPT, UPT, -UR77, URZ, URZ ;  /* 0x000000ff4d0f7290 */ /* 0x000fc4000fffe1ff */
[----:B------:R-:W-:Y:S02]  /*4d50*/  UIADD3 UR14, UPT, UPT, -UR69, URZ, URZ ;  /* 0x000000ff450e7290 */ /* 0x000fe4000fffe1ff */
[----:B------:R-:W-:Y:S02]  /*4d60*/  UIADD3 UR10, UPT, UPT, -UR61, URZ, URZ ;  /* 0x000000ff3d0a7290 */ /* 0x000fe4000fffe1ff */
[----:B------:R-:W-:Y:S02]  /*4d70*/  UIADD3 UR9, UPT, UPT, -UR53, URZ, URZ ;  /* 0x000000ff35097290 */ /* 0x000fe4000fffe1ff */
[----:B------:R-:W-:Y:S02]  /*4d80*/  UIADD3 UR8, UPT, UPT, -UR45, URZ, URZ ;  /* 0x000000ff2d087290 */ /* 0x000fe4000fffe1ff */
[----:B------:R-:W-:Y:S02]  /*4d90*/  UIADD3 UR7, UPT, UPT, -UR37, URZ, URZ ;  /* 0x000000ff25077290 */ /* 0x000fe4000fffe1ff */
[----:B------:R-:W-:-:S02]  /*4da0*/  UIADD3 UR6, UPT, UPT, -UR29, URZ, URZ ;  /* 0x000000ff1d067290 */ /* 0x000fc4000fffe1ff */
[----:B------:R-:W-:Y:S02]  /*4db0*/  UIMAD UR18, UR11, UR18, UR48 ;  /* 0x000000120b1272a4 */ /* 0x000fe4000f8e0230 */
        /* <DEDUP_REMOVED lines=10> */
[----:B-1----:R-:W-:-:S02]  /*4e60*/  UIMAD UR11, UR63, UR12, UR4 ;  /* 0x0000000c3f0b72a4 */ /* 0x002fc4000f8e0204 */
[----:B------:R-:W-:Y:S02]  /*4e70*/  UIMAD UR8, UR64, UR12, UR4 ;  /* 0x0000000c400872a4 */ /* 0x000fe4000f8e0204 */
[----:B------:R-:W-:Y:S02]  /*4e80*/  UIMAD UR23, UR23, UR12, UR4 ;  /* 0x0000000c171772a4 */ /* 0x000fe4000f8e0204 */
        /* <DEDUP_REMOVED lines=16> */
[----:B------:R-:W-:Y:S01]  /*4f90*/  UIMAD UR59, UR31, UR12, UR4 ;  /* 0x0000000c1f3b72a4 */ /* 0x000fe2000f8e0204 */
[----:B------:R-:W-:Y:S01]  /*4fa0*/  IMAD.U32 R16, RZ, RZ, UR23 ;  /* 0x00000017ff107e24 */ /* 0x000fe2000f8e00ff */
[----:B------:R-:W-:Y:S02]  /*4fb0*/  UIMAD UR51, UR30, UR12, UR4 ;  /* 0x0000000c1e3372a4 */ /* 0x000fe4000f8e0204 */
[----:B------:R-:W-:Y:S02]  /*4fc0*/  UIMAD UR43, UR26, UR12, UR4 ;  /* 0x0000000c1a2b72a4 */ /* 0x000fe4000f8e0204 */
[----:B------:R-:W-:-:S02]  /*4fd0*/  UIMAD UR35, UR35, UR12, UR4 ;  /* 0x0000000c232372a4 */ /* 0x000fc4000f8e0204 */
[----:B------:R-:W-:Y:S02]  /*4fe0*/  UIMAD UR27, UR27, UR12, UR4 ;  /* 0x0000000c1b1b72a4 */ /* 0x000fe4000f8e0204 */
[----:B------:R-:W-:Y:S02]  /*4ff0*/  UIMAD UR11, UR21, UR13, UR5 ;  /* 0x0000000d150b72a4 */ /* 0x000fe4000f8e0205 */
[----:B------:R-:W-:Y:S02]  /*5000*/  UIMAD UR8, UR40, UR13, UR5 ;  /* 0x0000000d280872a4 */ /* 0x000fe4000f8e0205 */
[----:B------:R-:W-:Y:S02]  /*5010*/  UIMAD UR4, UR42, UR13, UR5 ;  /* 0x0000000d2a0472a4 */ /* 0x000fe4000f8e0205 */
[----:B------:R-:W-:Y:S01]  /*5020*/  MOV R38, UR11 ;  /* 0x0000000b00267c02 */ /* 0x000fe20008000f00 */
[----:B------:R-:W-:Y:S01]  /*5030*/  UIMAD UR11, UR20, UR13, UR5 ;  /* 0x0000000d140b72a4 */ /* 0x000fe2000f8e0205 */
[----:B------:R-:W-:Y:S01]  /*5040*/  IMAD.U32 R37, RZ, RZ, UR8 ;  /* 0x00000008ff257e24 */ /* 0x000fe2000f8e00ff */
[----:B------:R-:W-:Y:S01]  /*5050*/  UIMAD UR8, UR46, UR13, UR5 ;  /* 0x0000000d2e0872a4 */ /* 0x000fe2000f8e0205 */
[----:B------:R-:W-:Y:S01]  /*5060*/  MOV R36, UR4 ;  /* 0x0000000400247c02 */ /* 0x000fe20008000f00 */
[----:B------:R-:W-:-:S02]  /*5070*/  UIMAD UR4, UR18, UR13, UR5 ;  /* 0x0000000d120472a4 */ /* 0x000fc4000f8e0205 */
[----:B------:R-:W-:Y:S01]  /*5080*/  IMAD.U32 R35, RZ, RZ, UR11 ;  /* 0x0000000bff237e24 */ /* 0x000fe2000f8e00ff */
[----:B------:R-:W-:Y:S01]  /*5090*/  UIMAD UR11, UR19, UR13, UR5 ;  /* 0x0000000d130b72a4 */ /* 0x000fe2000f8e0205 */
[----:B------:R-:W-:Y:S01]  /*50a0*/  MOV R34, UR8 ;  /* 0x0000000800227c02 */ /* 0x000fe20008000f00 */
[----:B------:R-:W-:Y:S01]  /*50b0*/  UIMAD UR8, UR17, UR13, UR5 ;  /* 0x0000000d110872a4 */ /* 0x000fe2000f8e0205 */
[----:B------:R-:W-:Y:S01]  /*50c0*/  IMAD.U32 R33, RZ, RZ, UR4 ;  /* 0x00000004ff217e24 */ /* 0x000fe2000f8e00ff */
[----:B------:R-:W-:Y:S02]  /*50d0*/  UIMAD UR4, UR16, UR13, UR5 ;  /* 0x0000000d100472a4 */ /* 0x000fe4000f8e0205 */
[----:B------:R-:W-:Y:S01]  /*50e0*/  MOV R32, UR11 ;  /* 0x0000000b00207c02 */ /* 0x000fe20008000f00 */
[----:B------:R-:W1:Y:S01]  /*50f0*/  LDCU UR38, c[0x0][0x390] ;  /* 0x00007200ff2677ac */ /* 0x000e620008000800 */
[----:B------:R-:W-:Y:S02]  /*5100*/  IMAD.U32 R31, RZ, RZ, UR8 ;  /* 0x00000008ff1f7e24 */ /* 0x000fe4000f8e00ff */
[----:B------:R-:W-:Y:S01]  /*5110*/  MOV R30, UR4 ;  /* 0x00000004001e7c02 */ /* 0x000fe20008000f00 */
[----:B------:R-:W3:Y:S01]  /*5120*/  LDCU UR47, c[0x0][0x38c] ;  /* 0x00007180ff2f77ac */ /* 0x000ee20008000800 */
[----:B------:R-:W4:Y:S01]  /*5130*/  LDCU.64 UR6, c[0x0][0x4b8] ;  /* 0x00009700ff0677ac */ /* 0x000f220008000a00 */
[----:B------:R-:W-:-:S02]  /*5140*/  UIADD3 UR10, UPT, UPT, UR24, 0x20, URZ ;  /* 0x00000020180a7890 */ /* 0x000fc4000fffe0ff */
[----:B------:R-:W-:Y:S02]  /*5150*/  UIMAD UR76, UR15, UR13, UR5 ;  /* 0x0000000d0f4c72a4 */ /* 0x000fe4000f8e0205 */
[----:B------:R-:W-:Y:S02]  /*5160*/  UIMAD UR68, UR14, UR13, UR5 ;  /* 0x0000000d0e4472a4 */ /* 0x000fe4000f8e0205 */
[----:B------:R-:W-:Y:S02]  /*5170*/  UIMAD UR60, UR60, UR13, UR5 ;  /* 0x0000000d3c3c72a4 */ /* 0x000fe4000f8e0205 */
[----:B------:R-:W-:Y:S02]  /*5180*/  UIMAD UR52, UR9, UR13, UR5 ;  /* 0x0000000d093472a4 */ /* 0x000fe4000f8e0205 */
[----:B------:R-:W-:Y:S02]  /*5190*/  UIMAD UR44, UR44, UR13, UR5 ;  /* 0x0000000d2c2c72a4 */ /* 0x000fe4000f8e0205 */
[----:B------:R-:W-:-:S02]  /*51a0*/  UIMAD UR36, UR36, UR13, UR5 ;  /* 0x0000000d242472a4 */ /* 0x000fc4000f8e0205 */
[----:B-1----:R-:W-:-:S12]  /*51b0*/  UIMAD UR28, UR28, UR13, UR5 ;  /* 0x0000000d1c1c72a4 */ /* 0x002fd8000f8e0205 */
.L_x_35:
[----:B------:R-:W-:Y:S02]  /*51c0*/  @!P5 MOV R39, 0x18000 ;  /* 0x000180000027d802 */ /* 0x000fe40000000f00 */
[----:B------:R-:W-:Y:S01]  /*51d0*/  LEA R3, R2, R4, 0x3 ;  /* 0x0000000402037211 */ /* 0x000fe200078e18ff */
[----:B--2---:R-:W-:Y:S06]  /*51e0*/  @P2 BRA `(.L_x_30) ;  /* 0x00000000000c2947 */ /* 0x004fec0003800000 */
[----:B------:R-:W-:Y:S04]  /*51f0*/  SHF.L.U32 R40, R12, 0x1f, RZ ;  /* 0x0000001f0c287819 */ /* 0x000fe800000006ff */
[----:B------:R-:W1:Y:S02]  /*5200*/  SYNCS.PHASECHK.TRANS64.TRYWAIT P0, [R3+URZ+0x20], R40 ;  /* 0x00002028030075a7 */ /* 0x000e6400080011ff */
[----:B-1----:R-:W-:Y:S05]  /*5210*/  @!P0 BRA `(.L_x_31) ;  /* 0x000000b000248947 */ /* 0x002fea0003800000 */
.L_x_30:
[----:B------:R2:W-:Y:S01]  /*5220*/  @!P5 SYNCS.ARRIVE.TRANS64 RZ, [R3+URZ], R39 ;  /* 0x0000002703ffd9a7 */ /* 0x0005e200080000ff */
[----:B------:R-:W-:Y:S04]  /*5230*/  ULOP3.LUT UR4, UR62, 0x2, URZ, 0xfc, !UPT ;  /* 0x000000023e047892 */ /* 0x000fe8000f8efcff */
[----:B------:R-:W-:Y:S09]  /*5240*/  UISETP.NE.AND UP0, UPT, UR4, 0x2, UPT ;  /* 0x000000020400788c */ /* 0x000ff2000bf05270 */
[----:B------:R-:W-:Y:S05]  /*5250*/  BRA.U UP0, `(.L_x_32) ;  /* 0x0000000100047547 */ /* 0x000fea000b800000 */
[----:B---34-:R-:W-:Y:S05]  /*5260*/  BPT.TRAP 0x1 ;  /* 0x000000040000795c */ /* 0x018fea0000300000 */
.L_x_32:
[----:B------:R-:W-:Y:S04]  /*5270*/  BSSY.RECONVERGENT B0, `(.L_x_33) ;  /* 0x0000003000007945 */ /* 0x000fe80003800200 */
[----:B------:R-:W-:Y:S05]  /*5280*/  @P4 BRA `(.L_x_34) ;  /* 0x0000000000044947 */ /* 0x000fea0003800000 */
[----:B---34-:R-:W-:Y:S05]  /*5290*/  BPT.TRAP 0x1 ;  /* 0x000000040000795c */ /* 0x018fea0000300000 */
.L_x_34:
[----:B---34-:R-:W-:Y:S05]  /*52a0*/  BSYNC.RECONVERGENT B0 ;  /* 0x0000000000007941 */ /* 0x018fea0003800200 */
.L_x_33:
[----:B------:R-:W-:Y:S02]  /*52b0*/  ELECT P1, URZ, PT ;  /* 0x0000000000ff782f */ /* 0x000fe40003820000 */
[----:B------:R-:W-:Y:S01]  /*52c0*/  R2UR UR23, R47 ;  /* 0x000000002f1772ca */ /* 0x000fe200000e0000 */
[----:B------:R-:W-:Y:S01]  /*52d0*/  VIADD R61, R2, 0x1 ;  /* 0x00000001023d7836 */ /* 0x000fe20000000000 */
[----:B------:R-:W-:Y:S01]  /*52e0*/  R2UR UR30, R0 ;  /* 0x00000000001e72ca */ /* 0x000fe200000e0000 */
[----:B------:R-:W3:Y:S01]  /*52f0*/  LDCU.64 UR4, c[0x0][0x4d8] ;  /* 0x00009b00ff0477ac */ /* 0x000ee20008000a00 */
[----:B------:R-:W-:Y:S02]  /*5300*/  MOV.SPILL R60, UR53 ;  /* 0x00000035003c7c02 */ /* 0x000fe40009000f00 */
[----:B------:R-:W-:Y:S01]  /*5310*/  MOV.SPILL R59, UR52 ;  /* 0x00000034003b7c02 */ /* 0x000fe20009000f00 */
[----:B------:R-:W-:Y:S01]  /*5320*/  USHF.L.U32 UR50, UR22, 0x6, URZ ;  /* 0x0000000616327899 */ /* 0x000fe200080006ff */
[----:B------:R-:W-:Y:S01]  /*5330*/  MOV.SPILL R58, UR51 ;  /* 0x00000033003a7c02 */ /* 0x000fe20009000f00 */
[----:B------:R-:W-:Y:S01]  /*5340*/  UMOV UR14, 0x0 ;  /* 0x00000000000e7882 */ /* 0x000fe20000000000 */
[----:B------:R-:W-:Y:S01]  /*5350*/  R2UR UR51, R28 ;  /* 0x000000001c3372ca */ /* 0x000fe200000e0000 */
[----:B------:R-:W-:Y:S01]  /*5360*/  UMOV UR15, 0x10000000 ;  /* 0x10000000000f7882 */ /* 0x000fe20000000000 */
[----:B------:R-:W-:Y:S02]  /*5370*/  @P1 IADD3 R47, P0, PT, R66, 0x80, RZ ;  /* 0x00000080422f1810 */ /* 0x000fe40007f1e0ff */
[----:B------:R-:W-:Y:S01]  /*5380*/  R2UR UR52, R38 ;  /* 0x00000000263472ca */ /* 0x000fe200000e0000 */
[----:B------:R-:W-:Y:S01]  /*5390*/  UMOV UR11, UR50 ;  /* 0x00000032000b7c82 */ /* 0x000fe20008000000 */
[----:B------:R-:W-:Y:S01]  /*53a0*/  @P1 R2UR UR9, R47 ;  /* 0x000000002f0912ca */ /* 0x000fe200000e0000 */
[--C-:B------:R-:W-:Y:S01]  /*53b0*/  @P1 IMAD.X R0, RZ, RZ, R67.reuse, P0 ;  /* 0x000000ffff001224 */ /* 0x100fe200000e0643 */
[----:B------:R-:W-:Y:S01]  /*53c0*/  @P1 LOP3.LUT R47, R3, 0xfefffff8, RZ, 0xc0, !PT ;  /* 0xfefffff8032f1812 */ /* 0x000fe200078ec0ff */
[----:B------:R-:W-:Y:S01]  /*53d0*/  UIADD3 UR18, UPT, UPT, UR11, 0x20, URZ ;  /* 0x000000200b127890 */ /* 0x000fe2000fffe0ff */
[----:B------:R-:W-:Y:S01]  /*53e0*/  ISETP.NE.AND P0, PT, R61, 0x4, PT ;  /* 0x000000043d00780c */ /* 0x000fe20003f05270 */
[----:B---3--:R-:W-:Y:S01]  /*53f0*/  UIMAD UR4, UR30, UR6, UR4 ;  /* 0x000000061e0472a4 */ /* 0x008fe2000f8e0204 */
[----:B------:R-:W-:Y:S01]  /*5400*/  @P1 R2UR UR8, R0 ;  /* 0x00000000000812ca */ /* 0x000fe200000e0000 */
[--C-:B------:R-:W-:Y:S01]  /*5410*/  @P1 IMAD R0, R2, 0x8000, R4.reuse ;  /* 0x0000800002001824 */ /* 0x100fe200078e0204 */
[----:B------:R-:W-:Y:S01]  /*5420*/  @P1 R2UR UR49, R47 ;  /* 0x000000002f3112ca */ /* 0x000fe200000e0000 */
[----:B------:R-:W-:Y:S01]  /*5430*/  UIMAD UR5, UR23, UR7, UR5 ;  /* 0x00000007170572a4 */ /* 0x000fe2000f8e0205 */
[----:B------:R-:W-:Y:S01]  /*5440*/  SEL R47, RZ, 0x1, P0 ;  /* 0x00000001ff2f7807 */ /* 0x000fe20000000000 */
[----:B-12---:R-:W-:Y:S01]  /*5450*/  @P1 VIADD R3, R0, 0x8400 ;  /* 0x0000840000031836 */ /* 0x006fe20000000000 */
[----:B------:R-:W-:Y:S01]  /*5460*/  R2UR UR53, R29 ;  /* 0x000000001d3572ca */ /* 0x000fe200000e0000 */
[----:B------:R-:W-:Y:S01]  /*5470*/  IMAD.U32 R62, RZ, RZ, UR9 ;  /* 0x00000009ff3e7e24 */ /* 0x000fe2000f8e00ff */
[----:B------:R-:W-:Y:S01]  /*5480*/  LOP3.LUT R12, R12, R47, RZ, 0x3c, !PT ;  /* 0x0000002f0c0c7212 */ /* 0x000fe200078e3cff */
[----:B------:R-:W-:Y:S01]  /*5490*/  UPRMT UR4, UR4, 0x40, UR5 ;  /* 0x0000004004047896 */ /* 0x000fe20008000005 */
[----:B------:R-:W-:Y:S01]  /*54a0*/  @P1 R2UR UR48, R3 ;  /* 0x00000000033012ca */ /* 0x000fe200000e0000 */
[----:B------:R-:W-:Y:S01]  /*54b0*/  UMOV UR17, UR51 ;  /* 0x0000003300117c82 */ /* 0x000fe20008000000 */
[----:B------:R-:W-:Y:S01]  /*54c0*/  SEL R3, R61, RZ, P0 ;  /* 0x000000ff3d037207 */ /* 0x000fe20000000000 */
[----:B------:R-:W-:Y:S01]  /*54d0*/  IMAD.U32 R63, RZ, RZ, UR8 ;  /* 0x00000008ff3f7e24 */ /* 0x000fe2000f8e00ff */
[----:B------:R-:W-:Y:S01]  /*54e0*/  SHF.L.U32 R47, R12, 0x1f, RZ ;  /* 0x0000001f0c2f7819 */ /* 0x000fe200000006ff */
[----:B------:R-:W-:Y:S01]  /*54f0*/  UPRMT UR4, UR4, 0x5410, URZ ;  /* 0x0000541004047896 */ /* 0x000fe200080000ff */
[----:B------:R-:W-:Y:S01]  /*5500*/  @P1 R2UR UR8, R62 ;  /* 0x000000003e0812ca */ /* 0x000fe200000e0000 */
[--C-:B------:R-:W-:Y:S01]  /*5510*/  IMAD R61, R3, 0x8, R4.reuse ;  /* 0x00000008033d7824 */ /* 0x100fe200078e0204 */
[----:B------:R-:W-:Y:S01]  /*5520*/  @P1 R2UR UR9, R63 ;  /* 0x000000003f0912ca */ /* 0x000fe200000e0000 */
[----:B------:R-:W-:Y:S01]  /*5530*/  UMOV UR13, UR52 ;  /* 0x00000034000d7c82 */ /* 0x000fe20008000000 */
[----:B------:R-:W-:Y:S01]  /*5540*/  UMOV UR5, UR53 ;  /* 0x0000003500057c82 */ /* 0x000fe20008000000 */
[----:B------:R1:W2:Y:S01]  /*5550*/  SYNCS.PHASECHK.TRANS64.TRYWAIT P2, [R61+URZ+0x20], R47 ;  /* 0x0000202f3d0075a7 */ /* 0x0002a200080411ff */
        /* <DEDUP_REMOVED lines=11> */
[----:B------:R-:W-:Y:S01]  /*5610*/  MOV.SPILL R56, UR45 ;  /* 0x0000002d00387c02 */ /* 0x000fe20009000f00 */
[----:B------:R-:W-:Y:S01]  /*5620*/  UMOV UR17, UR12 ;  /* 0x0000000c00117c82 */ /* 0x000fe20008000000 */
[----:B------:R-:W-:Y:S01]  /*5630*/  MOV.SPILL R55, UR44 ;  /* 0x0000002c00377c02 */ /* 0x000fe20009000f00 */
[----:B------:R-:W-:Y:S01]  /*5640*/  UMOV UR41, UR12 ;  /* 0x0000000c00297c82 */ /* 0x000fe20008000000 */
[----:B------:R-:W-:Y:S01]  /*5650*/  MOV.SPILL R54, UR43 ;  /* 0x0000002b00367c02 */ /* 0x000fe20009000f00 */
[----:B------:R-:W-:Y:S01]  /*5660*/  UMOV UR33, UR12 ;  /* 0x0000000c00217c82 */ /* 0x000fe20008000000 */
[----:B------:R-:W-:Y:S01]  /*5670*/  R2UR UR43, R26 ;  /* 0x000000001a2b72ca */ /* 0x000fe200000e0000 */
[----:B------:R-:W-:Y:S01]  /*5680*/  UMOV UR73, UR12 ;  /* 0x0000000c00497c82 */ /* 0x000fe20008000000 */
[----:B------:R-:W-:Y:S01]  /*5690*/  R2UR UR44, R37 ;  /* 0x00000000252c72ca */ /* 0x000fe200000e0000 */
[----:B------:R-:W-:Y:S01]  /*56a0*/  UMOV UR65, UR12 ;  /* 0x0000000c00417c82 */ /* 0x000fe20008000000 */
[----:B------:R-:W-:Y:S01]  /*56b0*/  R2UR UR45, R27 ;  /* 0x000000001b2d72ca */ /* 0x000fe200000e0000 */
[----:B------:R-:W-:Y:S01]  /*56c0*/  UMOV UR57, UR12 ;  /* 0x0000000c00397c82 */ /* 0x000fe20008000000 */
[----:B------:R-:W-:Y:S01]  /*56d0*/  MOV.SPILL R41, UR37 ;  /* 0x0000002500297c02 */ /* 0x000fe20009000f00 */
[----:B-1----:R-:W-:Y:S01]  /*56e0*/  @P1 VIADD R47, R0, 0x8800 ;  /* 0x00008800002f1836 */ /* 0x002fe20000000000 */
[----:B------:R-:W-:Y:S01]  /*56f0*/  MOV.SPILL R40, UR36 ;  /* 0x0000002400287c02 */ /* 0x000fe20009000f00 */
[----:B------:R-:W-:Y:S01]  /*5700*/  UMOV UR25, UR12 ;  /* 0x0000000c00197c82 */ /* 0x000fe20008000000 */
[----:B------:R-:W-:Y:S01]  /*5710*/  MOV.SPILL R39, UR35 ;  /* 0x0000002300277c02 */ /* 0x000fe20009000f00 */
[----:B------:R-:W-:Y:S01]  /*5720*/  @P1 IMAD R2, R2, 0x4000, R4 ;  /* 0x0000400002021824 */ /* 0x000fe200078e0204 */
[----:B------:R-:W-:Y:S01]  /*5730*/  @P1 R2UR UR16, R47 ;  /* 0x000000002f1012ca */ /* 0x000fe200000e0000 */
[----:B------:R-:W-:Y:S01]  /*5740*/  @P1 VIADD R47, R0, 0x8c00 ;  /* 0x00008c00002f1836 */ /* 0x000fe20000000000 */
[----:B------:R-:W-:Y:S01]  /*5750*/  R2UR UR35, R24 ;  /* 0x00000000182372ca */ /* 0x000fe200000e0000 */
[----:B------:R-:W-:Y:S01]  /*5760*/  UMOV UR13, UR44 ;  /* 0x0000002c000d7c82 */ /* 0x000fe20008000000 */
[----:B------:R-:W-:Y:S01]  /*5770*/  R2UR UR36, R36 ;  /* 0x00000000242472ca */ /* 0x000fe200000e0000 */
[----:B------:R-:W-:Y:S01]  /*5780*/  UMOV UR5, UR45 ;  /* 0x0000002d00057c82 */ /* 0x000fe20008000000 */
[----:B------:R-:W-:Y:S01]  /*5790*/  @P1 R2UR UR40, R47 ;  /* 0x000000002f2812ca */ /* 0x000fe200000e0000 */
[----:B------:R-:W-:Y:S01]  /*57a0*/  @P1 VIADD R47, R0, 0x9000 ;  /* 0x00009000002f1836 */ /* 0x000fe20000000000 */
[----:B------:R-:W-:Y:S02]  /*57b0*/  R2UR UR37, R25 ;  /* 0x00000000192572ca */ /* 0x000fe400000e0000 */
[----:B------:R-:W-:Y:S02]  /*57c0*/  MOV.SPILL R57, UR47 ;  /* 0x0000002f00397c02 */ /* 0x000fe40009000f00 */
[----:B------:R-:W-:Y:S01]  /*57d0*/  MOV.SPILL R50, UR38 ;  /* 0x0000002600327c02 */ /* 0x000fe20009000f00 */
[----:B------:R1:W-:Y:S01]  /*57e0*/  UTMALDG.4D.IM2COL.2CTA [UR16], [UR8], UR4, desc[UR14] ;  /* 0x00000e10080073b4 */ /* 0x0003e20008259004 */
[----:B------:R-:W-:Y:S02]  /*57f0*/  R2UR.FILL UR47, R57 ;  /* 0x00000000392f72ca */ /* 0x000fe400004e0000 */
[----:B------:R-:W-:Y:S02]  /*5800*/  R2UR.FILL UR38, R50 ;  /* 0x00000000322672ca */ /* 0x000fe400004e0000 */
[----:B------:R-:W-:Y:S01]  /*5810*/  MOV.SPILL R51, UR39 ;  /* 0x0000002700337c02 */ /* 0x000fe20009000f00 */
[----:B------:R4:W-:Y:S03]  /*5820*/  UTMALDG.4D.IM2COL.2CTA [UR40], [UR8], UR4, desc[UR14] ;  /* 0x00000e28080073b4 */ /* 0x0009e60008259004 */
[----:B------:R-:W-:Y:S01]  /*5830*/  R2UR.FILL UR39, R51 ;  /* 0x00000000332772ca */ /* 0x000fe200004e0000 */
[----:B---3--:R-:W-:Y:S01]  /*5840*/  UMOV UR50, UR11 ;  /* 0x0000000b00327c82 */ /* 0x008fe20008000000 */
[----:B------:R-:W-:Y:S01]  /*5850*/  R2UR UR51, R22 ;  /* 0x00000000163372ca */ /* 0x000fe200000e0000 */
[----:B------:R-:W-:Y:S01]  /*5860*/  UMOV UR49, UR12 ;  /* 0x0000000c00317c82 */ /* 0x000fe20008000000 */
[----:B------:R-:W-:Y:S02]  /*5870*/  R2UR UR52, R35 ;  /* 0x00000000233472ca */ /* 0x000fe400000e0000 */
[----:B------:R-:W-:Y:S02]  /*5880*/  R2UR UR53, R23 ;  /* 0x00000000173572ca */ /* 0x000fe400000e0000 */
[----:B-1----:R-:W-:Y:S01]  /*5890*/  @P1 R2UR UR16, R47 ;  /* 0x000000002f1012ca */ /* 0x002fe200000e0000 */
[----:B------:R-:W-:Y:S01]  /*58a0*/  UMOV UR17, UR43 ;  /* 0x0000002b00117c82 */ /* 0x000fe20008000000 */
[----:B------:R-:W-:Y:S01]  /*58b0*/  UMOV UR20, UR13 ;  /* 0x0000000d00147c82 */ /* 0x000fe20008000000 */
[----:B------:R-:W-:Y:S01]  /*58c0*/  UMOV UR19, UR17 ;  /* 0x0000001100137c82 */ /* 0x000fe20008000000 */
[----:B------:R-:W-:Y:S01]  /*58d0*/  UMOV UR21, UR5 ;  /* 0x0000000500157c82 */ /* 0x000fe20008000000 */
[----:B------:R-:W-:Y:S01]  /*58e0*/  UMOV UR17, UR12 ;  /* 0x0000000c00117c82 */ /* 0x000fe20008000000 */
[----:B------:R-:W-:Y:S01]  /*58f0*/  @P1 VIADD R47, R0, 0x9400 ;  /* 0x00009400002f1836 */ /* 0x000fe20000000000 */
[----:B------:R-:W-:Y:S01]  /*5900*/  UMOV UR13, UR36 ;  /* 0x00000024000d7c82 */ /* 0x000fe20008000000 */
[----:B----4-:R-:W-:Y:S01]  /*5910*/  R2UR UR43, R20 ;  /* 0x00000000142b72ca */ /* 0x010fe200000e0000 */
[----:B------:R-:W-:Y:S01]  /*5920*/  UMOV UR5, UR37 ;  /* 0x0000002500057c82 */ /* 0x000fe20008000000 */
[----:B------:R-:W-:Y:S02]  /*5930*/  R2UR UR44, R34 ;  /* 0x00000000222c72ca */ /* 0x000fe400000e0000 */
[----:B------:R-:W-:Y:S01]  /*5940*/  @P1 R2UR UR32, R47 ;  /* 0x000000002f2012ca */ /* 0x000fe200000e0000 */
[----:B------:R1:W-:Y:S01]  /*5950*/  UTMALDG.4D.IM2COL.2CTA [UR16], [UR8], UR4, desc[UR14] ;  /* 0x00000e10080073b4 */ /* 0x0003e20008259004 */
[C---:B------:R-:W-:Y:S01]  /*5960*/  @P1 VIADD R47, R0.reuse, 0x9800 ;  /* 0x00009800002f1836 */ /* 0x040fe20000000000 */
[----:B------:R-:W-:Y:S10]  /*5970*/  R2UR UR45, R21 ;  /* 0x00000000152d72ca */ /* 0x000ff400000e0000 */
[----:B------:R3:W-:Y:S01]  /*5980*/  UTMALDG.4D.IM2COL.2CTA [UR32], [UR8], UR4, desc[UR14] ;  /* 0x00000e20080073b4 */ /* 0x0007e20008259004 */
[----:B-1----:R-:W-:Y:S01]  /*5990*/  @P1 R2UR UR16, R47 ;  /* 0x000000002f1012ca */ /* 0x002fe200000e0000 */
[----:B------:R-:W-:Y:S01]  /*59a0*/  UMOV UR17, UR35 ;  /* 0x0000002300117c82 */ /* 0x000fe20008000000 */
[----:B------:R-:W-:Y:S01]  /*59b0*/  UMOV UR20, UR13 ;  /* 0x0000000d00147c82 */ /* 0x000fe20008000000 */
[----:B------:R-:W-:Y:S01]  /*59c0*/  UMOV UR19, UR17 ;  /* 0x0000001100137c82 */ /* 0x000fe20008000000 */
[----:B------:R-:W-:Y:S01]  /*59d0*/  UMOV UR21, UR5 ;  /* 0x0000000500157c82 */ /* 0x000fe20008000000 */
[----:B------:R-:W-:Y:S01]  /*59e0*/  UMOV UR17, UR12 ;  /* 0x0000000c00117c82 */ /* 0x000fe20008000000 */
[C---:B------:R-:W-:Y:S01]  /*59f0*/  @P1 VIADD R47, R0.reuse, 0x9c00 ;  /* 0x00009c00002f1836 */ /* 0x040fe20000000000 */
[----:B------:R-:W-:Y:S01]  /*5a00*/  UMOV UR13, UR52 ;  /* 0x00000034000d7c82 */ /* 0x000fe20008000000 */
[----:B------:R-:W-:Y:S03]  /*5a10*/  UMOV UR5, UR53 ;  /* 0x0000003500057c82 */ /* 0x000fe60008000000 */
[----:B------:R-:W-:Y:S01]  /*5a20*/  @P1 R2UR UR48, R47 ;  /* 0x000000002f3012ca */ /* 0x000fe200000e0000 */
[----:B------:R-:W-:Y:S01]  /*5a30*/  @P1 VIADD R47, R0, 0xa000 ;  /* 0x0000a000002f1836 */ /* 0x000fe20000000000 */
[----:B------:R1:W-:Y:S01]  /*5a40*/  UTMALDG.4D.IM2COL.2CTA [UR16], [UR8], UR4, desc[UR14] ;  /* 0x00000e10080073b4 */ /* 0x0003e20008259004 */
[----:B---3--:R-:W-:Y:S02]  /*5a50*/  R2UR UR35, R18 ;  /* 0x00000000122372ca */ /* 0x008fe400000e0000 */
[----:B------:R-:W-:Y:S02]  /*5a60*/  R2UR UR36, R33 ;  /* 0x00000000212472ca */ /* 0x000fe400000e0000 */
[----:B------:R-:W-:Y:S06]  /*5a70*/  R2UR UR37, R19 ;  /* 0x00000000132572ca */ /* 0x000fec00000e0000 */
        /* <DEDUP_REMOVED lines=61> */
[----:B---3--:R-:W-:Y:S02]  /*5e50*/  R2UR.FILL UR53, R60 ;  /* 0x000000003c3572ca */ /* 0x008fe400004e0000 */
[----:B------:R-:W-:Y:S02]  /*5e60*/  R2UR.FILL UR52, R59 ;  /* 0x000000003b3472ca */ /* 0x000fe400004e0000 */
[----:B------:R-:W-:Y:S06]  /*5e70*/  R2UR.FILL UR51, R58 ;  /* 0x000000003a3372ca */ /* 0x000fec00004e0000 */
[----:B------:R3:W-:Y:S01]  /*5e80*/  UTMALDG.4D.IM2COL.2CTA [UR40], [UR8], UR4, desc[UR14] ;  /* 0x00000e28080073b4 */ /* 0x0007e20008259004 */
[----:B-1----:R-:W-:Y:S01]  /*5e90*/  @P1 R2UR UR16, R47 ;  /* 0x000000002f1012ca */ /* 0x002fe200000e0000 */
[----:B------:R-:W-:Y:S01]  /*5ea0*/  @P1 VIADD R47, R0, 0xc400 ;  /* 0x0000c400002f1836 */ /* 0x000fe20000000000 */
[----:B------:R-:W-:Y:S01]  /*5eb0*/  UMOV UR17, UR43 ;  /* 0x0000002b00117c82 */ /* 0x000fe20008000000 */
[----:B------:R-:W-:Y:S01]  /*5ec0*/  UMOV UR20, UR13 ;  /* 0x0000000d00147c82 */ /* 0x000fe20008000000 */
[----:B------:R-:W-:Y:S01]  /*5ed0*/  UMOV UR19, UR17 ;  /* 0x0000001100137c82 */ /* 0x000fe20008000000 */
[----:B------:R-:W-:Y:S01]  /*5ee0*/  UMOV UR21, UR5 ;  /* 0x0000000500157c82 */ /* 0x000fe20008000000 */
[----:B------:R-:W-:Y:S01]  /*5ef0*/  @P1 R2UR UR32, R47 ;  /* 0x000000002f2012ca */ /* 0x000fe200000e0000 */
[----:B------:R-:W-:Y:S01]  /*5f00*/  UMOV UR17, UR12 ;  /* 0x0000000c00117c82 */ /* 0x000fe20008000000 */
[----:B------:R-:W-:Y:S01]  /*5f10*/  UMOV UR13, UR36 ;  /* 0x00000024000d7c82 */ /* 0x000fe20008000000 */
[----:B------:R-:W-:Y:S01]  /*5f20*/  UMOV UR5, UR37 ;  /* 0x0000002500057c82 */ /* 0x000fe20008000000 */
[----:B---3--:R-:W-:Y:S03]  /*5f30*/  R2UR.FILL UR45, R56 ;  /* 0x00000000382d72ca */ /* 0x008fe600004e0000 */
[----:B------:R1:W-:Y:S01]  /*5f40*/  UTMALDG.4D.IM2COL.2CTA [UR16], [UR8], UR4, desc[UR14] ;  /* 0x00000e10080073b4 */ /* 0x0003e20008259004 */
[----:B------:R-:W-:Y:S02]  /*5f50*/  R2UR.FILL UR44, R55 ;  /* 0x00000000372c72ca */ /* 0x000fe400004e0000 */
[----:B------:R-:W-:Y:S03]  /*5f60*/  R2UR.FILL UR43, R54 ;  /* 0x00000000362b72ca */ /* 0x000fe600004e0000 */
[----:B------:R3:W-:Y:S01]  /*5f70*/  UTMALDG.4D.IM2COL.2CTA [UR32], [UR8], UR4, desc[UR14] ;  /* 0x00000e20080073b4 */ /* 0x0007e20008259004 */
[----:B-1----:R-:W-:Y:S01]  /*5f80*/  UMOV UR17, UR35 ;  /* 0x0000002300117c82 */ /* 0x002fe20008000000 */
[----:B------:R-:W-:Y:S01]  /*5f90*/  UMOV UR20, UR13 ;  /* 0x0000000d00147c82 */ /* 0x000fe20008000000 */
[----:B------:R-:W-:Y:S01]  /*5fa0*/  UMOV UR19, UR17 ;  /* 0x0000001100137c82 */ /* 0x000fe20008000000 */
[----:B------:R-:W-:Y:S01]  /*5fb0*/  UMOV UR21, UR5 ;  /* 0x0000000500157c82 */ /* 0x000fe20008000000 */
[----:B------:R-:W-:Y:S01]  /*5fc0*/  UMOV UR17, UR12 ;  /* 0x0000000c00117c82 */ /* 0x000fe20008000000 */
[----:B------:R-:W-:Y:S01]  /*5fd0*/  UMOV UR13, UR23 ;  /* 0x00000017000d7c82 */ /* 0x000fe20008000000 */
[----:B---3--:R-:W-:Y:S01]  /*5fe0*/  R2UR.FILL UR35, R39 ;  /* 0x00000000272372ca */ /* 0x008fe200004e0000 */
[----:B------:R-:W-:Y:S01]  /*5ff0*/  @P1 VIADD R39, R0, 0xc800 ;  /* 0x0000c80000271836 */ /* 0x000fe20000000000 */
[----:B------:R-:W-:Y:S02]  /*6000*/  R2UR.FILL UR37, R41 ;  /* 0x00000000292572ca */ /* 0x000fe400004e0000 */
[----:B------:R-:W-:Y:S02]  /*6010*/  R2UR.FILL UR36, R40 ;  /* 0x00000000282472ca */ /* 0x000fe400004e0000 */
[----:B------:R-:W-:Y:S01]  /*6020*/  @P1 R2UR UR16, R39 ;  /* 0x00000000271012ca */ /* 0x000fe200000e0000 */
[C---:B------:R-:W-:Y:S05]  /*6030*/  @P1 VIADD R39, R0.reuse, 0xcc00 ;  /* 0x0000cc0000271836 */ /* 0x040fea0000000000 */
[----:B------:R-:W-:Y:S01]  /*6040*/  @P1 R2UR UR72, R39 ;  /* 0x00000000274812ca */ /* 0x000fe200000e0000 */
[C---:B------:R-:W-:Y:S06]  /*6050*/  @P1 VIADD R39, R0.reuse, 0xd000 ;  /* 0x0000d00000271836 */ /* 0x040fec0000000000 */
[----:B------:R1:W-:Y:S06]  /*6060*/  UTMALDG.4D.IM2COL.2CTA [UR16], [UR8], UR4, desc[UR14] ;  /* 0x00000e10080073b4 */ /* 0x0003ec0008259004 */
[----:B------:R-:W-:Y:S01]  /*6070*/  UTMALDG.4D.IM2COL.2CTA [UR72], [UR8], UR4, desc[UR14] ;  /* 0x00000e48080073b4 */ /* 0x000fe20008259004 */
[----:B-1----:R-:W-:Y:S01]  /*6080*/  @P1 R2UR UR16, R39 ;  /* 0x00000000271012ca */ /* 0x002fe200000e0000 */
[----:B------:R-:W-:Y:S01]  /*6090*/  UMOV UR19, UR75 ;  /* 0x0000004b00137c82 */ /* 0x000fe20008000000 */
[----:B------:R-:W-:Y:S01]  /*60a0*/  UMOV UR20, UR76 ;  /* 0x0000004c00147c82 */ /* 0x000fe20008000000 */
[----:B------:R-:W-:Y:S01]  /*60b0*/  UMOV UR21, UR77 ;  /* 0x0000004d00157c82 */ /* 0x000fe20008000000 */
[C---:B------:R-:W-:Y:S05]  /*60c0*/  @P1 VIADD R39, R0.reuse, 0xd400 ;  /* 0x0000d40000271836 */ /* 0x040fea0000000000 */
[----:B------:R-:W-:Y:S01]  /*60d0*/  @P1 R2UR UR64, R39 ;  /* 0x00000000274012ca */ /* 0x000fe200000e0000 */
[C---:B------:R-:W-:Y:S03]  /*60e0*/  @P1 VIADD R39, R0.reuse, 0xd800 ;  /* 0x0000d80000271836 */ /* 0x040fe60000000000 */
[----:B------:R1:W-:Y:S09]  /*60f0*/  UTMALDG.4D.IM2COL.2CTA [UR16], [UR8], UR4, desc[UR14] ;  /* 0x00000e10080073b4 */ /* 0x0003f20008259004 */
        /* <DEDUP_REMOVED lines=43> */
[----:B------:R-:W-:Y:S02]  /*63b0*/  @P1 R2UR UR24, R39 ;  /* 0x00000000271812ca */ /* 0x000fe400000e0000 */
[----:B------:R-:W-:Y:S02]  /*63c0*/  @P1 IADD3 R39, P0, PT, R66, 0x180, RZ ;  /* 0x0000018042271810 */ /* 0x000fe40007f1e0ff */
[----:B------:R1:W-:Y:S02]  /*63d0*/  UTMALDG.4D.IM2COL.2CTA [UR16], [UR8], UR4, desc[UR14] ;  /* 0x00000e10080073b4 */ /* 0x0003e40008259004 */
[----:B------:R-:W-:Y:S07]  /*63e0*/  @P1 R2UR UR5, R39 ;  /* 0x00000000270512ca */ /* 0x000fee00000e0000 */
[----:B------:R-:W-:Y:S06]  /*63f0*/  UTMALDG.4D.IM2COL.2CTA [UR24], [UR8], UR4, desc[UR14] ;  /* 0x00000e18080073b4 */ /* 0x000fec0008259004 */
[----:B------:R-:W-:Y:S01]  /*6400*/  IMAD.U32 R40, RZ, RZ, UR5 ;  /* 0x00000005ff287e24 */ /* 0x000fe2000f8e00ff */
[----:B-1----:R-:W-:Y:S01]  /*6410*/  @P1 R2UR UR16, R0 ;  /* 0x00000000001012ca */ /* 0x002fe200000e0000 */
[----:B------:R-:W-:Y:S01]  /*6420*/  UMOV UR19, UR27 ;  /* 0x0000001b00137c82 */ /* 0x000fe20008000000 */
[----:B------:R-:W-:Y:S01]  /*6430*/  UMOV UR20, UR28 ;  /* 0x0000001c00147c82 */ /* 0x000fe20008000000 */
[----:B------:R-:W-:Y:S01]  /*6440*/  UMOV UR21, UR29 ;  /* 0x0000001d00157c82 */ /* 0x000fe20008000000 */
[----:B------:R-:W-:Y:S01]  /*6450*/  @P1 IMAD.X R0, RZ, RZ, R67, P0 ;  /* 0x000000ffff001224 */ /* 0x000fe200000e0643 */
[C---:B------:R-:W-:Y:S01]  /*6460*/  ISETP.GT.U32.AND P0, PT, R6.reuse, 0x1, PT ;  /* 0x000000010600780c */ /* 0x040fe20003f04070 */
[----:B------:R-:W-:Y:S07]  /*6470*/  VIADD R6, R6, 0xffffffff ;  /* 0xffffffff06067836 */ /* 0x000fee0000000000 */
[----:B------:R1:W-:Y:S02]  /*6480*/  UTMALDG.4D.IM2COL.2CTA [UR16], [UR8], UR4, desc[UR14] ;  /* 0x00000e10080073b4 */ /* 0x0003e40008259004 */
[----:B-1----:R-:W-:Y:S01]  /*6490*/  @P1 R2UR UR4, R0 ;  /* 0x00000000000412ca */ /* 0x002fe200000e0000 */
[----:B------:R-:W-:Y:S01]  /*64a0*/  @P1 VIADD R0, R2, 0x28400 ;  /* 0x0002840002001836 */ /* 0x000fe20000000000 */
[----:B------:R-:W-:Y:S01]  /*64b0*/  R2UR UR18, R42 ;  /* 0x000000002a1272ca */ /* 0x000fe200000e0000 */
[----:B------:R-:W-:Y:S01]  /*64c0*/  @P1 VIADD R2, R2, 0x2a400 ;  /* 0x0002a40002021836 */ /* 0x000fe20000000000 */
[----:B------:R-:W-:Y:S01]  /*64d0*/  UMOV UR20, UR30 ;  /* 0x0000001e00147c82 */ /* 0x000fe20008000000 */
[----:B------:R-:W-:Y:S01]  /*64e0*/  UMOV UR21, UR23 ;  /* 0x0000001700157c82 */ /* 0x000fe20008000000 */
[----:B------:R-:W-:Y:S01]  /*64f0*/  @P1 R2UR UR16, R0 ;  /* 0x00000000001012ca */ /* 0x000fe200000e0000 */
[----:B------:R-:W-:Y:S01]  /*6500*/  UMOV UR19, UR11 ;  /* 0x0000000b00137c82 */ /* 0x000fe20008000000 */
[----:B------:R-:W-:Y:S01]  /*6510*/  @P1 R2UR UR8, R2 ;  /* 0x00000000020812ca */ /* 0x000fe200000e0000 */
[----:B------:R-:W-:Y:S01]  /*6520*/  UMOV UR9, UR12 ;  /* 0x0000000c00097c82 */ /* 0x000fe20008000000 */
[----:B------:R-:W-:Y:S01]  /*6530*/  UMOV UR12, UR30 ;  /* 0x0000001e000c7c82 */ /* 0x000fe20008000000 */
[----:B------:R-:W-:Y:S02]  /*6540*/  IMAD.MOV.U32 R2, RZ, RZ, R3 ;  /* 0x000000ffff027224 */ /* 0x000fe400078e0003 */
[----:B------:R-:W-:Y:S01]  /*6550*/  IMAD.U32 R41, RZ, RZ, UR4 ;  /* 0x00000004ff297e24 */ /* 0x000fe2000f8e00ff */
[----:B------:R-:W-:Y:S04]  /*6560*/  @P1 R2UR UR4, R40 ;  /* 0x00000000280412ca */ /* 0x000fe800000e0000 */
[----:B------:R-:W-:Y:S11]  /*6570*/  @P1 R2UR UR5, R41 ;  /* 0x00000000290512ca */ /* 0x000ff600000e0000 */
[----:B------:R-:W-:Y:S02]  /*6580*/  @!UPT UIADD3 URZ, UPT, UPT, URZ, URZ, URZ ;  /* 0x000000fffffff290 */ /* 0x000fe4000fffe0ff */
[----:B------:R-:W-:Y:S01]  /*6590*/  UTMALDG.4D.2CTA [UR16], [UR4], desc[UR14] ;  /* 0x00000e10040075b4 */ /* 0x000fe20008219000 */
[----:B------:R1:W-:Y:S02]  /*65a0*/  UTMALDG.4D.2CTA [UR8], [UR4], desc[UR14] ;  /* 0x00000e08040075b4 */ /* 0x0003e40008219000 */
[----:B-1----:R-:W-:Y:S02]  /*65b0*/  UIADD3 UR5, UPT, UPT, UR30, 0x1, URZ ;  /* 0x000000011e057890 */ /* 0x002fe4000fffe0ff */
[----:B------:R-:W-:Y:S02]  /*65c0*/  UIADD3 UR4, UPT, UPT, UR23, 0x1, URZ ;  /* 0x0000000117047890 */ /* 0x000fe4000fffe0ff */
[----:B------:R-:W-:Y:S02]  /*65d0*/  UISETP.NE.AND UP1, UPT, UR5, UR47, UPT ;  /* 0x0000002f0500728c */ /* 0x000fe4000bf25270 */
[----:B------:R-:W-:Y:S02]  /*65e0*/  UIADD3 UR8, UPT, UPT, UR22, 0x1, URZ ;  /* 0x0000000116087890 */ /* 0x000fe4000fffe0ff */
[----:B------:R-:W-:Y:S06]  /*65f0*/  USEL UR5, UR5, URZ, UP1 ;  /* 0x000000ff05057287 */ /* 0x000fec0008800000 */
[----:B------:R-:W-:Y:S01]  /*6600*/  IMAD.U32 R0, RZ, RZ, UR5 ;  /* 0x00000005ff007e24 */ /* 0x000fe2000f8e00ff */
[----:B------:R-:W-:Y:S04]  /*6610*/  @UP1 UIADD3 UR4, UPT, UPT, UR23, URZ, URZ ;  /* 0x000000ff17041290 */ /* 0x000fe8000fffe0ff */
[----:B------:R-:W-:Y:S04]  /*6620*/  UISETP.NE.AND UP0, UPT, UR4, UR38, UPT ;  /* 0x000000260400728c */ /* 0x000fe8000bf05270 */
[----:B------:R-:W-:Y:S06]  /*6630*/  USEL UR4, UR4, URZ, UP0 ;  /* 0x000000ff04047287 */ /* 0x000fec0008000000 */
[----:B------:R-:W-:Y:S01]  /*6640*/  IMAD.U32 R47, RZ, RZ, UR4 ;  /* 0x00000004ff2f7e24 */ /* 0x000fe2000f8e00ff */
[----:B------:R-:W-:Y:S07]  /*6650*/  @UP0 UIADD3 UR8, UPT, UPT, UR22, URZ, URZ ;  /* 0x000000ff16080290 */ /* 0x000fee000fffe0ff */
[----:B------:R-:W-:Y:S01]  /*6660*/  UMOV UR22, UR8 ;  /* 0x0000000800167c82 */ /* 0x000fe20008000000 */
[----:B--2---:R-:W-:Y:S05]  /*6670*/  @P0 BRA `(.L_x_35) ;  /* 0xffffffe800d00947 */ /* 0x004fea000383ffff */
.L_x_29:
[----:B------:R-:W-:Y:S01]  /*6680*/  SHF.L.U32 R0, R11, 0x1f, RZ ;  /* 0x0000001f0b007819 */ /* 0x000fe200000006ff */
[----:B------:R-:W-:-:S03]  /*6690*/  NOP ;  /* 0x0000000000007918 */ /* 0x000fc60000000000 */
[----:B------:R-:W3:Y:S02]  /*66a0*/  SYNCS.PHASECHK.TRANS64.TRYWAIT P0, [R4+URZ+0x90], R0 ;  /* 0x00009000040075a7 */ /* 0x000ee400080011ff */
[----:B---3--:R-:W-:Y:S05]  /*66b0*/  @!P0 BRA `(.L_x_36) ;  /* 0x0000009c00108947 */ /* 0x008fea0003800000 */
.L_x_178:
[----:B------:R-:W4:Y:S01]  /*66c0*/  LDS.128 R16, [R4+0xd0] ;  /* 0x0000d00004107984 */ /* 0x000f220000000c00 */
[----:B------:R-:W-:Y:S01]  /*66d0*/  R2UR UR7, R46 ;  /* 0x000000002e0772ca */ /* 0x000fe200000e0000 */
[----:B------:R-:W-:Y:S01]  /*66e0*/  UISETP.GE.AND UP0, UPT, UR39, 0x1, UPT ;  /* 0x000000012700788c */ /* 0x000fe2000bf06270 */
[----:B------:R-:W-:Y:S01]  /*66f0*/  R2UR UR6, R45 ;  /* 0x000000002d0672ca */ /* 0x000fe200000e0000 */
[----:B------:R-:W-:Y:S01]  /*6700*/  @!PT LDS RZ, [RZ] ;  /* 0x00000000fffff984 */ /* 0x000fe20000000800 */
[----:B------:R-:W-:Y:S01]  /*6710*/  @!PT LDS RZ, [RZ] ;  /* 0x00000000fffff984 */ /* 0x000fe20000000800 */
[----:B------:R-:W-:Y:S01]  /*6720*/  @!PT LDS RZ, [RZ] ;  /* 0x00000000fffff984 */ /* 0x000fe20000000800 */
[----:B------:R-:W-:Y:S01]  /*6730*/  @!PT LDS RZ, [RZ] ;  /* 0x00000000fffff984 */ /* 0x000fe20000000800 */
[----:B------:R1:W-:Y:S06]  /*6740*/  MEMBAR.ALL.CTA ;  /* 0x0000000000007992 */ /* 0x0003ec0000008000 */
[----:B-1----:R-:W1:Y:S01]  /*6750*/  FENCE.VIEW.ASYNC.S ;  /* 0x00000000000073c6 */ /* 0x002e620000000000 */
[----:B----4-:R-:W-:-:S13]  /*6760*/  LOP3.LUT P0, RZ, R18, 0x1, RZ, 0xc0, !PT ;  /* 0x0000000112ff7812 */ /* 0x010fda000780c0ff */
[----:B-1----:R-:W-:Y:S01]  /*6770*/  VOTEU.ANY UP1, P0 ;  /* 0x0000000000ff7886 */ /* 0x002fe20000020100 */
[----:B------:R-:W-:-:S13]  /*6780*/  PLOP3.LUT P0, PT, PT, PT, UP1, 0x80, 0x8 ;  /* 0x000000000008781c */ /* 0x000fda0003f0f018 */
[----:B---3--:R-:W-:Y:S02]  /*6790*/  @P0 MOV R0, R16 ;  /* 0x0000001000000202 */ /* 0x008fe40000000f00 */
[----:B------:R-:W-:Y:S02]  /*67a0*/  @P0 LOP3.LUT R16, R17, 0xffff, RZ, 0xc0, !PT ;  /* 0x0000ffff11100812 */ /* 0x000fe400078ec0ff */
[----:B------:R-:W-:Y:S01]  /*67b0*/  @P0 R2UR UR5, R0 ;  /* 0x00000000000502ca */ /* 0x000fe200000e0000 */
[----:B------:R-:W-:Y:S01]  /*67c0*/  VIADD R0, R4, 0x98 ;  /* 0x0000009804007836 */ /* 0x000fe20000000000 */
[----:B------:R-:W-:-:S04]  /*67d0*/  @P0 R2UR UR4, R16 ;  /* 0x00000000100402ca */ /* 0x000fc800000e0000 */
[----:B------:R-:W-:-:S04]  /*67e0*/  PRMT R0, RZ, 0x654, R0 ;  /* 0x00000654ff007816 */ /* 0x000fc80000000000 */
[----:B------:R1:W-:Y:S03]  /*67f0*/  SYNCS.ARRIVE.TRANS64.RED.A1T0 RZ, [R0+URZ], RZ ;  /* 0x000000ff00ff79a7 */ /* 0x0003e600081004ff */
[----:B------:R-:W-:Y:S02]  /*6800*/  @UP1 UMOV UR7, UR5 ;  /* 0x0000000500071c82 */ /* 0x000fe40008000000 */
[----:B------:R-:W-:Y:S01]  /*6810*/  @UP1 UMOV UR6, UR4 ;  /* 0x0000000400061c82 */ /* 0x000fe20008000000 */
[----:B------:R-:W-:Y:S02]  /*6820*/  IMAD.U32 R46, RZ, RZ, UR7 ;  /* 0x00000007ff2e7e24 */ /* 0x000fe4000f8e00ff */
[----:B------:R-:W-:Y:S01]  /*6830*/  IMAD.U32 R45, RZ, RZ, UR6 ;  /* 0x00000006ff2d7e24 */ /* 0x000fe2000f8e00ff */
[----:B------:R-:W-:Y:S06]  /*6840*/  BRA.U !UP0, `(.L_x_37) ;  /* 0x0000000108ec7547 */ /* 0x000fec000b800000 */
[----:B------:R-:W3:Y:S01]  /*6850*/  LDCU.128 UR12, c[0x0][0xb10] ;  /* 0x00016200ff0c77ac */ /* 0x000ee20008000c00 */
[----:B------:R-:W-:Y:S02]  /*6860*/  R2UR UR8, R43 ;  /* 0x000000002b0872ca */ /* 0x000fe400000e0000 */
[----:B------:R-:W-:Y:S01]  /*6870*/  R2UR UR9, R44 ;  /* 0x000000002c0972ca */ /* 0x000fe200000e0000 */
[----:B------:R-:W4:Y:S01]  /*6880*/  LDCU UR19, c[0x0][0xb20] ;  /* 0x00016400ff1377ac */ /* 0x000f220008000800 */
[----:B------:R-:W-:Y:S02]  /*6890*/  R2UR UR21, R45 ;  /* 0x000000002d1572ca */ /* 0x000fe400000e0000 */
[----:B------:R-:W-:Y:S01]  /*68a0*/  R2UR UR20, R46 ;  /* 0x000000002e1472ca */ /* 0x000fe200000e0000 */
[----:B------:R-:W2:Y:S01]  /*68b0*/  LDCU UR18, c[0x0][0xb0c] ;  /* 0x00016180ff1277ac */ /* 0x000ea20008000800 */
[----:B------:R-:W1:Y:S01]  /*68c0*/  LDCU.64 UR16, c[0x0][0xb28] ;  /* 0x00016500ff1077ac */ /* 0x000e620008000a00 */
[----:B------:R-:W-:-:S04]  /*68d0*/  UISETP.NE.AND UP3, UPT, UR39, 0x1, UPT ;  /* 0x000000012700788c */ /* 0x000fc8000bf65270 */
[----:B---3--:R-:W-:Y:S02]  /*68e0*/  UIMAD.WIDE.U32 UR4, UR8, UR15, URZ ;  /* 0x0000000f080472a5 */ /* 0x008fe4000f8e00ff */
[----:B------:R-:W-:Y:S02]  /*68f0*/  UIMAD.WIDE.U32 UR6, UR9, UR12, URZ ;  /* 0x0000000c090672a5 */ /* 0x000fe4000f8e00ff */
[----:B------:R-:W-:Y:S02]  /*6900*/  UISETP.NE.AND UP0, UPT, UR14, 0x1, UPT ;  /* 0x000000010e00788c */ /* 0x000fe4000bf05270 */
[----:B------:R-:W-:Y:S01]  /*6910*/  UIMAD.WIDE.U32 UR10, UR21, UR15, URZ ;  /* 0x0000000f150a72a5 */ /* 0x000fe2000f8e00ff */
[----:B------:R-:W-:Y:S01]  /*6920*/  UMOV UR4, UR5 ;  /* 0x0000000500047c82 */ /* 0x000fe20008000000 */
[----:B--2---:R-:W-:Y:S02]  /*6930*/  UISETP.NE.AND UP2, UPT, UR18, 0x1, UPT ;  /* 0x000000011200788c */ /* 0x004fe4000bf45270 */
[----:B----4-:R-:W-:-:S03]  /*6940*/  USHF.R.U32.HI UR5, URZ, UR19, UR4 ;  /* 0x00000013ff057299 */ /* 0x010fc60008011604 */
[----:B------:R-:W-:Y:S01]  /*6950*/  UMOV UR4, UR7 ;  /* 0x0000000700047c82 */ /* 0x000fe20008000000 */
[----:B------:R-:W-:Y:S02]  /*6960*/  USEL UR8, UR8, UR5, !UP0 ;  /* 0x0000000508087287 */ /* 0x000fe4000c000000 */
[----:B------:R-:W-:Y:S02]  /*6970*/  USHF.R.U32.HI UR4, URZ, UR13, UR4 ;  /* 0x0000000dff047299 */ /* 0x000fe40008011604 */
[----:B------:R-:W-:Y:S02]  /*6980*/  UIMAD.WIDE.U32 UR6, UR20, UR12, URZ ;  /* 0x0000000c140672a5 */ /* 0x000fe4000f8e00ff */
[----:B------:R-:W-:Y:S02]  /*6990*/  USEL UR12, UR9, UR4, !UP2 ;  /* 0x00000004090c7287 */ /* 0x000fe4000d000000 */
[----:B-1----:R-:W-:Y:S01]  /*69a0*/  UIMAD.WIDE.U32 UR4, UR8, UR16, URZ ;  /* 0x00000010080472a5 */ /* 0x002fe2000f8e00ff */
[----:B------:R-:W-:Y:S01]  /*69b0*/  UMOV UR9, UR11 ;  /* 0x0000000b00097c82 */ /* 0x000fe20008000000 */
[----:B------:R-:W-:-:S02]  /*69c0*/  UIMAD.WIDE.U32 UR10, UR12, UR16, URZ ;  /* 0x000000100c0a72a5 */ /* 0x000fc4000f8e00ff */
[----:B------:R-:W-:-:S03]  /*69d0*/  USHF.R.U32.HI UR9, URZ, UR19, UR9 ;  /* 0x00000013ff097299 */ /* 0x000fc60008011609 */
[----:B------:R-:W-:Y:S01]  /*69e0*/  UMOV UR4, UR5 ;  /* 0x0000000500047c82 */ /* 0x000fe20008000000 */
[----:B------:R-:W-:Y:S01]  /*69f0*/  UMOV UR6, UR7 ;  /* 0x0000000700067c82 */ /* 0x000fe20008000000 */
[----:B------:R-:W-:Y:S01]  /*6a00*/  @UP3 USHF.R.U32.HI UR8, URZ, UR17, UR4 ;  /* 0x00000011ff083299 */ /* 0x000fe20008011604 */
[----:B------:R-:W-:Y:S01]  /*6a10*/  UMOV UR5, UR11 ;  /* 0x0000000b00057c82 */ /* 0x000fe20008000000 */
[----:B------:R-:W-:Y:S02]  /*6a20*/  USHF.R.U32.HI UR7, URZ, UR13, UR6 ;  /* 0x0000000dff077299 */ /* 0x000fe40008011606 */
[----:B------:R-:W-:Y:S02]  /*6a30*/  USEL UR4, UR21, UR9, !UP0 ;  /* 0x0000000915047287 */ /* 0x000fe4000c000000 */
[----:B------:R-:W-:Y:S02]  /*6a40*/  @UP3 USHF.R.U32.HI UR12, URZ, UR17, UR5 ;  /* 0x00000011ff0c3299 */ /* 0x000fe40008011605 */
[----:B------:R-:W-:-:S02]  /*6a50*/  UIMAD UR6, UR39, UR8, URZ ;  /* 0x00000008270672a4 */ /* 0x000fc4000f8e02ff */
[----:B------:R-:W-:Y:S02]  /*6a60*/  USEL UR5, UR20, UR7, !UP2 ;  /* 0x0000000714057287 */ /* 0x000fe4000d000000 */
[----:B------:R-:W-:Y:S02]  /*6a70*/  UIMAD UR8, UR39, UR12, URZ ;  /* 0x0000000c270872a4 */ /* 0x000fe4000f8e02ff */
[----:B------:R-:W-:Y:S02]  /*6a80*/  UISETP.GE.AND UP0, UPT, UR4, UR6, UPT ;  /* 0x000000060400728c */ /* 0x000fe4000bf06270 */
[----:B------:R-:W-:Y:S02]  /*6a90*/  UIMAD.WIDE.U32 UR6, UR4, UR16, URZ ;  /* 0x00000010040672a5 */ /* 0x000fe4000f8e00ff */
[----:B------:R-:W-:Y:S02]  /*6aa0*/  UISETP.GE.OR UP0, UPT, UR5, UR8, UP0 ;  /* 0x000000080500728c */ /* 0x000fe40008706670 */
[----:B------:R-:W-:-:S02]  /*6ab0*/  UIMAD.WIDE.U32 UR8, UR5, UR16, URZ ;  /* 0x00000010050872a5 */ /* 0x000fc4000f8e00ff */
[----:B------:R-:W-:Y:S01]  /*6ac0*/  UIADD3 UR10, UPT, UPT, -UR4, URZ, URZ ;  /* 0x000000ff040a7290 */ /* 0x000fe2000fffe1ff */
[----:B------:R-:W-:Y:S02]  /*6ad0*/  UMOV UR6, UR7 ;  /* 0x0000000700067c82 */ /* 0x000fe40008000000 */
[----:B------:R-:W-:Y:S02]  /*6ae0*/  USHF.R.U32.HI UR6, URZ, UR17, UR6 ;  /* 0x00000011ff067299 */ /* 0x000fe40008011606 */
[----:B------:R-:W-:Y:S02]  /*6af0*/  UIMAD UR10, UR14, UR10, UR21 ;  /* 0x0000000a0e0a72a4 */ /* 0x000fe4000f8e0215 */
[----:B------:R-:W-:Y:S01]  /*6b00*/  USEL UR6, UR4, UR6, !UP3 ;  /* 0x0000000604067287 */ /* 0x000fe2000d800000 */
[----:B------:R-:W-:Y:S01]  /*6b10*/  @!UP0 UMOV UR7, UR9 ;  /* 0x0000000900078c82 */ /* 0x000fe20008000000 */
[----:B------:R-:W-:Y:S02]  /*6b20*/  UIADD3 UR9, UPT, UPT, -UR5, URZ, URZ ;  /* 0x000000ff05097290 */ /* 0x000fe4000fffe1ff */
[----:B------:R-:W-:-:S02]  /*6b30*/  @!UP0 USHF.R.U32.HI UR7, URZ, UR17, UR7 ;  /* 0x00000011ff078299 */ /* 0x000fc40008011607 */
[----:B------:R-:W-:Y:S02]  /*6b40*/  UIADD3 UR8, UPT, UPT, -UR6, URZ, URZ ;  /* 0x000000ff06087290 */ /* 0x000fe4000fffe1ff */
[----:B------:R-:W-:Y:S02]  /*6b50*/  @!UP0 USEL UR7, UR5, UR7, !UP3 ;  /* 0x0000000705078287 */ /* 0x000fe4000d800000 */
[----:B------:R-:W-:Y:S02]  /*6b60*/  UIMAD UR8, UR39, UR8, UR4 ;  /* 0x00000008270872a4 */ /* 0x000fe4000f8e0204 */
[----:B------:R-:W-:Y:S02]  /*6b70*/  @!UP0 UIADD3 UR6, UPT, UPT, UR6, -UR7, URZ ;  /* 0x8000000706068290 */ /* 0x000fe4000fffe0ff */
[----:B------:R-:W-:Y:S02]  /*6b80*/  @!UP0 UIMAD UR7, UR8, UR12, UR7 ;  /* 0x0000000c080782a4 */ /* 0x000fe4000f8e0207 */
[----:B------:R-:W-:-:S02]  /*6b90*/  @!UP0 UIMAD UR4, UR39, UR6, UR5 ;  /* 0x00000006270482a4 */ /* 0x000fc4000f8e0205 */
[----:B------:R-:W-:Y:S02]  /*6ba0*/  UIMAD UR6, UR18, UR9, UR20 ;  /* 0x00000009120672a4 */ /* 0x000fe4000f8e0214 */
[----:B------:R-:W-:Y:S01]  /*6bb0*/  UIMAD UR8, UR4, UR14, UR10 ;  /* 0x0000000e040872a4 */ /* 0x000fe2000f8e020a */
[----:B------:R-:W-:Y:S02]  /*6bc0*/  @!UP0 UMOV UR5, UR7 ;  /* 0x0000000700058c82 */ /* 0x000fe40008000000 */
[----:B------:R-:W-:-:S03]  /*6bd0*/  UIMAD UR4, UR5, UR18, UR6 ;  /* 0x00000012050472a4 */ /* 0x000fc6000f8e0206 */
[----:B------:R-:W-:-:S03]  /*6be0*/  IMAD.U32 R45, RZ, RZ, UR8 ;  /* 0x00000008ff2d7e24 */ /* 0x000fc6000f8e00ff */
[----:B------:R-:W-:-:S07]  /*6bf0*/  IMAD.U32 R46, RZ, RZ, UR4 ;  /* 0x00000004ff2e7e24 */ /* 0x000fce000f8e00ff */
.L_x_37:
[----:B------:R-:W3:Y:S02]  /*6c00*/  LDCU UR4, c[0x0][0xb30] ;  /* 0x00016600ff0477ac */ /* 0x000ee40008000800 */
[----:B---3--:R-:W-:-:S09]  /*6c10*/  UISETP.NE.AND UP0, UPT, UR4, 0x1, UPT ;  /* 0x000000010400788c */ /* 0x008fd2000bf05270 */
[----:B------:R-:W-:Y:S05]  /*6c20*/  BRA.U UP0, `(.L_x_38) ;  /* 0x0000000100547547 */ /* 0x000fea000b800000 */
[----:B------:R-:W3:Y:S01]  /*6c30*/  LDCU.128 UR8, c[0x0][0xb10] ;  /* 0x00016200ff0877ac */ /* 0x000ee20008000c00 */
[----:B------:R-:W-:Y:S02]  /*6c40*/  R2UR UR15, R45 ;  /* 0x000000002d0f72ca */ /* 0x000fe400000e0000 */
[----:B------:R-:W-:Y:S01]  /*6c50*/  R2UR UR14, R46 ;  /* 0x000000002e0e72ca */ /* 0x000fe200000e0000 */
[----:B------:R-:W4:Y:S01]  /*6c60*/  LDCU UR12, c[0x0][0xb0c] ;  /* 0x00016180ff0c77ac */ /* 0x000f220008000800 */
[----:B------:R-:W1:Y:S11]  /*6c70*/  LDCU UR13, c[0x0][0xb20] ;  /* 0x00016400ff0d77ac */ /* 0x000e760008000800 */
[----:B---3--:R-:W-:-:S02]  /*6c80*/  UIMAD.WIDE.U32 UR6, UR14, UR8, URZ ;  /* 0x000000080e0672a5 */ /* 0x008fc4000f8e00ff */
[----:B------:R-:W-:Y:S02]  /*6c90*/  UIMAD.WIDE.U32 UR4, UR15, UR11, URZ ;  /* 0x0000000b0f0472a5 */ /* 0x000fe4000f8e00ff */
[----:B----4-:R-:W-:Y:S02]  /*6ca0*/  UISETP.NE.AND UP2, UPT, UR12, 0x1, UPT ;  /* 0x000000010c00788c */ /* 0x010fe4000bf45270 */
[----:B------:R-:W-:Y:S01]  /*6cb0*/  UISETP.NE.AND UP0, UPT, UR10, 0x1, UPT ;  /* 0x000000010a00788c */ /* 0x000fe2000bf05270 */
[----:B------:R-:W-:Y:S02]  /*6cc0*/  UMOV UR6, UR7 ;  /* 0x0000000700067c82 */ /* 0x000fe40008000000 */
[----:B------:R-:W-:Y:S01]  /*6cd0*/  UMOV UR4, UR5 ;  /* 0x0000000500047c82 */ /* 0x000fe20008000000 */
[----:B------:R-:W-:Y:S02]  /*6ce0*/  USHF.R.U32.HI UR6, URZ, UR9, UR6 ;  /* 0x00000009ff067299 */ /* 0x000fe40008011606 */
[----:B-1----:R-:W-:-:S02]  /*6cf0*/  USHF.R.U32.HI UR4, URZ, UR13, UR4 ;  /* 0x0000000dff047299 */ /* 0x002fc40008011604 */
[----:B------:R-:W-:Y:S02]  /*6d00*/  USEL UR5, UR14, UR6, !UP2 ;  /* 0x000000060e057287 */ /* 0x000fe4000d000000 */
[----:B------:R-:W-:-:S04]  /*6d10*/  USEL UR4, UR15, UR4, !UP0 ;  /* 0x000000040f047287 */ /* 0x000fc8000c000000 */
[----:B------:R-:W-:Y:S02]  /*6d20*/  UIADD3 UR6, UPT, UPT, UR5, -UR4, URZ ;  /* 0x8000000405067290 */ /* 0x000fe4000fffe0ff */
[----:B------:R-:W-:Y:S02]  /*6d30*/  UIADD3 UR4, UPT, UPT, -UR5, UR4, URZ ;  /* 0x0000000405047290 */ /* 0x000fe4000fffe1ff */
[----:B------:R-:W-:Y:S02]  /*6d40*/  UIMAD UR15, UR6, UR10, UR15 ;  /* 0x0000000a060f72a4 */ /* 0x000fe4000f8e020f */
[----:B------:R-:W-:-:S04]  /*6d50*/  UIMAD UR14, UR4, UR12, UR14 ;  /* 0x0000000c040e72a4 */ /* 0x000fc8000f8e020e */
[----:B------:R-:W-:Y:S02]  /*6d60*/  IMAD.U32 R45, RZ, RZ, UR15 ;  /* 0x0000000fff2d7e24 */ /* 0x000fe4000f8e00ff */
[----:B------:R-:W-:-:S07]  /*6d70*/  IMAD.U32 R46, RZ, RZ, UR14 ;  /* 0x0000000eff2e7e24 */ /* 0x000fce000f8e00ff */
.L_x_38:
[----:B------:R-:W-:Y:S01]  /*6d80*/  R2UR UR7, R53 ;  /* 0x00000000350772ca */ /* 0x000fe200000e0000 */
[----:B------:R-:W-:Y:S01]  /*6d90*/  IMAD.MOV.U32 R10, RZ, RZ, R9 ;  /* 0x000000ffff0a7224 */ /* 0x000fe200078e0009 */
[----:B------:R-:W-:Y:S02]  /*6da0*/  R2UR UR6, R46 ;  /* 0x000000002e0672ca */ /* 0x000fe400000e0000 */
[----:B------:R-:W-:Y:S02]  /*6db0*/  R2UR UR5, R52 ;  /* 0x00000000340572ca */ /* 0x000fe400000e0000 */
[----:B------:R-:W-:Y:S02]  /*6dc0*/  R2UR UR4, R45 ;  /* 0x000000002d0472ca */ /* 0x000fe400000e0000 */
[----:B------:R-:W-:Y:S02]  /*6dd0*/  PLOP3.LUT P3, PT, PT, PT, PT, 0x80, 0x8 ;  /* 0x000000000008781c */ /* 0x000fe40003f6f070 */
[----:B------:R-:W-:-:S05]  /*6de0*/  LOP3.LUT R11, R11, 0x1, RZ, 0x3c, !PT ;  /* 0x000000010b0b7812 */ /* 0x000fca00078e3cff */
[----:B------:R-:W-:-:S04]  /*6df0*/  UIADD3 UR51, UPT, UPT, UR6, UR7, URZ ;  /* 0x0000000706337290 */ /* 0x000fc8000fffe0ff */
[----:B------:R-:W-:Y:S01]  /*6e00*/  UIADD3 UR21, UPT, UPT, UR4, UR5, URZ ;  /* 0x0000000504157290 */ /* 0x000fe2000fffe0ff */
[----:B------:R-:W-:Y:S11]  /*6e10*/  BRA.U UP1, `(.L_x_39) ;  /* 0xffffffa9016c7547 */ /* 0x000ff6000b83ffff */
[----:B------:R-:W-:Y:S01]  /*6e20*/  VIADD R4, R4, 0x20 ;  /* 0x0000002004047836 */ /* 0x000fe20000000000 */
[----:B-1----:R-:W-:-:S03]  /*6e30*/  SHF.L.U32 R0, R12, 0x1f, RZ ;  /* 0x0000001f0c007819 */ /* 0x002fc600000006ff */
[C---:B------:R-:W-:Y:S02]  /*6e40*/  IMAD R2, R3.reuse, 0x8, R4 ;  /* 0x0000000803027824 */ /* 0x040fe400078e0204 */
[----:B------:R-:W-:Y:S02]  /*6e50*/  VIADD R3, R3, 0x1 ;  /* 0x0000000103037836 */ /* 0x000fe40000000000 */
[----:B------:R-:W1:Y:S03]  /*6e60*/  SYNCS.PHASECHK.TRANS64.TRYWAIT P1, [R2+URZ], R0 ;  /* 0x00000000020075a7 */ /* 0x000e6600080211ff */
[----:B------:R-:W-:-:S04]  /*6e70*/  ISETP.NE.AND P0, PT, R3, 0x4, PT ;  /* 0x000000040300780c */ /* 0x000fc80003f05270 */
[----:B------:R-:W-:Y:S02]  /*6e80*/  SEL R5, RZ, 0x1, P0 ;  /* 0x00000001ff057807 */ /* 0x000fe40000000000 */
[----:B------:R-:W-:Y:S02]  /*6e90*/  SEL R3, R3, RZ, P0 ;  /* 0x000000ff03037207 */ /* 0x000fe40000000000 */
[----:B------:R-:W-:-:S03]  /*6ea0*/  LOP3.LUT R12, R12, R5, RZ, 0x3c, !PT ;  /* 0x000000050c0c7212 */ /* 0x000fc600078e3cff */
[----:B------:R-:W-:Y:S01]  /*6eb0*/  IMAD R5, R3, 0x8, R4 ;  /* 0x0000000803057824 */ /* 0x000fe200078e0204 */
[----:B------:R-:W-:Y:S01]  /*6ec0*/  SHF.L.U32 R6, R12, 0x1f, RZ ;  /* 0x0000001f0c067819 */ /* 0x000fe200000006ff */
[----:B-1----:R-:W-:Y:S06]  /*6ed0*/  @!P1 BRA `(.L_x_40) ;  /* 0x00000094001c9947 */ /* 0x002fec0003800000 */
.L_x_179:
[----:B------:R-:W3:Y:S01]  /*6ee0*/  SYNCS.PHASECHK.TRANS64.TRYWAIT P1, [R5+URZ], R6 ;  /* 0x00000006050075a7 */ /* 0x000ee200080211ff */
[----:B-1----:R-:W-:-:S05]  /*6ef0*/  VIADD R0, R3, 0x1 ;  /* 0x0000000103007836 */ /* 0x002fca0000000000 */
[----:B------:R-:W-:-:S04]  /*6f00*/  ISETP.NE.AND P0, PT, R0, 0x4, PT ;  /* 0x000000040000780c */ /* 0x000fc80003f05270 */
[----:B------:R-:W-:Y:S02]  /*6f10*/  SEL R2, RZ, 0x1, P0 ;  /* 0x00000001ff027807 */ /* 0x000fe40000000000 */
[----:B------:R-:W-:Y:S02]  /*6f20*/  SEL R0, R0, RZ, P0 ;  /* 0x000000ff00007207 */ /* 0x000fe40000000000 */
[----:B------:R-:W-:-:S03]  /*6f30*/  LOP3.LUT R12, R12, R2, RZ, 0x3c, !PT ;  /* 0x000000020c0c7212 */ /* 0x000fc600078e3cff */
[----:B------:R-:W-:Y:S01]  /*6f40*/  IMAD R2, R0, 0x8, R4 ;  /* 0x0000000800027824 */ /* 0x000fe200078e0204 */
[----:B------:R-:W-:Y:S01]  /*6f50*/  SHF.L.U32 R3, R12, 0x1f, RZ ;  /* 0x0000001f0c037819 */ /* 0x000fe200000006ff */
[----:B---3--:R-:W-:Y:S06]  /*6f60*/  @!P1 BRA `(.L_x_41) ;  /* 0x00000094000c9947 */ /* 0x008fec0003800000 */
.L_x_180:
[----:B------:R-:W3:Y:S01]  /*6f70*/  SYNCS.PHASECHK.TRANS64.TRYWAIT P1, [R2+URZ], R3 ;  /* 0x00000003020075a7 */ /* 0x000ee200080211ff */
[----:B-1----:R-:W-:-:S05]  /*6f80*/  VIADD R5, R0, 0x1 ;  /* 0x0000000100057836 */ /* 0x002fca0000000000 */
[----:B------:R-:W-:-:S04]  /*6f90*/  ISETP.NE.AND P0, PT, R5, 0x4, PT ;  /* 0x000000040500780c */ /* 0x000fc80003f05270 */
[----:B------:R-:W-:Y:S02]  /*6fa0*/  SEL R0, RZ, 0x1, P0 ;  /* 0x00000001ff007807 */ /* 0x000fe40000000000 */
[----:B------:R-:W-:Y:S02]  /*6fb0*/  SEL R5, R5, RZ, P0 ;  /* 0x000000ff05057207 */ /* 0x000fe40000000000 */
[----:B------:R-:W-:Y:S01]  /*6fc0*/  LOP3.LUT R0, R12, R0, RZ, 0x3c, !PT ;  /* 0x000000000c007212 */ /* 0x000fe200078e3cff */
[----:B---3--:R-:W-:Y:S06]  /*6fd0*/  @!P1 BRA `(.L_x_42) ;  /* 0x0000009400049947 */ /* 0x008fec0003800000 */
.L_x_181:
[----:B------:R-:W-:Y:S02]  /*6fe0*/  LEA R5, R5, R4, 0x3 ;  /* 0x0000000405057211 */ /* 0x000fe400078e18ff */
[----:B------:R-:W-:-:S07]  /*6ff0*/  SHF.L.U32 R0, R0, 0x1f, RZ ;  /* 0x0000001f00007819 */ /* 0x000fce00000006ff */
.L_x_43:
[----:B---3--:R3:W4:Y:S02]  /*7000*/  SYNCS.PHASECHK.TRANS64.TRYWAIT P0, [R5+URZ], R0 ;  /* 0x00000000050075a7 */ /* 0x00872400080011ff */
[----:B----4-:R-:W-:Y:S05]  /*7010*/  @!P0 NANOSLEEP.SYNCS 0x989680 ;  /* 0x009896800000895d */ /* 0x010fea0003900000 */
[----:B------:R-:W4:Y:S02]  /*7020*/  @!P0 SYNCS.PHASECHK.TRANS64 P0, [R5+URZ], R0 ;  /* 0x00000000050085a7 */ /* 0x000f2400080010ff */
[----:B----4-:R-:W-:Y:S05]  /*7030*/  @P0 EXIT ;  /* 0x000000000000094d */ /* 0x010fea0003800000 */
[----:B------:R-:W-:Y:S05]  /*7040*/  BRA `(.L_x_43) ;  /* 0xfffffffc00ec7947 */ /* 0x000fea000383ffff */
.L_x_21:
[----:B------:R-:W2:Y:S02]  /*7050*/  S2UR UR4, SR_CgaCtaId ;  /* 0x00000000000479c3 */ /* 0x000ea40000008800 */
[----:B--2---:R-:W-:-:S04]  /*7060*/  UISETP.NE.AND UP0, UPT, UR4, URZ, UPT ;  /* 0x000000ff0400728c */ /* 0x004fc8000bf05270 */
[----:B------:R-:W-:-:S09]  /*7070*/  UISETP.NE.OR UP0, UPT, UR18, 0x1, UP0 ;  /* 0x000000011200788c */ /* 0x000fd20008705670 */
[----:B------:R-:W-:Y:S05]  /*7080*/  BRA.U UP0, `(.L_x_44) ;  /* 0x0000000100b47547 */ /* 0x000fea000b800000 */
[----:B------:R-:W2:Y:S01]  /*7090*/  S2UR UR5, SR_CgaCtaId ;  /* 0x00000000000579c3 */ /* 0x000ea20000008800 */
[----:B------:R-:W-:Y:S01]  /*70a0*/  UMOV UR4, 0x400 ;  /* 0x0000040000047882 */ /* 0x000fe20000000000 */
[----:B------:R-:W-:Y:S01]  /*70b0*/  HFMA2 R3, -RZ, RZ, 0, 5.9604644775390625e-08 ;  /* 0x00000001ff037431 */ /* 0x000fe200000001ff */
[----:B------:R-:W-:Y:S01]  /*70c0*/  ISETP.GE.U32.AND P0, PT, R0, 0x2, PT ;  /* 0x000000020000780c */ /* 0x000fe20003f06070 */
[----:B------:R-:W-:Y:S01]  /*70d0*/  IMAD.MOV.U32 R8, RZ, RZ, RZ ;  /* 0x000000ffff087224 */ /* 0x000fe200078e00ff */
[----:B--2---:R-:W-:-:S04]  /*70e0*/  ULEA UR4, UR5, UR4, 0x18 ;  /* 0x0000000405047291 */ /* 0x004fc8000f8ec0ff */
[----:B------:R-:W-:Y:S02]  /*70f0*/  UIADD3 UR5, UPT, UPT, UR4, 0x98, URZ ;  /* 0x0000009804057890 */ /* 0x000fe4000fffe0ff */
[----:B------:R-:W-:Y:S02]  /*7100*/  UIADD3 UR8, UPT, UPT, UR4, 0x90, URZ ;  /* 0x0000009004087890 */ /* 0x000fe4000fffe0ff */
[----:B------:R-:W-:-:S12]  /*7110*/  UPRMT UR5, URZ, 0x654, UR5 ;  /* 0x00000654ff057896 */ /* 0x000fd80008000005 */
.L_x_47:
[----:B------:R-:W-:Y:S01]  /*7120*/  SHF.L.U32 R6, R3, 0x1f, RZ ;  /* 0x0000001f03067819 */ /* 0x000fe200000006ff */
[----:B------:R-:W-:Y:S02]  /*7130*/  IMAD.U32 R4, RZ, RZ, UR8 ;  /* 0x00000008ff047e24 */ /* 0x000fe4000f8e00ff */
[----:B------:R-:W-:Y:S01]  /*7140*/  @!P0 IMAD.MOV.U32 R5, RZ, RZ, 0x10 ;  /* 0x00000010ff058424 */ /* 0x000fe200078e00ff */
[----:B------:R-:W2:Y:S02]  /*7150*/  SYNCS.PHASECHK.TRANS64.TRYWAIT P1, [UR4+0x98], R6 ;  /* 0x00009806ff0075a7 */ /* 0x000ea40008021104 */
[----:B------:R-:W-:-:S04]  /*7160*/  PRMT R4, R0, 0x654, R4 ;  /* 0x0000065400047816 */ /* 0x000fc80000000004 */
[----:B------:R-:W-:Y:S01]  /*7170*/  SEL R2, R4, R2, !P0 ;  /* 0x0000000204027207 */ /* 0x000fe20004000000 */
[----:B--2---:R-:W-:Y:S06]  /*7180*/  @!P1 BRA `(.L_x_45) ;  /* 0x0000009000ac9947 */ /* 0x004fec0003800000 */
.L_x_183:
[----:B------:R-:W-:Y:S01]  /*7190*/  UIADD3 UR6, UPT, UPT, UR4, 0xd0, URZ ;  /* 0x000000d004067890 */ /* 0x000fe2000fffe0ff */
[----:B------:R3:W-:Y:S01]  /*71a0*/  @!P0 SYNCS.ARRIVE.TRANS64.RED RZ, [R2+URZ], R5 ;  /* 0x0000000502ff89a7 */ /* 0x0007e200080004ff */
[----:B------:R-:W-:Y:S01]  /*71b0*/  UIADD3 UR7, UPT, UPT, UR4, 0x90, URZ ;  /* 0x0000009004077890 */ /* 0x000fe2000fffe0ff */
[----:B------:R-:W-:-:S08]  /*71c0*/  LOP3.LUT R3, R3, 0x1, RZ, 0x3c, !PT ;  /* 0x0000000103037812 */ /* 0x000fd000078e3cff */
[----:B------:R-:W-:Y:S06]  /*71d0*/  UGETNEXTWORKID.BROADCAST [UR6], [UR7] ;  /* 0x00000000060073ca */ /* 0x000fec0008000100 */
[----:B---3--:R-:W-:-:S04]  /*71e0*/  SHF.L.U32 R5, R8, 0x1f, RZ ;  /* 0x0000001f08057819 */ /* 0x008fc800000006ff */
[----:B------:R-:W3:Y:S02]  /*71f0*/  SYNCS.PHASECHK.TRANS64.TRYWAIT P1, [UR4+0x90], R5 ;  /* 0x00009005ff0075a7 */ /* 0x000ee40008021104 */
[----:B---3--:R-:W-:Y:S05]  /*7200*/  @!P1 BRA `(.L_x_46) ;  /* 0x0000009000a49947 */ /* 0x008fea0003800000 */
.L_x_185:
[----:B--2---:R-:W2:Y:S01]  /*7210*/  LDS.128 R4, [UR4+0xd0] ;  /* 0x0000d004ff047984 */ /* 0x004ea20008000c00 */
[----:B------:R-:W-:Y:S01]  /*7220*/  LOP3.LUT R8, R8, 0x1, RZ, 0x3c, !PT ;  /* 0x0000000108087812 */ /* 0x000fe200078e3cff */
[----:B------:R-:W-:Y:S01]  /*7230*/  @!PT LDS RZ, [RZ] ;  /* 0x00000000fffff984 */ /* 0x000fe20000000800 */
[----:B------:R-:W-:Y:S01]  /*7240*/  @!PT LDS RZ, [RZ] ;  /* 0x00000000fffff984 */ /* 0x000fe20000000800 */
[----:B------:R-:W-:Y:S01]  /*7250*/  @!PT LDS RZ, [RZ] ;  /* 0x00000000fffff984 */ /* 0x000fe20000000800 */
[----:B------:R-:W-:Y:S01]  /*7260*/  @!PT LDS RZ, [RZ] ;  /* 0x00000000fffff984 */ /* 0x000fe20000000800 */
[----:B------:R3:W-:Y:S06]  /*7270*/  MEMBAR.ALL.CTA ;  /* 0x0000000000007992 */ /* 0x0007ec0000008000 */
[----:B---3--:R-:W3:Y:S02]  /*7280*/  FENCE.VIEW.ASYNC.S ;  /* 0x00000000000073c6 */ /* 0x008ee40000000000 */
[----:B---3--:R-:W-:Y:S01]  /*7290*/  SYNCS.ARRIVE.TRANS64.RED.A1T0 RZ, [UR5], RZ ;  /* 0x000000ffffff79a7 */ /* 0x008fe20008100405 */
[----:B--2---:R-:W-:-:S13]  /*72a0*/  LOP3.LUT P1, RZ, R6, 0x1, RZ, 0xc0, !PT ;  /* 0x0000000106ff7812 */ /* 0x004fda000782c0ff */
[----:B------:R-:W-:Y:S05]  /*72b0*/  @P1 BRA `(.L_x_47) ;  /* 0xfffffffc00981947 */ /* 0x000fea000383ffff */
[----:B------:R-:W-:-:S04]  /*72c0*/  SHF.L.U32 R0, R3, 0x1f, RZ ;  /* 0x0000001f03007819 */ /* 0x000fc800000006ff */
[----:B------:R-:W2:Y:S02]  /*72d0*/  SYNCS.PHASECHK.TRANS64 P0, [UR4+0x98], R0 ;  /* 0x00009800ff0075a7 */ /* 0x000ea40008001004 */
[----:B-12---:R-:W-:Y:S05]  /*72e0*/  @P0 EXIT ;  /* 0x000000000000094d */ /* 0x006fea0003800000 */
[----:B------:R-:W-:-:S07]  /*72f0*/  MOV R0, UR4 ;  /* 0x0000000400007c02 */ /* 0x000fce0008000f00 */
.L_x_48:
[----:B-1----:R-:W-:-:S04]  /*7300*/  SHF.L.U32 R2, R3, 0x1f, RZ ;  /* 0x0000001f03027819 */ /* 0x002fc800000006ff */
[----:B------:R1:W2:Y:S03]  /*7310*/  SYNCS.PHASECHK.TRANS64.TRYWAIT P0, [R0+URZ+0x98], R2 ;  /* 0x00009802000075a7 */ /* 0x0002a600080011ff */
[----:B--2---:R-:W-:Y:S05]  /*7320*/  @!P0 NANOSLEEP.SYNCS 0x989680 ;  /* 0x009896800000895d */ /* 0x004fea0003900000 */
[----:B------:R-:W2:Y:S02]  /*7330*/  @!P0 SYNCS.PHASECHK.TRANS64 P0, [R0+URZ+0x98], R2 ;  /* 0x00009802000085a7 */ /* 0x000ea400080010ff */
[----:B--2---:R-:W-:Y:S05]  /*7340*/  @P0 EXIT ;  /* 0x000000000000094d */ /* 0x004fea0003800000 */
[----:B------:R-:W-:Y:S05]  /*7350*/  BRA `(.L_x_48) ;  /* 0xfffffffc00e87947 */ /* 0x000fea000383ffff */
.L_x_44:
[----:B------:R-:W-:Y:S05]  /*7360*/  BRA.U UP4, `(.L_x_49) ;  /* 0x0000001504207547 */ /* 0x000fea000b800000 */
[----:B------:R-:W2:Y:S01]  /*7370*/  S2UR UR4, SR_CgaCtaId ;  /* 0x00000000000479c3 */ /* 0x000ea20000008800 */
[----:B------:R-:W-:Y:S01]  /*7380*/  UMOV UR5, 0x40 ;  /* 0x0000004000057882 */ /* 0x000fe20000000000 */
[----:B------:R-:W-:Y:S01]  /*7390*/  NOP ;  /* 0x0000000000007918 */ /* 0x000fe20000000000 */
[----:B------:R-:W-:Y:S01]  /*73a0*/  UMOV UR6, 0x400 ;  /* 0x0000040000067882 */ /* 0x000fe20000000000 */
[----:B--2---:R-:W-:Y:S02]  /*73b0*/  ULEA UR5, UR4, UR5, 0x18 ;  /* 0x0000000504057291 */ /* 0x004fe4000f8ec0ff */
[----:B------:R-:W-:-:S07]  /*73c0*/  ULEA UR6, UR4, UR6, 0x18 ;  /* 0x0000000604067291 */ /* 0x000fce000f8ec0ff */
[----:B------:R-:W2:Y:S02]  /*73d0*/  LDS.U8 R0, [UR5+0x1c] ;  /* 0x00001c05ff007984 */ /* 0x000ea40008000000 */
[----:B--2---:R-:W-:-:S13]  /*73e0*/  ISETP.NE.AND P0, PT, R0, RZ, PT ;  /* 0x000000ff0000720c */ /* 0x004fda0003f05270 */
[----:B------:R-:W-:Y:S05]  /*73f0*/  @P0 BRA `(.L_x_50) ;  /* 0x0000000400080947 */ /* 0x000fea0003800000 */
[----:B------:R-:W-:Y:S02]  /*7400*/  UISETP.NE.U32.AND UP1, UPT, UR49, 0x1, UPT ;  /* 0x000000013100788c */ /* 0x000fe4000bf25070 */
[----:B------:R-:W-:-:S07]  /*7410*/  UIADD3 UR7, UPT, UPT, UR5, 0x8, URZ ;  /* 0x0000000805077890 */ /* 0x000fce000fffe0ff */
[----:B------:R-:W-:Y:S05]  /*7420*/  BRA.U !UP1, `(.L_x_51) ;  /* 0x00000001099c7547 */ /* 0x000fea000b800000 */
[----:B------:R-:W-:Y:S01]  /*7430*/  ELECT P0, URZ, PT ;  /* 0x0000000000ff782f */ /* 0x000fe20003800000 */
[----:B------:R-:W-:-:S12]  /*7440*/  BSSY B0, `(.L_x_51) ;  /* 0x0000025000007945 */ /* 0x000fd80003800000 */
[----:B------:R-:W-:Y:S05]  /*7450*/  @!P0 BRA `(.L_x_52) ;  /* 0x00000000008c8947 */ /* 0x000fea0003800000 */
[----:B------:R-:W-:-:S05]  /*7460*/  UMOV UR4, 0x10 ;  /* 0x0000001000047882 */ /* 0x000fca0000000000 */
[----:B------:R-:W-:Y:S04]  /*7470*/  DEPBAR.LE SB2, 0x36 ;  /* 0x0000ad800000791a */ /* 0x000fe80000000000 */
[----:B------:R-:W2:Y:S02]  /*7480*/  UTCATOMSWS.2CTA.FIND_AND_SET.ALIGN UP0, UR4, UR4 ;  /* 0x00000004000475e3 */ /* 0x000ea40008200800 */
[----:B--2---:R-:W-:Y:S01]  /*7490*/  MOV R10, UR4 ;  /* 0x00000004000a7c02 */ /* 0x004fe20008000f00 */
[----:B------:R-:W-:Y:S06]  /*74a0*/  BRA.U UP0, `(.L_x_53) ;  /* 0x0000000100187547 */ /* 0x000fec000b800000 */
.L_x_54:
[----:B------:R-:W-:Y:S05]  /*74b0*/  NANOSLEEP 0x64 ;  /* 0x000000640000795d */ /* 0x000fea0003800000 */
[----:B------:R-:W-:-:S05]  /*74c0*/  UMOV UR4, 0x10 ;  /* 0x0000001000047882 */ /* 0x000fca0000000000 */
[----:B------:R-:W-:Y:S04]  /*74d0*/  DEPBAR.LE SB2, 0x36 ;  /* 0x0000ad800000791a */ /* 0x000fe80000000000 */
[----:B------:R-:W2:Y:S02]  /*74e0*/  UTCATOMSWS.2CTA.FIND_AND_SET.ALIGN UP0, UR4, UR4 ;  /* 0x00000004000475e3 */ /* 0x000ea40008200800 */
[----:B--2---:R-:W-:Y:S01]  /*74f0*/  MOV R10, UR4 ;  /* 0x00000004000a7c02 */ /* 0x004fe20008000f00 */
[----:B------:R-:W-:Y:S05]  /*7500*/  BRA.U !UP0, `(.L_x_54) ;  /* 0xfffffffd08e87547 */ /* 0x000fea000b83ffff */
.L_x_53:
[----:B------:R-:W2:Y:S01]  /*7510*/  LDS R6, [UR5+0x10] ;  /* 0x00001005ff067984 */ /* 0x000ea20008000800 */
[----:B------:R-:W-:Y:S01]  /*7520*/  IMAD.U32 R0, RZ, RZ, UR6 ;  /* 0x00000006ff007e24 */ /* 0x000fe2000f8e00ff */
[----:B------:R-:W-:-:S03]  /*7530*/  MOV R4, UR47 ;  /* 0x0000002f00047c02 */ /* 0x000fc60008000f00 */
[----:B------:R-:W-:Y:S01]  /*7540*/  VIADD R0, R0, 0xe0 ;  /* 0x000000e000007836 */ /* 0x000fe20000000000 */
[----:B--2---:R-:W-:-:S04]  /*7550*/  SHF.L.U32 R6, R6, 0x1f, RZ ;  /* 0x0000001f06067819 */ /* 0x004fc800000006ff */
[----:B------:R-:W2:Y:S02]  /*7560*/  SYNCS.PHASECHK.TRANS64.TRYWAIT P0, [UR5+0x8], R6 ;  /* 0x00000806ff0075a7 */ /* 0x000ea40008001105 */
[----:B--2---:R-:W-:Y:S05]  /*7570*/  @P0 BRA `(.L_x_55) ;  /* 0x0000000000080947 */ /* 0x004fea0003800000 */
[----:B------:R-:W2:Y:S02]  /*7580*/  SYNCS.PHASECHK.TRANS64.TRYWAIT P0, [UR5+0x8], R6 ;  /* 0x00000806ff0075a7 */ /* 0x000ea40008001105 */
[----:B--2---:R-:W-:Y:S05]  /*7590*/  @!P0 BRA `(.L_x_56) ;  /* 0x0000008c00d88947 */ /* 0x004fea0003800000 */
.L_x_55:
[----:B------:R-:W-:Y:S01]  /*75a0*/  PRMT R4, R4, 0x654, R0 ;  /* 0x0000065404047816 */ /* 0x000fe20000000000 */
[----:B------:R-:W-:Y:S01]  /*75b0*/  HFMA2 R0, -RZ, RZ, 0, 5.9604644775390625e-08 ;  /* 0x00000001ff007431 */ /* 0x000fe200000001ff */
[----:B------:R-:W-:Y:S01]  /*75c0*/  UPRMT UR4, UR47, 0x654, UR7 ;  /* 0x000006542f047896 */ /* 0x000fe20008000007 */
[----:B------:R-:W-:Y:S02]  /*75d0*/  IMAD.MOV.U32 R8, RZ, RZ, 0xffff ;  /* 0x0000ffffff087424 */ /* 0x000fe400078e00ff */
[----:B--2---:R-:W-:Y:S02]  /*75e0*/  IMAD.MOV.U32 R6, RZ, RZ, 0x4 ;  /* 0x00000004ff067424 */ /* 0x004fe400078e00ff */
[----:B------:R-:W-:Y:S01]  /*75f0*/  IMAD.SHL.U32 R9, R10, 0x20, RZ ;  /* 0x000000200a097824 */ /* 0x000fe200078e00ff */
[----:B------:R-:W-:Y:S02]  /*7600*/  MOV R5, UR4 ;  /* 0x0000000400057c02 */ /* 0x000fe40008000f00 */
[-C--:B------:R-:W-:Y:S01]  /*7610*/  SHF.L.U32 R8, R8, R10.reuse, RZ ;  /* 0x0000000a08087219 */ /* 0x080fe200000006ff */
[----:B------:R2:W-:Y:S01]  /*7620*/  SYNCS.ARRIVE.TRANS64.RED RZ, [UR4], R6 ;  /* 0x00000006ffff79a7 */ /* 0x0005e20008000404 */
[----:B------:R-:W-:Y:S01]  /*7630*/  SHF.L.U32 R7, R0, R10, RZ ;  /* 0x0000000a00077219 */ /* 0x000fe200000006ff */
[----:B------:R2:W-:Y:S04]  /*7640*/  STS [UR6+0xe0], R9 ;  /* 0x0000e009ff007988 */ /* 0x0005e80008000806 */
[----:B------:R2:W-:Y:S04]  /*7650*/  STAS [R4.64], R10 ;  /* 0x0000000a04007dbd */ /* 0x0005e8000c0008ff */
[----:B------:R2:W-:Y:S04]  /*7660*/  ATOMS.OR RZ, [UR5+0x14], R8 ;  /* 0x00001408ffff798c */ /* 0x0005e8000b000005 */
[----:B------:R2:W-:Y:S04]  /*7670*/  ATOMS.OR RZ, [UR5+0x18], R7 ;  /* 0x00001807ffff798c */ /* 0x0005e8000b000005 */
[----:B------:R2:W-:Y:S02]  /*7680*/  ATOMS.XOR RZ, [UR5+0x10], R0 ;  /* 0x00001000ffff798c */ /* 0x0005e4000b800005 */
.L_x_52:
[----:B-1----:R-:W-:Y:S05]  /*7690*/  BSYNC B0 ;  /* 0x0000000000007941 */ /* 0x002fea0003800000 */
.L_x_51:
[----:B------:R-:W-:Y:S05]  /*76a0*/  BRA.U UP1, `(.L_x_57) ;  /* 0x00000001016c7547 */ /* 0x000fea000b800000 */
[----:B------:R-:W-:-:S03]  /*76b0*/  UMOV UR4, 0xffffffff ;  /* 0xffffffff00047882 */ /* 0x000fc60000000000 */
[----:B------:R-:W-:Y:S05]  /*76c0*/  BRA.DIV UR4, `(.L_x_58) ;  /* 0x0000008e04a47947 */ /* 0x000fea000b800000 */
[----:B------:R-:W-:-:S13]  /*76d0*/  ELECT P6, URZ, PT ;  /* 0x0000000000ff782f */ /* 0x000fda00038c0000 */
.L_x_188:
[----:B------:R-:W-:Y:S05]  /*76e0*/  @!P6 BRA `(.L_x_57) ;  /* 0x00000000005ce947 */ /* 0x000fea0003800000 */
[----:B--2---:R-:W2:Y:S02]  /*76f0*/  LDS R4, [UR5+0x10] ;  /* 0x00001005ff047984 */ /* 0x004ea40008000800 */
[----:B--2---:R-:W-:-:S04]  /*7700*/  SHF.L.U32 R4, R4, 0x1f, RZ ;  /* 0x0000001f04047819 */ /* 0x004fc800000006ff */
[----:B------:R-:W2:Y:S02]  /*7710*/  SYNCS.PHASECHK.TRANS64.TRYWAIT P0, [UR5+0x8], R4 ;  /* 0x00000804ff0075a7 */ /* 0x000ea40008001105 */
[----:B--2---:R-:W-:Y:S05]  /*7720*/  @P0 BRA `(.L_x_59) ;  /* 0x0000000000080947 */ /* 0x004fea0003800000 */
[----:B------:R-:W2:Y:S02]  /*7730*/  SYNCS.PHASECHK.TRANS64.TRYWAIT P0, [UR5+0x8], R4 ;  /* 0x00000804ff0075a7 */ /* 0x000ea40008001105 */
[----:B--2---:R-:W-:Y:S05]  /*7740*/  @!P0 BRA `(.L_x_60) ;  /* 0x0000008c00a48947 */ /* 0x004fea0003800000 */
.L_x_59:
[----:B------:R-:W3:Y:S01]  /*7750*/  LDS R6, [UR6+0xe0] ;  /* 0x0000e006ff067984 */ /* 0x000ee20008000800 */
[----:B--2---:R-:W-:Y:S02]  /*7760*/  HFMA2 R0, -RZ, RZ, 0, 5.9604644775390625e-08 ;  /* 0x00000001ff007431 */ /* 0x004fe400000001ff */
[----:B------:R-:W-:Y:S01]  /*7770*/  IMAD.MOV.U32 R4, RZ, RZ, 0xffff ;  /* 0x0000ffffff047424 */ /* 0x000fe200078e00ff */
[----:B------:R-:W-:Y:S01]  /*7780*/  UPRMT UR4, UR47, 0x654, UR7 ;  /* 0x000006542f047896 */ /* 0x000fe20008000007 */
[----:B---3--:R-:W-:-:S03]  /*7790*/  IMAD.SHL.U32 R5, R6, 0x20, RZ ;  /* 0x0000002006057824 */ /* 0x008fc600078e00ff */
[-C--:B------:R-:W-:Y:S02]  /*77a0*/  SHF.L.U32 R4, R4, R6.reuse, RZ ;  /* 0x0000000604047219 */ /* 0x080fe400000006ff */
[----:B------:R-:W-:Y:S01]  /*77b0*/  SHF.L.U32 R6, R0, R6, RZ ;  /* 0x0000000600067219 */ /* 0x000fe200000006ff */
[----:B------:R3:W-:Y:S04]  /*77c0*/  STS [UR6+0xe0], R5 ;  /* 0x0000e005ff007988 */ /* 0x0007e80008000806 */
[----:B------:R3:W-:Y:S04]  /*77d0*/  ATOMS.OR RZ, [UR5+0x14], R4 ;  /* 0x00001404ffff798c */ /* 0x0007e8000b000005 */
[----:B------:R3:W-:Y:S01]  /*77e0*/  ATOMS.OR RZ, [UR5+0x18], R6 ;  /* 0x00001806ffff798c */ /* 0x0007e2000b000005 */
[----:B------:R-:W-:Y:S03]  /*77f0*/  SYNCS.ARRIVE.TRANS64.RED.A1T0 RZ, [UR4], RZ ;  /* 0x000000ffffff79a7 */ /* 0x000fe60008100404 */
[----:B------:R3:W-:Y:S01]  /*7800*/  ATOMS.XOR RZ, [UR5+0x10], R0 ;  /* 0x00001000ffff798c */ /* 0x0007e2000b800005 */
[----:B------:R-:W-:Y:S05]  /*7810*/  BRA `(.L_x_57) ;  /* 0x0000000000107947 */ /* 0x000fea0003800000 */
.L_x_50:
[----:B------:R-:W-:Y:S02]  /*7820*/  MOV R0, 0xffffffff ;  /* 0xffffffff00007802 */ /* 0x000fe40000000f00 */
[----:B------:R-:W-:-:S03]  /*7830*/  MOV R4, 0x7860 ;  /* 0x0000786000047802 */ /* 0x000fc60000000f00 */
[----:B------:R2:W-:Y:S04]  /*7840*/  STS [UR6+0xe0], R0 ;  /* 0x0000e000ff007988 */ /* 0x0005e80008000806 */
[----:B-12--5:R-:W-:Y:S05]  /*7850*/  CALL.REL.NOINC `($__internal_1_$__cuda_sm10x_tcgen05_guardrail_trap_phase_invalid_during_alloc) ;  /* 0x0000009800047944 */ /* 0x026fea0003c00000 */
.L_x_57:
[----:B------:R-:W-:Y:S05]  /*7860*/  WARPSYNC.ALL ;  /* 0x0000000000007948 */ /* 0x000fea0003800000 */
[----:B------:R-:W4:Y:S01]  /*7870*/  S2UR UR22, SR_CgaCtaId ;  /* 0x00000000001679c3 */ /* 0x000f220000008800 */
[----:B------:R-:W-:Y:S01]  /*7880*/  UMOV UR4, 0x400 ;  /* 0x0000040000047882 */ /* 0x000fe20000000000 */
[----:B------:R-:W-:-:S06]  /*7890*/  NOP ;  /* 0x0000000000007918 */ /* 0x000fcc0000000000 */
[----:B------:R-:W-:Y:S06]  /*78a0*/  BAR.ARV 0x6, 0xa0 ;  /* 0x0182800000007b1d */ /* 0x000fec0000002000 */
[----:B------:R-:W1:Y:S01]  /*78b0*/  LDCU.64 UR6, c[0x0][0x388] ;  /* 0x00007100ff0677ac */ /* 0x000e620008000a00 */
[----:B------:R-:W-:Y:S01]  /*78c0*/  LOP3.LUT R3, R3, 0xffff, RZ, 0xc0, !PT ;  /* 0x0000ffff03037812 */ /* 0x000fe200078ec0ff */
[----:B--2---:R-:W-:Y:S01]  /*78d0*/  IMAD.MOV.U32 R8, RZ, RZ, 0x1 ;  /* 0x00000001ff087424 */ /* 0x004fe200078e00ff */
[----:B------:R-:W-:Y:S01]  /*78e0*/  LOP3.LUT R2, R2, 0xffff, RZ, 0xc0, !PT ;  /* 0x0000ffff02027812 */ /* 0x000fe200078ec0ff */
[----:B------:R-:W-:Y:S01]  /*78f0*/  UMOV UR26, URZ ;  /* 0x000000ff001a7c82 */ /* 0x000fe20008000000 */
[----:B------:R-:W-:Y:S01]  /*7900*/  R2UR UR23, R3 ;  /* 0x00000000031772ca */ /* 0x000fe200000e0000 */
[----:B------:R-:W-:Y:S01]  /*7910*/  UMOV UR21, URZ ;  /* 0x000000ff00157c82 */ /* 0x000fe20008000000 */
[----:B------:R-:W-:-:S02]  /*7920*/  R2UR UR45, R2 ;  /* 0x00000000022d72ca */ /* 0x000fc400000e0000 */
[----:B------:R-:W-:Y:S01]  /*7930*/  CS2R R2, SRZ ;  /* 0x0000000000027805 */ /* 0x000fe2000001ff00 */
[----:B------:R-:W-:Y:S02]  /*7940*/  UISETP.NE.AND UP3, UPT, UR49, URZ, UPT ;  /* 0x000000ff3100728c */ /* 0x000fe4000bf65270 */
[----:B----4-:R-:W-:Y:S01]  /*7950*/  ULEA UR22, UR22, UR4, 0x18 ;  /* 0x0000000416167291 */ /* 0x010fe2000f8ec0ff */
[----:B------:R-:W-:Y:S01]  /*7960*/  UMOV UR42, 0x0 ;  /* 0x00000000002a7882 */ /* 0x000fe20000000000 */
[----:B------:R-:W-:Y:S02]  /*7970*/  UMOV UR43, 0x10210910 ;  /* 0x10210910002b7882 */ /* 0x000fe40000000000 */
[----:B------:R-:W-:Y:S01]  /*7980*/  UIADD3 UR44, UPT, UPT, UR22, 0x98, URZ ;  /* 0x00000098162c7890 */ /* 0x000fe2000fffe0ff */
[----:B------:R-:W-:Y:S01]  /*7990*/  UMOV UR40, 0x0 ;  /* 0x0000000000287882 */ /* 0x000fe20000000000 */
[----:B-1----:R-:W-:-:S03]  /*79a0*/  UIADD3 UR4, UPT, UPT, UR6, 0x3f, URZ ;  /* 0x0000003f06047890 */ /* 0x002fc6000fffe0ff */
[----:B---3--:R-:W1:Y:S01]  /*79b0*/  LDS R0, [UR22+0xe0] ;  /* 0x0000e016ff007984 */ /* 0x008e620008000800 */
[----:B------:R-:W2:Y:S01]  /*79c0*/  LDCU UR6, c[0x0][0x390] ;  /* 0x00007200ff0677ac */ /* 0x000ea20008000800 */
[----:B------:R-:W-:Y:S01]  /*79d0*/  USHF.R.S32.HI UR5, URZ, 0x1f, UR4 ;  /* 0x0000001fff057899 */ /* 0x000fe20008011404 */
[----:B------:R-:W-:Y:S01]  /*79e0*/  UMOV UR41, 0x10210910 ;  /* 0x1021091000297882 */ /* 0x000fe20000000000 */
[----:B------:R-:W-:Y:S02]  /*79f0*/  UMOV UR38, 0x0 ;  /* 0x0000000000267882 */ /* 0x000fe40000000000 */
[----:B------:R-:W-:Y:S02]  /*7a00*/  ULEA.HI UR4, UR5, UR4, URZ, 0x6 ;  /* 0x0000000405047291 */ /* 0x000fe4000f8f30ff */
[----:B------:R-:W-:Y:S02]  /*7a10*/  UIADD3 UR5, UPT, UPT, UR22, 0x8400, URZ ;  /* 0x0000840016057890 */ /* 0x000fe4000fffe0ff */
[----:B------:R-:W-:-:S02]  /*7a20*/  USHF.R.S32.HI UR4, URZ, 0x6, UR4 ;  /* 0x00000006ff047899 */ /* 0x000fc40008011404 */
[----:B------:R-:W-:Y:S02]  /*7a30*/  USHF.R.U32.HI UR5, URZ, 0x4, UR5 ;  /* 0x00000004ff057899 */ /* 0x000fe40008011605 */
[----:B------:R-:W-:Y:S02]  /*7a40*/  UIMAD UR7, UR4, UR7, URZ ;  /* 0x00000007040772a4 */ /* 0x000fe4000f8e02ff */
[----:B------:R-:W-:Y:S02]  /*7a50*/  UIADD3 UR4, UPT, UPT, UR22, 0x28400, URZ ;  /* 0x0002840016047890 */ /* 0x000fe4000fffe0ff */
[----:B------:R-:W-:Y:S02]  /*7a60*/  ULOP3.LUT UR5, UR5, 0x3fff, URZ, 0xc0, !UPT ;  /* 0x00003fff05057892 */ /* 0x000fe4000f8ec0ff */
[----:B------:R-:W-:Y:S01]  /*7a70*/  USHF.R.U32.HI UR4, URZ, 0x4, UR4 ;  /* 0x00000004ff047899 */ /* 0x000fe20008011604 */
[----:B------:R-:W-:Y:S01]  /*7a80*/  UMOV UR39, 0x10210910 ;  /* 0x1021091000277882 */ /* 0x000fe20000000000 */
[----:B------:R-:W-:-:S02]  /*7a90*/  UMOV UR36, 0x0 ;  /* 0x0000000000247882 */ /* 0x000fc40000000000 */
[----:B------:R-:W-:Y:S02]  /*7aa0*/  ULOP3.LUT UR25, UR4, 0x3fff, URZ, 0xc0, !UPT ;  /* 0x00003fff04197892 */ /* 0x000fe4000f8ec0ff */
[----:B--2---:R-:W-:Y:S01]  /*7ab0*/  UIMAD UR4, UR7, UR6, URZ ;  /* 0x00000006070472a4 */ /* 0x004fe2000f8e02ff */
[----:B------:R-:W-:Y:S01]  /*7ac0*/  UMOV UR37, 0x10210910 ;  /* 0x1021091000257882 */ /* 0x000fe20000000000 */
[----:B------:R-:W-:Y:S01]  /*7ad0*/  UMOV UR34, 0x0 ;  /* 0x0000000000227882 */ /* 0x000fe20000000000 */
[----:B------:R-:W-:Y:S01]  /*7ae0*/  UMOV UR35, 0x10210910 ;  /* 0x1021091000237882 */ /* 0x000fe20000000000 */
[----:B------:R-:W-:Y:S02]  /*7af0*/  UPRMT UR44, URZ, 0x654, UR44 ;  /* 0x00000654ff2c7896 */ /* 0x000fe4000800002c */
[----:B------:R-:W-:Y:S02]  /*7b00*/  ULOP3.LUT UR24, UR5, 0x10000, URZ, 0xfc, !UPT ;  /* 0x0001000005187892 */ /* 0x000fe4000f8efcff */
[----:B------:R-:W-:Y:S01]  /*7b10*/  ULOP3.LUT UR25, UR25, 0x2000000, URZ, 0xfc, !UPT ;  /* 0x0200000019197892 */ /* 0x000fe2000f8efcff */
[C---:B-1----:R-:W-:Y:S01]  /*7b20*/  VIADD R5, R0.reuse, 0x80 ;  /* 0x0000008000057836 */ /* 0x042fe20000000000 */
[----:B------:R-:W-:Y:S01]  /*7b30*/  LOP3.LUT R4, R0, 0xffff, RZ, 0xc0, !PT ;  /* 0x0000ffff00047812 */ /* 0x000fe200078ec0ff */
[----:B------:R-:W-:-:S02]  /*7b40*/  UIADD3 UR46, UPT, UPT, UR4, -0x1, URZ ;  /* 0xffffffff042e7890 */ /* 0x000fc4000fffe0ff */
[----:B------:R-:W-:Y:S01]  /*7b50*/  UISETP.GE.AND UP4, UPT, UR4, 0x1, UPT ;  /* 0x000000010400788c */ /* 0x000fe2000bf86270 */
[----:B------:R-:W-:Y:S01]  /*7b60*/  LOP3.LUT R5, R5, 0xffff, RZ, 0xc0, !PT ;  /* 0x0000ffff05057812 */ /* 0x000fe200078ec0ff */
[----:B------:R-:W-:Y:S01]  /*7b70*/  UMOV UR32, 0x0 ;  /* 0x0000000000207882 */ /* 0x000fe20000000000 */
[----:B------:R-:W-:Y:S01]  /*7b80*/  UMOV UR33, 0x10210910 ;  /* 0x1021091000217882 */ /* 0x000fe20000000000 */
[----:B------:R-:W-:Y:S01]  /*7b90*/  UMOV UR30, 0x0 ;  /* 0x00000000001e7882 */ /* 0x000fe20000000000 */
[----:B------:R-:W-:Y:S01]  /*7ba0*/  UMOV UR31, 0x10210910 ;  /* 0x10210910001f7882 */ /* 0x000fe20000000000 */
[----:B------:R1:W-:Y:S01]  /*7bb0*/  STL.64 [R1], R4 ;  /* 0x0000000401007387 */ /* 0x0003e20000100a00 */
[----:B------:R-:W-:Y:S01]  /*7bc0*/  UMOV UR28, 0x0 ;  /* 0x00000000001c7882 */ /* 0x000fe20000000000 */
[----:B------:R-:W-:-:S05]  /*7bd0*/  UMOV UR29, 0x10210910 ;  /* 0x10210910001d7882 */ /* 0x000fca0000000000 */
.L_x_69:
[----:B-1----:R-:W-:-:S04]  /*7be0*/  SHF.L.U32 R5, R3, 0x1f, RZ ;  /* 0x0000001f03057819 */ /* 0x002fc800000006ff */
[----:B------:R-:W1:Y:S02]  /*7bf0*/  SYNCS.PHASECHK.TRANS64.TRYWAIT P0, [UR22+0x90], R5 ;  /* 0x00009005ff0075a7 */ /* 0x000e640008001116 */
[----:B-1-3--:R-:W-:Y:S05]  /*7c00*/  @!P0 BRA `(.L_x_61) ;  /* 0x00000088008c8947 */ /* 0x00afea0003800000 */
.L_x_190:
[----:B-1----:R-:W1:Y:S01]  /*7c10*/  LDS.128 R4, [UR22+0xd0] ;  /* 0x0000d016ff047984 */ /* 0x002e620008000c00 */
[----:B------:R-:W-:Y:S01]  /*7c20*/  ULEA UR27, UR26, UR22, 0x3 ;  /* 0x000000161a1b7291 */ /* 0x000fe2000f8e18ff */
[----:B------:R-:W-:Y:S01]  /*7c30*/  @!PT LDS RZ, [RZ] ;  /* 0x00000000fffff984 */ /* 0x000fe20000000800 */
[----:B------:R-:W-:Y:S01]  /*7c40*/  @!PT LDS RZ, [RZ] ;  /* 0x00000000fffff984 */ /* 0x000fe20000000800 */
[----:B------:R-:W-:Y:S01]  /*7c50*/  @!PT LDS RZ, [RZ] ;  /* 0x00000000fffff984 */ /* 0x000fe20000000800 */
[----:B------:R-:W-:Y:S01]  /*7c60*/  @!PT LDS RZ, [RZ] ;  /* 0x00000000fffff984 */ /* 0x000fe20000000800 */
[----:B------:R2:W-:Y:S06]  /*7c70*/  MEMBAR.ALL.CTA ;  /* 0x0000000000007992 */ /* 0x0005ec0000008000 */
[----:B--2---:R-:W2:Y:S02]  /*7c80*/  FENCE.VIEW.ASYNC.S ;  /* 0x00000000000073c6 */ /* 0x004ea40000000000 */
[----:B--2---:R-:W-:Y:S01]  /*7c90*/  SYNCS.ARRIVE.TRANS64.RED.A1T0 RZ, [UR44], RZ ;  /* 0x000000ffffff79a7 */ /* 0x004fe2000810042c */
[----:B-1----:R-:W-:Y:S01]  /*7ca0*/  LOP3.LUT P3, RZ, R6, 0x1, RZ, 0xc0, !PT ;  /* 0x0000000106ff7812 */ /* 0x002fe2000786c0ff */
[----:B------:R-:W-:-:S12]  /*7cb0*/  BRA.U UP3, `(.L_x_62) ;  /* 0x00000001030c7547 */ /* 0x000fd8000b800000 */
[----:B------:R-:W-:-:S04]  /*7cc0*/  SHF.L.U32 R5, R8, 0x1f, RZ ;  /* 0x0000001f08057819 */ /* 0x000fc800000006ff */
[----:B------:R-:W1:Y:S02]  /*7cd0*/  SYNCS.PHASECHK.TRANS64.TRYWAIT P0, [UR27+0xb0], R5 ;  /* 0x0000b005ff0075a7 */ /* 0x000e64000800111b */
[----:B-1----:R-:W-:Y:S05]  /*7ce0*/  @!P0 BRA `(.L_x_63) ;  /* 0x00000088006c8947 */ /* 0x002fea0003800000 */
.L_x_62:
[----:B------:R-:W-:Y:S05]  /*7cf0*/  BRA.U UP3, `(.L_x_64) ;  /* 0x0000000503647547 */ /* 0x000fea000b800000 */
[----:B------:R-:W-:Y:S05]  /*7d00*/  BRA.U !UP4, `(.L_x_65) ;  /* 0x000000050c547547 */ /* 0x000fea000b800000 */
[----:B------:R-:W-:Y:S01]  /*7d10*/  ULEA UR4, UR26, UR48, 0x2 ;  /* 0x000000301a047291 */ /* 0x000fe2000f8e10ff */
[----:B-1----:R-:W-:-:S08]  /*7d20*/  SHF.L.U32 R4, R2, 0x1f, RZ ;  /* 0x0000001f02047819 */ /* 0x002fd000000006ff */
[----:B------:R-:W5:Y:S01]  /*7d30*/  LDL R5, [UR4] ;  /* 0x00000004ff057983 */ /* 0x000f620008100800 */
[----:B------:R-:W-:Y:S02]  /*7d40*/  ULEA UR4, UR21, UR22, 0x3 ;  /* 0x0000001615047291 */ /* 0x000fe4000f8e18ff */
[----:B------:R-:W-:Y:S01]  /*7d50*/  UPLOP3.LUT UP2, UPT, UPT, UPT, UPT, 0x40, 0x4 ;  /* 0x000000000004789c */ /* 0x000fe20003f4e870 */
[----:B------:R-:W-:-:S06]  /*7d60*/  UMOV UR19, UR46 ;  /* 0x0000002e00137c82 */ /* 0x000fcc0008000000 */
[----:B------:R1:W2:Y:S01]  /*7d70*/  SYNCS.PHASECHK.TRANS64.TRYWAIT P2, [UR4], R4 ;  /* 0x00000004ff0075a7 */ /* 0x0002a20008041104 */
[----:B------:R-:W-:-:S05]  /*7d80*/  UMOV UR4, UR21 ;  /* 0x0000001500047c82 */ /* 0x000fca0008000000 */
.L_x_68:
[----:B------:R-:W-:Y:S01]  /*7d90*/  ULEA UR20, UR4, UR22, 0x3 ;  /* 0x0000001604147291 */ /* 0x000fe2000f8e18ff */
[----:B--23--:R-:W-:Y:S11]  /*7da0*/  @P2 BRA `(.L_x_66) ;  /* 0x00000000000c2947 */ /* 0x00cff60003800000 */
[----:B------:R-:W-:Y:S04]  /*7db0*/  SHF.L.U32 R6, R2, 0x1f, RZ ;  /* 0x0000001f02067819 */ /* 0x000fe800000006ff */
[----:B------:R-:W2:Y:S02]  /*7dc0*/  SYNCS.PHASECHK.TRANS64.TRYWAIT P0, [UR20], R6 ;  /* 0x00000006ff0075a7 */ /* 0x000ea40008001114 */
[----:B--2---:R-:W-:Y:S05]  /*7dd0*/  @!P0 BRA `(.L_x_67) ;  /* 0x0000008800488947 */ /* 0x004fea0003800000 */
.L_x_66:
[----:B------:R-:W-:Y:S01]  /*7de0*/  UISETP.NE.AND UP0, UPT, UR19, URZ, UPT ;  /* 0x000000ff1300728c */ /* 0x000fe2000bf05270 */
[----:B------:R-:W-:Y:S01]  /*7df0*/  PLOP3.LUT P2, PT, PT, PT, PT, 0x80, 0x8 ;  /* 0x000000000008781c */ /* 0x000fe20003f4f070 */
[----:B------:R-:W-:Y:S02]  /*7e00*/  UIADD3 UR5, UPT, UPT, UR4, 0x1, URZ ;  /* 0x0000000104057890 */ /* 0x000fe4000fffe0ff */
[----:B------:R-:W-:Y:S02]  /*7e10*/  ULEA UR16, UR4, UR25, 0xa ;  /* 0x0000001904107291 */ /* 0x000fe4000f8e50ff */
[----:B------:R-:W-:Y:S01]  /*7e20*/  UISETP.NE.AND UP1, UPT, UR5, 0x4, UPT ;  /* 0x000000040500788c */ /* 0x000fe2000bf25270 */
[----:B------:R-:W-:Y:S01]  /*7e30*/  PLOP3.LUT P0, PT, PT, PT, UP0, 0x80, 0x8 ;  /* 0x000000000008781c */ /* 0x000fe20003f0f008 */
[----:B------:R-:W-:Y:S02]  /*7e40*/  ULEA UR14, UR4, UR24, 0xb ;  /* 0x00000018040e7291 */ /* 0x000fe4000f8e58ff */
[----:B------:R-:W-:Y:S02]  /*7e50*/  USEL UR6, URZ, 0x1, UP1 ;  /* 0x00000001ff067887 */ /* 0x000fe40008800000 */
[----:B------:R-:W-:Y:S01]  /*7e60*/  USEL UR21, UR5, URZ, UP1 ;  /* 0x000000ff05157287 */ /* 0x000fe20008800000 */
[----:B------:R-:W-:Y:S11]  /*7e70*/  ELECT P1, URZ, PT ;  /* 0x0000000000ff782f */ /* 0x000ff60003820000 */
[----:B------:R-:W-:Y:S02]  /*7e80*/  @!UPT UIADD3 URZ, UPT, UPT, URZ, URZ, URZ ;  /* 0x000000fffffff290 */ /* 0x000fe4000fffe0ff */
[C---:B-----5:R-:W-:Y:S01]  /*7e90*/  @P1 R2UR.BROADCAST UR4, R5.reuse ;  /* 0x00000000050412ca */ /* 0x060fe200008e0000 */
[----:B------:R-:W-:Y:S01]  /*7ea0*/  @UP0 ULEA UR5, UR21, UR22, 0x3 ;  /* 0x0000001615050291 */ /* 0x000fe2000f8e18ff */
[----:B------:R-:W-:Y:S01]  /*7eb0*/  LOP3.LUT R2, R2, UR6, RZ, 0x3c, !PT ;  /* 0x0000000602027c12 */ /* 0x000fe2000f8e3cff */
[----:B------:R-:W-:Y:S02]  /*7ec0*/  UIADD3 UR10, UPT, UPT, UR16, 0x40, URZ ;  /* 0x00000040100a7890 */ /* 0x000fe4000fffe0ff */
[----:B------:R-:W-:Y:S01]  /*7ed0*/  UIADD3 UR6, UPT, UPT, UR14, 0x2, URZ ;  /* 0x000000020e067890 */ /* 0x000fe2000fffe0ff */
[----:B-1----:R-:W-:Y:S01]  /*7ee0*/  @P0 SHF.L.U32 R4, R2, 0x1f, RZ ;  /* 0x0000001f02040819 */ /* 0x002fe200000006ff */
[----:B------:R-:W-:Y:S02]  /*7ef0*/  UIADD3 UR8, UPT, UPT, UR16, 0x80, URZ ;  /* 0x0000008010087890 */ /* 0x000fe4000fffe0ff */
[----:B------:R-:W-:Y:S01]  /*7f00*/  UIADD3 UR12, UPT, UPT, UR16, 0xc0, URZ ;  /* 0x000000c0100c7890 */ /* 0x000fe2000fffe0ff */
[----:B------:R3:W4:Y:S01]  /*7f10*/  @P0 SYNCS.PHASECHK.TRANS64.TRYWAIT P2, [UR5], R4 ;  /* 0x00000004ff0005a7 */ /* 0x0007220008041105 */
[----:B------:R-:W-:Y:S11]  /*7f20*/  ELECT P0, URZ, PT ;  /* 0x0000000000ff782f */ /* 0x000ff60003800000 */
[----:B------:R-:W-:Y:S02]  /*7f30*/  @!UPT UIADD3 URZ, UPT, UPT, URZ, URZ, URZ ;  /* 0x000000fffffff290 */ /* 0x000fe4000fffe0ff */
[C---:B------:R-:W-:Y:S02]  /*7f40*/  @P0 R2UR.BROADCAST UR18, R5.reuse ;  /* 0x00000000051202ca */ /* 0x040fe400008e0000 */
[----:B------:R-:W-:Y:S01]  /*7f50*/  ELECT P0, URZ, PT ;  /* 0x0000000000ff782f */ /* 0x000fe20003800000 */
[----:B------:R-:W-:Y:S01]  /*7f60*/  UMOV UR17, 0x20004020 ;  /* 0x2000402000117882 */ /* 0x000fe20000000000 */
[----:B------:R-:W-:Y:S01]  /*7f70*/  UMOV UR15, 0x40004080 ;  /* 0x40004080000f7882 */ /* 0x000fe20000000000 */
[----:B------:R-:W-:Y:S01]  /*7f80*/  UMOV UR11, 0x20004020 ;  /* 0x20004020000b7882 */ /* 0x000fe20000000000 */
[----:B------:R1:W-:Y:S01]  /*7f90*/  UTCHMMA.2CTA gdesc[UR14], gdesc[UR16], tmem[UR4], tmem[UR42], idesc[UR43], UP2 ;  /* 0x00ff2a100e0075ea */ /* 0x0003e20009200004 */
[----:B------:R-:W-:Y:S01]  /*7fa0*/  UPLOP3.LUT UP2, UPT, UPT, UPT, UPT, 0x80, 0x8 ;  /* 0x000000000008789c */ /* 0x000fe20003f4f070 */
[----:B------:R-:W-:Y:S01]  /*7fb0*/  UMOV UR7, 0x40004080 ;  /* 0x4000408000077882 */ /* 0x000fe20000000000 */
[----:B------:R-:W-:Y:S01]  /*7fc0*/  UMOV UR9, 0x20004020 ;  /* 0x2000402000097882 */ /* 0x000fe20000000000 */
[----:B------:R-:W-:Y:S01]  /*7fd0*/  UMOV UR5, 0x40004080 ;  /* 0x4000408000057882 */ /* 0x000fe20000000000 */
[----:B------:R-:W-:Y:S02]  /*7fe0*/  UMOV UR13, 0x20004020 ;  /* 0x20004020000d7882 */ /* 0x000fe40000000000 */
[----:B------:R2:W-:Y:S01]  /*7ff0*/  UTCHMMA.2CTA gdesc[UR6], gdesc[UR10], tmem[UR18], tmem[UR40], idesc[UR41], UPT ;  /* 0x00ff280a060075ea */ /* 0x0005e2000ba00012 */
[----:B-1----:R-:W-:Y:S01]  /*8000*/  UIADD3 UR4, UPT, UPT, UR14, 0x4, URZ ;  /* 0x000000040e047890 */ /* 0x002fe2000fffe0ff */
[C---:B------:R-:W-:Y:S02]  /*8010*/  @P0 R2UR.BROADCAST UR15, R5.reuse ;  /* 0x00000000050f02ca */ /* 0x040fe400008e0000 */
[----:B------:R-:W-:Y:S11]  /*8020*/  ELECT P0, URZ, PT ;  /* 0x0000000000ff782f */ /* 0x000ff60003800000 */
[----:B------:R-:W-:Y:S02]  /*8030*/  @!UPT UIADD3 URZ, UPT, UPT, URZ, URZ, URZ ;  /* 0x000000fffffff290 */ /* 0x000fe4000fffe0ff */
[C---:B------:R-:W-:Y:S02]  /*8040*/  @P0 R2UR.BROADCAST UR17, R5.reuse ;  /* 0x00000000051102ca */ /* 0x040fe400008e0000 */
[----:B------:R-:W-:Y:S01]  /*8050*/  ELECT P0, URZ, PT ;  /* 0x0000000000ff782f */ /* 0x000fe20003800000 */
[----:B--2---:R-:W-:Y:S02]  /*8060*/  UIADD3 UR6, UPT, UPT, UR14, 0x6, URZ ;  /* 0x000000060e067890 */ /* 0x004fe4000fffe0ff */
[----:B------:R-:W-:Y:S01]  /*8070*/  UIADD3 UR10, UPT, UPT, UR16, 0x100, URZ ;  /* 0x00000100100a7890 */ /* 0x000fe2000fffe0ff */
[----:B------:R1:W-:Y:S07]  /*8080*/  UTCHMMA.2CTA gdesc[UR4], gdesc[UR8], tmem[UR15], tmem[UR38], idesc[UR39], UPT ;  /* 0x00ff2608040075ea */ /* 0x0003ee000ba0000f */
[----:B------:R2:W-:Y:S01]  /*8090*/  UTCHMMA.2CTA gdesc[UR6], gdesc[UR12], tmem[UR17], tmem[UR36], idesc[UR37], UPT ;  /* 0x00ff240c060075ea */ /* 0x0005e2000ba00011 */
[----:B-1----:R-:W-:Y:S01]  /*80a0*/  UIADD3 UR4, UPT, UPT, UR14, 0x40, URZ ;  /* 0x000000400e047890 */ /* 0x002fe2000fffe0ff */
[C---:B------:R-:W-:Y:S02]  /*80b0*/  @P0 R2UR.BROADCAST UR15, R5.reuse ;  /* 0x00000000050f02ca */ /* 0x040fe400008e0000 */
[----:B------:R-:W-:Y:S11]  /*80c0*/  ELECT P0, URZ, PT ;  /* 0x0000000000ff782f */ /* 0x000ff60003800000 */
[----:B------:R-:W-:Y:S02]  /*80d0*/  @!UPT UIADD3 URZ, UPT, UPT, URZ, URZ, URZ ;  /* 0x000000fffffff290 */ /* 0x000fe4000fffe0ff */
[C---:B--2---:R-:W-:Y:S01]  /*80e0*/  @P0 R2UR.BROADCAST UR17, R5.reuse ;  /* 0x00000000051102ca */ /* 0x044fe200008e0000 */
[----:B------:R-:W-:Y:S02]  /*80f0*/  UIADD3 UR8, UPT, UPT, UR16, 0x140, URZ ;  /* 0x0000014010087890 */ /* 0x000fe4000fffe0ff */
[----:B------:R-:W-:Y:S01]  /*8100*/  UIADD3 UR6, UPT, UPT, UR14, 0x42, URZ ;  /* 0x000000420e067890 */ /* 0x000fe2000fffe0ff */
[----:B------:R-:W-:Y:S01]  /*8110*/  ELECT P0, URZ, PT ;  /* 0x0000000000ff782f */ /* 0x000fe20003800000 */
[----:B------:R-:W-:Y:S01]  /*8120*/  UIADD3 UR12, UPT, UPT, UR16, 0x180, URZ ;  /* 0x00000180100c7890 */ /* 0x000fe2000fffe0ff */
[----:B------:R1:W-:Y:S07]  /*8130*/  UTCHMMA.2CTA gdesc[UR4], gdesc[UR10], tmem[UR15], tmem[UR34], idesc[UR35], UPT ;  /* 0x00ff220a040075ea */ /* 0x0003ee000ba0000f */
[----:B------:R2:W-:Y:S01]  /*8140*/  UTCHMMA.2CTA gdesc[UR6], gdesc[UR8], tmem[UR17], tmem[UR32], idesc[UR33], UPT ;  /* 0x00ff2008060075ea */ /* 0x0005e2000ba00011 */
[----:B-1----:R-:W-:Y:S03]  /*8150*/  UIADD3 UR4, UPT, UPT, UR14, 0x44, URZ ;  /* 0x000000440e047890 */ /* 0x002fe6000fffe0ff */
[C---:B------:R-:W-:Y:S02]  /*8160*/  @P0 R2UR.BROADCAST UR15, R5.reuse ;  /* 0x00000000050f02ca */ /* 0x040fe400008e0000 */
[----:B------:R-:W-:Y:S11]  /*8170*/  ELECT P0, URZ, PT ;  /* 0x0000000000ff782f */ /* 0x000ff60003800000 */
[----:B------:R-:W-:Y:S02]  /*8180*/  @!UPT UIADD3 URZ, UPT, UPT, URZ, URZ, URZ ;  /* 0x000000fffffff290 */ /* 0x000fe4000fffe0ff */
[----:B--2---:R-:W-:Y:S01]  /*8190*/  @P0 R2UR.BROADCAST UR9, R5 ;  /* 0x00000000050902ca */ /* 0x004fe200008e0000 */
[----:B------:R-:W-:Y:S02]  /*81a0*/  UIADD3 UR10, UPT, UPT, UR16, 0x1c0, URZ ;  /* 0x000001c0100a7890 */ /* 0x000fe4000fffe0ff */
[----:B------:R-:W-:Y:S02]  /*81b0*/  UIADD3 UR6, UPT, UPT, UR14, 0x46, URZ ;  /* 0x000000460e067890 */ /* 0x000fe4000fffe0ff */
[----:B------:R-:W-:Y:S01]  /*81c0*/  UIADD3 UR8, UPT, UPT, UR20, 0x20, URZ ;  /* 0x0000002014087890 */ /* 0x000fe2000fffe0ff */
[----:B------:R1:W-:Y:S07]  /*81d0*/  UTCHMMA.2CTA gdesc[UR4], gdesc[UR12], tmem[UR15], tmem[UR30], idesc[UR31], UPT ;  /* 0x00ff1e0c040075ea */ /* 0x0003ee000ba0000f */
[----:B------:R3:W-:Y:S01]  /*81e0*/  UTCHMMA.2CTA gdesc[UR6], gdesc[UR10], tmem[UR9], tmem[UR28], idesc[UR29], UPT ;  /* 0x00ff1c0a060075ea */ /* 0x0007e2000ba00009 */
[----:B------:R3:W-:Y:S01]  /*81f0*/  UTCBAR.2CTA.MULTICAST [UR8], URZ, UR23 ;  /* 0x000000ff080073e9 */ /* 0x0007e20008200817 */
[----:B-1----:R-:W-:Y:S02]  /*8200*/  UIADD3 UR4, UPT, UPT, UR19, 0x1, URZ ;  /* 0x0000000113047890 */ /* 0x002fe4000fffe0ff */
[----:B------:R-:W-:Y:S02]  /*8210*/  UIADD3 UR5, UPT, UPT, UR19, -0x1, URZ ;  /* 0xffffffff13057890 */ /* 0x000fe4000fffe0ff */
[----:B------:R-:W-:Y:S03]  /*8220*/  UISETP.GT.U32.AND UP0, UPT, UR4, 0x1, UPT ;  /* 0x000000010400788c */ /* 0x000fe6000bf04070 */
[----:B------:R-:W-:Y:S02]  /*8230*/  UMOV UR4, UR21 ;  /* 0x0000001500047c82 */ /* 0x000fe40008000000 */
[----:B------:R-:W-:Y:S04]  /*8240*/  UMOV UR19, UR5 ;  /* 0x0000000500137c82 */ /* 0x000fe80008000000 */
[----:B----4-:R-:W-:Y:S05]  /*8250*/  BRA.U UP0, `(.L_x_68) ;  /* 0xfffffff900cc7547 */ /* 0x010fea000b83ffff */
.L_x_65:
[----:B------:R-:W-:-:S09]  /*8260*/  UIADD3 UR4, UPT, UPT, UR27, 0xa0, URZ ;  /* 0x000000a01b047890 */ /* 0x000fd2000fffe0ff */
[----:B------:R2:W-:Y:S01]  /*8270*/  UTCBAR.2CTA.MULTICAST [UR4], URZ, UR45 ;  /* 0x000000ff040073e9 */ /* 0x0005e2000820082d */
[----:B------:R-:W-:Y:S02]  /*8280*/  NOP ;  /* 0x0000000000007918 */ /* 0x000fe40000000000 */
.L_x_64:
[----:B--2---:R-:W-:Y:S01]  /*8290*/  UIADD3 UR4, UPT, UPT, UR26, 0x1, URZ ;  /* 0x000000011a047890 */ /* 0x004fe2000fffe0ff */
[----:B------:R-:W-:-:S03]  /*82a0*/  LOP3.LUT R3, R3, 0x1, RZ, 0x3c, !PT ;  /* 0x0000000103037812 */ /* 0x000fc600078e3cff */
[----:B------:R-:W-:-:S04]  /*82b0*/  UISETP.NE.AND UP0, UPT, UR4, 0x2, UPT ;  /* 0x000000020400788c */ /* 0x000fc8000bf05270 */
[----:B------:R-:W-:Y:S02]  /*82c0*/  USEL UR5, URZ, 0x1, UP0 ;  /* 0x00000001ff057887 */ /* 0x000fe40008000000 */
[----:B------:R-:W-:-:S04]  /*82d0*/  USEL UR26, UR4, URZ, UP0 ;  /* 0x000000ff041a7287 */ /* 0x000fc80008000000 */
[----:B------:R-:W-:Y:S01]  /*82e0*/  LOP3.LUT R8, R8, UR5, RZ, 0x3c, !PT ;  /* 0x0000000508087c12 */ /* 0x000fe2000f8e3cff */
[----:B------:R-:W-:Y:S07]  /*82f0*/  @P3 BRA `(.L_x_69) ;  /* 0xfffffff800383947 */ /* 0x000fee000383ffff */
[----:B---3--:R-:W2:Y:S01]  /*8300*/  S2UR UR8, SR_CgaCtaId ;  /* 0x00000000000879c3 */ /* 0x008ea20000008800 */
[----:B------:R-:W-:Y:S01]  /*8310*/  ELECT P0, URZ, PT ;  /* 0x0000000000ff782f */ /* 0x000fe20003800000 */
[----:B------:R-:W-:Y:S01]  /*8320*/  HFMA2 R2, -RZ, RZ, 0, 5.9604644775390625e-08 ;  /* 0x00000001ff027431 */ /* 0x000fe200000001ff */
[----:B------:R-:W-:-:S05]  /*8330*/  UMOV UR4, 0x40 ;  /* 0x0000004000047882 */ /* 0x000fca0000000000 */
[----:B------:R-:W-:Y:S01]  /*8340*/  UVIRTCOUNT.DEALLOC.SMPOOL 0x80 ;  /* 0x000000800000784c */ /* 0x000fe20000000000 */
[----:B------:R-:W-:Y:S02]  /*8350*/  UISETP.NE.AND UP0, UPT, UR49, URZ, UPT ;  /* 0x000000ff3100728c */ /* 0x000fe4000bf05270 */
[----:B--2---:R-:W-:-:S09]  /*8360*/  ULEA UR8, UR8, UR4, 0x18 ;  /* 0x0000000408087291 */ /* 0x004fd2000f8ec0ff */
[----:B------:R2:W-:Y:S01]  /*8370*/  @P0 STS.U8 [UR8+0x1c], R2 ;  /* 0x00001c02ff000988 */ /* 0x0005e20008000008 */
[----:B------:R-:W-:Y:S05]  /*8380*/  BRA.U UP0, `(.L_x_70) ;  /* 0x0000000100587547 */ /* 0x000fea000b800000 */
[----:B------:R-:W-:Y:S01]  /*8390*/  UIADD3 UR5, UPT, UPT, UR22, 0xb0, URZ ;  /* 0x000000b016057890 */ /* 0x000fe2000fffe0ff */
[----:B------:R-:W-:-:S03]  /*83a0*/  SHF.L.U32 R3, R8, 0x1f, RZ ;  /* 0x0000001f08037819 */ /* 0x000fc600000006ff */
[----:B------:R-:W-:-:S09]  /*83b0*/  ULEA UR4, UR26, UR5, 0x3 ;  /* 0x000000051a047291 */ /* 0x000fd2000f8e18ff */
[----:B------:R-:W3:Y:S02]  /*83c0*/  SYNCS.PHASECHK.TRANS64.TRYWAIT P0, [UR4], R3 ;  /* 0x00000003ff0075a7 */ /* 0x000ee40008001104 */
[----:B---3--:R-:W-:Y:S05]  /*83d0*/  @!P0 BRA `(.L_x_71) ;  /* 0x0000008000e08947 */ /* 0x008fea0003800000 */
.L_x_194:
[----:B------:R-:W-:-:S04]  /*83e0*/  UIADD3 UR4, UPT, UPT, UR26, 0x1, URZ ;  /* 0x000000011a047890 */ /* 0x000fc8000fffe0ff */
[----:B------:R-:W-:-:S04]  /*83f0*/  UISETP.NE.AND UP1, UPT, UR4, 0x2, UPT ;  /* 0x000000020400788c */ /* 0x000fc8000bf25270 */
[----:B------:R-:W-:Y:S02]  /*8400*/  USEL UR6, URZ, 0x1, UP1 ;  /* 0x00000001ff067887 */ /* 0x000fe40008800000 */
[----:B------:R-:W-:-:S04]  /*8410*/  USEL UR4, UR4, URZ, UP1 ;  /* 0x000000ff04047287 */ /* 0x000fc80008800000 */
[----:B------:R-:W-:Y:S01]  /*8420*/  ULEA UR4, UR4, UR5, 0x3 ;  /* 0x0000000504047291 */ /* 0x000fe2000f8e18ff */
[----:B--2---:R-:W-:-:S04]  /*8430*/  LOP3.LUT R3, R8, UR6, RZ, 0x3c, !PT ;  /* 0x0000000608037c12 */ /* 0x004fc8000f8e3cff */
[----:B------:R-:W-:Y:S01]  /*8440*/  SHF.L.U32 R3, R3, 0x1f, RZ ;  /* 0x0000001f03037819 */ /* 0x000fe200000006ff */
[----:B------:R-:W-:-:S04]  /*8450*/  IMAD.U32 R2, RZ, RZ, UR4 ;  /* 0x00000004ff027e24 */ /* 0x000fc8000f8e00ff */
[----:B------:R2:W3:Y:S03]  /*8460*/  SYNCS.PHASECHK.TRANS64.TRYWAIT P0, [R2+URZ], R3 ;  /* 0x00000003020075a7 */ /* 0x0004e600080011ff */
[----:B---3--:R-:W-:Y:S05]  /*8470*/  @!P0 NANOSLEEP.SYNCS 0x989680 ;  /* 0x009896800000895d */ /* 0x008fea0003900000 */
[----:B------:R-:W3:Y:S02]  /*8480*/  @!P0 SYNCS.PHASECHK.TRANS64 P0, [R2+URZ], R3 ;  /* 0x00000003020085a7 */ /* 0x000ee400080010ff */
[----:B---3--:R-:W-:Y:S05]  /*8490*/  @P0 BRA `(.L_x_72) ;  /* 0x0000000000200947 */ /* 0x008fea0003800000 */
.L_x_73:
[----:B---3--:R3:W4:Y:S02]  /*84a0*/  SYNCS.PHASECHK.TRANS64.TRYWAIT P0, [R2+URZ], R3 ;  /* 0x00000003020075a7 */ /* 0x00872400080011ff */
[----:B----4-:R-:W-:Y:S05]  /*84b0*/  @!P0 NANOSLEEP.SYNCS 0x989680 ;  /* 0x009896800000895d */ /* 0x010fea0003900000 */
[----:B------:R-:W4:Y:S02]  /*84c0*/  @!P0 SYNCS.PHASECHK.TRANS64 P0, [R2+URZ], R3 ;  /* 0x00000003020085a7 */ /* 0x000f2400080010ff */
[----:B----4-:R-:W-:Y:S05]  /*84d0*/  @!P0 BRA `(.L_x_73) ;  /* 0xfffffffc00f08947 */ /* 0x010fea000383ffff */
[----:B------:R-:W-:Y:S05]  /*84e0*/  BRA `(.L_x_72) ;  /* 0x00000000000c7947 */ /* 0x000fea0003800000 */
.L_x_70:
[----:B------:R-:W-:-:S04]  /*84f0*/  UIADD3 UR4, UPT, UPT, UR22, 0xc0, URZ ;  /* 0x000000c016047890 */ /* 0x000fc8000fffe0ff */
[----:B------:R-:W-:-:S09]  /*8500*/  UPRMT UR4, UR47, 0x654, UR4 ;  /* 0x000006542f047896 */ /* 0x000fd20008000004 */
[----:B------:R-:W-:Y:S03]  /*8510*/  SYNCS.ARRIVE.TRANS64.RED.A1T0 RZ, [UR4], RZ ;  /* 0x000000ffffff79a7 */ /* 0x000fe60008100404 */
.L_x_72:
[----:B--23--:R-:W-:Y:S01]  /*8520*/  SHF.L.U32 R3, RZ, 0x1f, RZ ;  /* 0x0000001fff037819 */ /* 0x00cfe200000006ff */
[----:B------:R-:W-:Y:S01]  /*8530*/  UIADD3 UR4, UPT, UPT, UR22, 0xc0, URZ ;  /* 0x000000c016047890 */ /* 0x000fe2000fffe0ff */
[----:B------:R-:W-:Y:S02]  /*8540*/  PLOP3.LUT P0, PT, PT, PT, UP0, 0x80, 0x8 ;  /* 0x000000000008781c */ /* 0x000fe40003f0f008 */
[----:B------:R-:W2:Y:S02]  /*8550*/  SYNCS.PHASECHK.TRANS64.TRYWAIT P1, [UR22+0xc0], R3 ;  /* 0x0000c003ff0075a7 */ /* 0x000ea40008021116 */
[----:B--2---:R-:W-:Y:S09]  /*8560*/  @!P1 BRA `(.L_x_74) ;  /* 0x0000008000949947 */ /* 0x004ff20003800000 */
.L_x_196:
[----:B------:R-:W-:Y:S01]  /*8570*/  @!UP0 UPRMT UR4, UR47, 0x654, UR4 ;  /* 0x000006542f048896 */ /* 0x000fe20008000004 */
[----:B--2---:R-:W-:Y:S01]  /*8580*/  LOP3.LUT R3, R0, 0xffff, RZ, 0xc0, !PT ;  /* 0x0000ffff00037812 */ /* 0x004fe200078ec0ff */
[----:B------:R-:W-:-:S03]  /*8590*/  IMAD.MOV.U32 R0, RZ, RZ, 0xffff ;  /* 0x0000ffffff007424 */ /* 0x000fc600078e00ff */
[----:B------:R-:W-:-:S04]  /*85a0*/  SHF.R.U32.HI R3, RZ, 0x5, R3 ;  /* 0x00000005ff037819 */ /* 0x000fc80000011603 */
[----:B------:R-:W-:Y:S01]  /*85b0*/  @!P0 SYNCS.ARRIVE.TRANS64.RED.A1T0 RZ, [UR4], RZ ;  /* 0x000000ffffff89a7 */ /* 0x000fe20008100404 */
[----:B------:R-:W-:Y:S01]  /*85c0*/  NOP ;  /* 0x0000000000007918 */ /* 0x000fe20000000000 */
[----:B------:R-:W2:Y:S01]  /*85d0*/  LDS R2, [UR8+0x14] ;  /* 0x00001408ff027984 */ /* 0x000ea20008000800 */
[----:B------:R-:W-:-:S04]  /*85e0*/  SHF.L.U32 R0, R0, R3, RZ ;  /* 0x0000000300007219 */ /* 0x000fc800000006ff */
[----:B--2---:R-:W-:-:S04]  /*85f0*/  LOP3.LUT R2, R2, R0, RZ, 0xc0, !PT ;  /* 0x0000000002027212 */ /* 0x004fc800078ec0ff */
[----:B------:R-:W-:Y:S01]  /*8600*/  ISETP.NE.AND P0, PT, R2, R0, PT ;  /* 0x000000000200720c */ /* 0x000fe20003f05270 */
[----:B------:R-:W-:-:S05]  /*8610*/  IMAD.MOV.U32 R2, RZ, RZ, 0x1 ;  /* 0x00000001ff027424 */ /* 0x000fca00078e00ff */
[----:B------:R-:W-:-:S07]  /*8620*/  SHF.L.U32 R2, R2, R3, RZ ;  /* 0x0000000302027219 */ /* 0x000fce00000006ff */
[----:B------:R-:W-:Y:S05]  /*8630*/  @P0 BRA `(.L_x_75) ;  /* 0x00000000005c0947 */ /* 0x000fea0003800000 */
[----:B------:R-:W2:Y:S02]  /*8640*/  LDS R3, [UR8+0x18] ;  /* 0x00001808ff037984 */ /* 0x000ea40008000800 */
[----:B--2---:R-:W-:-:S04]  /*8650*/  LOP3.LUT R3, R3, R2, RZ, 0xc0, !PT ;  /* 0x0000000203037212 */ /* 0x004fc800078ec0ff */
[----:B------:R-:W-:-:S13]  /*8660*/  ISETP.NE.AND P0, PT, R3, R2, PT ;  /* 0x000000020300720c */ /* 0x000fda0003f05270 */
[----:B------:R-:W-:Y:S05]  /*8670*/  @P0 BRA `(.L_x_76) ;  /* 0x0000000000400947 */ /* 0x000fea0003800000 */
[----:B------:R-:W-:Y:S01]  /*8680*/  R2UR UR4, R0 ;  /* 0x00000000000472ca */ /* 0x000fe200000e0000 */
[----:B------:R-:W2:Y:S01]  /*8690*/  S2R R3, SR_LANEID ;  /* 0x0000000000037919 */ /* 0x000ea20000000000 */
[----:B------:R-:W-:-:S04]  /*86a0*/  LOP3.LUT R2, RZ, R2, RZ, 0x33, !PT ;  /* 0x00000002ff027212 */ /* 0x000fc800078e33ff */
[----:B------:R-:W3:Y:S07]  /*86b0*/  REDUX UR6, R2 ;  /* 0x00000000020673c4 */ /* 0x000eee0000000000 */
[----:B------:R-:W-:-:S03]  /*86c0*/  ULOP3.LUT UR5, URZ, UR4, URZ, 0x33, !UPT ;  /* 0x00000004ff057292 */ /* 0x000fc6000f8e33ff */
[----:B------:R-:W-:Y:S02]  /*86d0*/  VOTEU.ANY UR4, UPT, PT ;  /* 0x0000000000047886 */ /* 0x000fe400038e0100 */
[----:B------:R-:W-:Y:S01]  /*86e0*/  UFLO.U32 UR4, UR4 ;  /* 0x00000004000472bd */ /* 0x000fe200080e0000 */
[----:B------:R-:W-:-:S04]  /*86f0*/  IMAD.U32 R0, RZ, RZ, UR5 ;  /* 0x00000005ff007e24 */ /* 0x000fc8000f8e00ff */
[----:B------:R3:W4:Y:S02]  /*8700*/  REDUX UR7, R0 ;  /* 0x00000000000773c4 */ /* 0x0007240000000000 */
[----:B------:R1:W-:Y:S01]  /*8710*/  UTCATOMSWS.AND URZ, UR5 ;  /* 0x0000000500ff79e3 */ /* 0x0003e20008000000 */
[----:B--2---:R-:W-:Y:S01]  /*8720*/  ISETP.EQ.U32.AND P0, PT, R3, UR4, PT ;  /* 0x0000000403007c0c */ /* 0x004fe2000bf02070 */
[----:B---3--:R-:W-:Y:S02]  /*8730*/  IMAD.U32 R0, RZ, RZ, UR6 ;  /* 0x00000006ff007e24 */ /* 0x008fe4000f8e00ff */
[----:B----4-:R-:W-:-:S10]  /*8740*/  IMAD.U32 R2, RZ, RZ, UR7 ;  /* 0x00000007ff027e24 */ /* 0x010fd4000f8e00ff */
[----:B------:R1:W-:Y:S04]  /*8750*/  @P0 ATOMS.AND RZ, [UR8+0x14], R2 ;  /* 0x00001402ffff098c */ /* 0x0003e8000a800008 */
[----:B------:R1:W-:Y:S01]  /*8760*/  @P0 ATOMS.AND RZ, [UR8+0x18], R0 ;  /* 0x00001800ffff098c */ /* 0x0003e2000a800008 */
[----:B------:R-:W-:Y:S05]  /*8770*/  BRA `(.L_x_77) ;  /* 0x0000000000147947 */ /* 0x000fea0003800000 */
.L_x_76:
[----:B------:R-:W-:Y:S02]  /*8780*/  MOV R2, 0x87a0 ;  /* 0x000087a000027802 */ /* 0x000fe40000000f00 */
[----:B-1---5:R-:W-:Y:S05]  /*8790*/  CALL.REL.NOINC `($__internal_0_$__cuda_sm10x_tcgen05_guardrail_trap_col_being_dealloced_not_returned_by_alloc) ;  /* 0x0000008800287944 */ /* 0x022fea0003c00000 */
[----:B------:R-:W-:Y:S05]  /*87a0*/  BRA `(.L_x_77) ;  /* 0x0000000000087947 */ /* 0x000fea0003800000 */
.L_x_75:
[----:B------:R-:W-:Y:S02]  /*87b0*/  MOV R2, 0x87d0 ;  /* 0x000087d000027802 */ /* 0x000fe40000000f00 */
[----:B-1---5:R-:W-:Y:S05]  /*87c0*/  CALL.REL.NOINC `($__internal_2_$__cuda_sm10x_tcgen05_guardrail_trap_unallocated_columns_being_dealloced) ;  /* 0x0000008800347944 */ /* 0x022fea0003c00000 */
.L_x_77:
[----:B------:R-:W-:Y:S01]  /*87d0*/  NOP ;  /* 0x0000000000007918 */ /* 0x000fe20000000000 */
[----:B-1----:R-:W-:Y:S05]  /*87e0*/  EXIT ;  /* 0x000000000000794d */ /* 0x002fea0003800000 */
.L_x_49:
[----:B------:R-:W-:-:S09]  /*87f0*/  UISETP.NE.OR UP0, UPT, UR18, 0x3, !UP3 ;  /* 0x000000031200788c */ /* 0x000fd2000df05670 */
[----:B------:R-:W-:Y:S05]  /*8800*/  BRA.U UP0, `(.L_x_78) ;  /* 0x00000019003c7547 */ /* 0x000fea000b800000 */
[----:B------:R-:W2:Y:S01]  /*8810*/  LDCU.64 UR4, c[0x0][0x888] ;  /* 0x00011100ff0477ac */ /* 0x000ea20008000a00 */
[----:B------:R-:W3:Y:S01]  /*8820*/  S2UR UR10, SR_CgaCtaId ;  /* 0x00000000000a79c3 */ /* 0x000ee20000008800 */
[----:B------:R-:W-:Y:S01]  /*8830*/  HFMA2 R10, -RZ, RZ, 0, 0 ;  /* 0x00000000ff0a7431 */ /* 0x000fe200000001ff */
[----:B------:R-:W-:Y:S01]  /*8840*/  MOV R0, 0x2000 ;  /* 0x0000200000007802 */ /* 0x000fe20000000f00 */
[----:B------:R-:W4:Y:S01]  /*8850*/  LDCU UR50, c[0x0][0x370] ;  /* 0x00006e00ff3277ac */ /* 0x000f220008000800 */
[----:B------:R-:W4:Y:S04]  /*8860*/  LDCU.128 UR56, c[0x0][0xb10] ;  /* 0x00016200ff3877ac */ /* 0x000f280008000c00 */
[----:B------:R-:W1:Y:S01]  /*8870*/  LDC.64 R12, c[0x0][0x348] ;  /* 0x0000d200ff0c7b82 */ /* 0x000e620000000a00 */
[----:B------:R-:W3:Y:S01]  /*8880*/  LDCU UR49, c[0x0][0x374] ;  /* 0x00006e80ff3177ac */ /* 0x000ee20008000800 */
[----:B------:R-:W3:Y:S01]  /*8890*/  LDCU.64 UR54, c[0x0][0x890] ;  /* 0x00011200ff3677ac */ /* 0x000ee20008000a00 */
[----:B------:R-:W3:Y:S01]  /*88a0*/  LDCU UR30, c[0x0][0xb0c] ;  /* 0x00016180ff1e77ac */ /* 0x000ee20008000800 */
[----:B--2---:R-:W-:Y:S01]  /*88b0*/  UISETP.NE.U32.AND UP0, UPT, UR4, URZ, UPT ;  /* 0x000000ff0400728c */ /* 0x004fe2000bf05070 */
[----:B------:R-:W2:Y:S01]  /*88c0*/  LDCU UR69, c[0x0][0xb20] ;  /* 0x00016400ff4577ac */ /* 0x000ea20008000800 */
[----:B------:R-:W2:Y:S01]  /*88d0*/  LDCU UR4, c[0x0][0xb30] ;  /* 0x00016600ff0477ac */ /* 0x000ea20008000800 */
[----:B------:R-:W2:Y:S01]  /*88e0*/  LDCU.128 UR60, c[0x0][0x980] ;  /* 0x00013000ff3c77ac */ /* 0x000ea20008000c00 */
[----:B------:R-:W-:Y:S01]  /*88f0*/  UMOV UR31, 0x400 ;  /* 0x00000400001f7882 */ /* 0x000fe20000000000 */
[----:B----4-:R-:W-:-:S02]  /*8900*/  UIMAD.WIDE.U32 UR6, UR50, UR56, URZ ;  /* 0x00000038320672a5 */ /* 0x010fc4000f8e00ff */
[----:B---3--:R-:W-:Y:S02]  /*8910*/  UIMAD.WIDE.U32 UR8, UR49, UR59, URZ ;  /* 0x0000003b310872a5 */ /* 0x008fe4000f8e00ff */
[----:B------:R-:W-:Y:S02]  /*8920*/  UISETP.NE.AND.EX UP6, UPT, UR5, URZ, UPT, UP0 ;  /* 0x000000ff0500728c */ /* 0x000fe4000bfc5300 */
[----:B------:R-:W-:Y:S02]  /*8930*/  ULEA UR31, UR10, UR31, 0x18 ;  /* 0x0000001f0a1f7291 */ /* 0x000fe4000f8ec0ff */
[----:B------:R-:W-:Y:S02]  /*8940*/  UISETP.NE.AND UP0, UPT, UR39, 0x1, UPT ;  /* 0x000000012700788c */ /* 0x000fe4000bf05270 */
[----:B------:R-:W-:Y:S02]  /*8950*/  UISETP.NE.U32.AND UP0, UPT, UR54, URZ, UPT ;  /* 0x000000ff3600728c */ /* 0x000fe4000bf05070 */
[----:B------:R-:W-:-:S02]  /*8960*/  UIADD3 UR53, UPT, UPT, UR31, 0x98, URZ ;  /* 0x000000981f357890 */ /* 0x000fc4000fffe0ff */
[----:B------:R-:W-:Y:S02]  /*8970*/  UIADD3 UR41, UPT, UPT, UR31, 0x40, URZ ;  /* 0x000000401f297890 */ /* 0x000fe4000fffe0ff */
[----:B------:R-:W-:Y:S02]  /*8980*/  UIADD3 UR33, UPT, UPT, UR31, 0x48, URZ ;  /* 0x000000481f217890 */ /* 0x000fe4000fffe0ff */
[----:B------:R-:W-:Y:S02]  /*8990*/  UIADD3 UR25, UPT, UPT, UR31, 0x50, URZ ;  /* 0x000000501f197890 */ /* 0x000fe4000fffe0ff */
[----:B------:R-:W-:Y:S02]  /*89a0*/  UIADD3 UR17, UPT, UPT, UR31, 0x58, URZ ;  /* 0x000000581f117890 */ /* 0x000fe4000fffe0ff */
[----:B------:R-:W-:Y:S02]  /*89b0*/  UISETP.GE.AND UP3, UPT, UR39, 0x1, UPT ;  /* 0x000000012700788c */ /* 0x000fe4000bf66270 */
[----:B------:R-:W-:Y:S01]  /*89c0*/  UISETP.NE.AND.EX UP5, UPT, UR55, URZ, UPT, UP0 ;  /* 0x000000ff3700728c */ /* 0x000fe2000bfa5300 */
[----:B------:R-:W-:Y:S01]  /*89d0*/  UMOV UR67, UR7 ;  /* 0x0000000700437c82 */ /* 0x000fe20008000000 */
[----:B------:R-:W-:Y:S01]  /*89e0*/  UMOV UR66, UR9 ;  /* 0x0000000900427c82 */ /* 0x000fe20008000000 */
[----:B------:R-:W-:-:S02]  /*89f0*/  UISETP.NE.AND UP3, UPT, UR30, 0x1, UPT ;  /* 0x000000011e00788c */ /* 0x000fc4000bf65270 */
[----:B------:R-:W-:Y:S02]  /*8a00*/  UISETP.NE.AND UP0, UPT, UR58, 0x1, UPT ;  /* 0x000000013a00788c */ /* 0x000fe4000bf05270 */
[----:B------:R-:W-:Y:S01]  /*8a10*/  UPLOP3.LUT UP2, UPT, UPT, UPT, UPT, 0x40, 0x4 ;  /* 0x000000000004789c */ /* 0x000fe20003f4e870 */
[----:B------:R-:W3:Y:S01]  /*8a20*/  LDCU.64 UR22, c[0x0][0xb28] ;  /* 0x00016500ff1677ac */ /* 0x000ee20008000a00 */
[----:B------:R-:W4:Y:S01]  /*8a30*/  LDCU.64 UR64, c[0x0][0x990] ;  /* 0x00013200ff4077ac */ /* 0x000f220008000a00 */
[----:B------:R-:W-:Y:S02]  /*8a40*/  UPRMT UR53, URZ, 0x654, UR53 ;  /* 0x00000654ff357896 */ /* 0x000fe40008000035 */
[----:B------:R-:W-:Y:S02]  /*8a50*/  UPRMT UR48, UR10, 0x654, UR41 ;  /* 0x000006540a307896 */ /* 0x000fe40008000029 */
[----:B------:R-:W-:Y:S02]  /*8a60*/  UPRMT UR47, UR10, 0x654, UR33 ;  /* 0x000006540a2f7896 */ /* 0x000fe40008000021 */
[----:B------:R-:W-:-:S02]  /*8a70*/  UPRMT UR46, UR10, 0x654, UR25 ;  /* 0x000006540a2e7896 */ /* 0x000fc40008000019 */
[----:B------:R-:W-:Y:S02]  /*8a80*/  UPRMT UR38, UR10, 0x654, UR17 ;  /* 0x000006540a267896 */ /* 0x000fe40008000011 */
[----:B------:R-:W-:Y:S02]  /*8a90*/  USHF.R.U32.HI UR67, URZ, UR57, UR67 ;  /* 0x00000039ff437299 */ /* 0x000fe40008011643 */
[----:B--2---:R-:W-:Y:S02]  /*8aa0*/  USHF.R.U32.HI UR66, URZ, UR69, UR66 ;  /* 0x00000045ff427299 */ /* 0x004fe40008011642 */
[----:B------:R-:W-:Y:S02]  /*8ab0*/  UISETP.NE.AND UP4, UPT, UR4, 0x1, UPT ;  /* 0x000000010400788c */ /* 0x000fe4000bf85270 */
[----:B------:R-:W-:Y:S02]  /*8ac0*/  UISETP.NE.AND UP3, UPT, UR60, 0x1, UPT ;  /* 0x000000013c00788c */ /* 0x000fe4000bf65270 */
[----:B-1-34-:R-:W-:-:S11]  /*8ad0*/  UISETP.NE.AND UP0, UPT, UR63, 0x1, UPT ;  /* 0x000000013f00788c */ /* 0x01afd6000bf05270 */
.L_x_93:
[----:B------:R-:W-:Y:S04]  /*8ae0*/  SHF.L.U32 R3, R10, 0x1f, RZ ;  /* 0x0000001f0a037819 */ /* 0x000fe800000006ff */
[----:B-1----:R-:W1:Y:S02]  /*8af0*/  SYNCS.PHASECHK.TRANS64.TRYWAIT P0, [UR31+0x90], R3 ;  /* 0x00009003ff0075a7 */ /* 0x002e64000800111f */
[----:B-1----:R-:W-:Y:S05]  /*8b00*/  @!P0 BRA `(.L_x_79) ;  /* 0x0000007c00448947 */ /* 0x002fea0003800000 */
.L_x_198:
[----:B------:R-:W2:Y:S01]  /*8b10*/  LDS.128 R4, [UR31+0xd0] ;  /* 0x0000d01fff047984 */ /* 0x000ea20008000c00 */
[----:B------:R-:W-:Y:S01]  /*8b20*/  UISETP.GE.AND UP0, UPT, UR39, 0x1, UPT ;  /* 0x000000012700788c */ /* 0x000fe2000bf06270 */
[----:B------:R-:W-:Y:S01]  /*8b30*/  @!PT LDS RZ, [RZ] ;  /* 0x00000000fffff984 */ /* 0x000fe20000000800 */
[----:B------:R-:W-:Y:S01]  /*8b40*/  @!PT LDS RZ, [RZ] ;  /* 0x00000000fffff984 */ /* 0x000fe20000000800 */
[----:B------:R-:W-:Y:S01]  /*8b50*/  @!PT LDS RZ, [RZ] ;  /* 0x00000000fffff984 */ /* 0x000fe20000000800 */
[----:B------:R-:W-:Y:S01]  /*8b60*/  @!PT LDS RZ, [RZ] ;  /* 0x00000000fffff984 */ /* 0x000fe20000000800 */
[----:B------:R3:W-:Y:S06]  /*8b70*/  MEMBAR.ALL.CTA ;  /* 0x0000000000007992 */ /* 0x0007ec0000008000 */
[----:B---3--:R-:W3:Y:S02]  /*8b80*/  FENCE.VIEW.ASYNC.S ;  /* 0x00000000000073c6 */ /* 0x008ee40000000000 */
[----:B---3--:R-:W-:Y:S01]  /*8b90*/  SYNCS.ARRIVE.TRANS64.RED.A1T0 RZ, [UR53], RZ ;  /* 0x000000ffffff79a7 */ /* 0x008fe20008100435 */
[----:B--2---:R-:W-:Y:S11]  /*8ba0*/  LOP3.LUT P0, RZ, R6, 0x1, RZ, 0xc0, !PT ;  /* 0x0000000106ff7812 */ /* 0x004ff6000780c0ff */
[----:B------:R-:W-:Y:S02]  /*8bb0*/  @!UPT UIADD3 URZ, UPT, UPT, URZ, URZ, URZ ;  /* 0x000000fffffff290 */ /* 0x000fe4000fffe0ff */
[----:B------:R-:W-:Y:S01]  /*8bc0*/  VOTEU.ANY UP3, P0 ;  /* 0x0000000000ff7886 */ /* 0x000fe20000060100 */
[----:B------:R-:W-:Y:S11]  /*8bd0*/  PLOP3.LUT P0, PT, PT, PT, UP3, 0x80, 0x8 ;  /* 0x000000000008781c */ /* 0x000ff60003f0f038 */
[----:B------:R-:W-:Y:S02]  /*8be0*/  @!UPT UIADD3 URZ, UPT, UPT, URZ, URZ, URZ ;  /* 0x000000fffffff290 */ /* 0x000fe4000fffe0ff */
[----:B-1----:R-:W-:Y:S02]  /*8bf0*/  @P0 MOV R3, R4 ;  /* 0x0000000400030202 */ /* 0x002fe40000000f00 */
[----:B------:R-:W-:Y:S02]  /*8c00*/  @P0 LOP3.LUT R2, R5, 0xffff, RZ, 0xc0, !PT ;  /* 0x0000ffff05020812 */ /* 0x000fe400078ec0ff */
[----:B------:R-:W-:Y:S02]  /*8c10*/  @P0 R2UR UR5, R3 ;  /* 0x00000000030502ca */ /* 0x000fe400000e0000 */
[----:B------:R-:W-:Y:S11]  /*8c20*/  @P0 R2UR UR4, R2 ;  /* 0x00000000020402ca */ /* 0x000ff600000e0000 */
[----:B------:R-:W-:Y:S02]  /*8c30*/  @UP3 UMOV UR15, UR5 ;  /* 0x00000005000f3c82 */ /* 0x000fe40008000000 */
[----:B------:R-:W-:Y:S01]  /*8c40*/  @UP3 UMOV UR14, UR4 ;  /* 0x00000004000e3c82 */ /* 0x000fe20008000000 */
[----:B------:R-:W-:Y:S05]  /*8c50*/  BRA.U !UP0, `(.L_x_80) ;  /* 0x0000000108c07547 */ /* 0x000fea000b800000 */
[----:B------:R-:W-:Y:S02]  /*8c60*/  UIMAD.WIDE.U32 UR12, UR14, UR59, URZ ;  /* 0x0000003b0e0c72a5 */ /* 0x000fe4000f8e00ff */
[----:B------:R-:W-:Y:S02]  /*8c70*/  UP2UR UR16, UPR, URZ, 0x4 ;  /* 0x00000004ff107883 */ /* 0x000fe40008000000 */
[----:B------:R-:W-:Y:S02]  /*8c80*/  UISETP.NE.AND UP2, UPT, UR58, 0x1, UPT ;  /* 0x000000013a00788c */ /* 0x000fe4000bf45270 */
[----:B------:R-:W-:Y:S02]  /*8c90*/  UIMAD.WIDE.U32 UR18, UR15, UR56, URZ ;  /* 0x000000380f1272a5 */ /* 0x000fe4000f8e00ff */
[----:B------:R-:W-:Y:S02]  /*8ca0*/  USEL UR4, UR49, UR66, !UP2 ;  /* 0x0000004231047287 */ /* 0x000fe4000d000000 */
[----:B------:R-:W-:Y:S02]  /*8cb0*/  UISETP.NE.AND UP0, UPT, UR30, 0x1, UPT ;  /* 0x000000011e00788c */ /* 0x000fe4000bf05270 */
[----:B------:R-:W-:Y:S02]  /*8cc0*/  UP2UR UR20, UPR, URZ, 0x2 ;  /* 0x00000002ff147883 */ /* 0x000fe40008000000 */
[----:B------:R-:W-:Y:S02]  /*8cd0*/  UISETP.NE.AND UP1, UPT, UR39, 0x1, UPT ;  /* 0x000000012700788c */ /* 0x000fe4000bf25270 */
[----:B------:R-:W-:Y:S02]  /*8ce0*/  UIMAD.WIDE.U32 UR8, UR4, UR22, URZ ;  /* 0x00000016040872a5 */ /* 0x000fe4000f8e00ff */
[----:B------:R-:W-:Y:S01]  /*8cf0*/  USEL UR7, UR50, UR67, !UP0 ;  /* 0x0000004332077287 */ /* 0x000fe2000c000000 */
[----:B------:R-:W-:Y:S02]  /*8d00*/  UMOV UR5, UR13 ;  /* 0x0000000d00057c82 */ /* 0x000fe40008000000 */
[----:B------:R-:W-:Y:S02]  /*8d10*/  USHF.R.U32.HI UR6, URZ, UR69, UR5 ;  /* 0x00000045ff067299 */ /* 0x000fe40008011605 */
[----:B------:R-:W-:Y:S02]  /*8d20*/  UIMAD.WIDE.U32 UR10, UR7, UR22, URZ ;  /* 0x00000016070a72a5 */ /* 0x000fe4000f8e00ff */
[----:B------:R-:W-:Y:S02]  /*8d30*/  USEL UR6, UR14, UR6, !UP2 ;  /* 0x000000060e067287 */ /* 0x000fe4000d000000 */
[----:B------:R-:W-:Y:S01]  /*8d40*/  UISETP.NE.AND UP2, UPT, UR16, URZ, UPT ;  /* 0x000000ff1000728c */ /* 0x000fe2000bf45270 */
[----:B------:R-:W-:Y:S02]  /*8d50*/  UMOV UR5, UR19 ;  /* 0x0000001300057c82 */ /* 0x000fe40008000000 */
[----:B------:R-:W-:Y:S03]  /*8d60*/  USHF.R.U32.HI UR12, URZ, UR57, UR5 ;  /* 0x00000039ff0c7299 */ /* 0x000fe60008011605 */
[----:B------:R-:W-:Y:S02]  /*8d70*/  UMOV UR5, UR9 ;  /* 0x0000000900057c82 */ /* 0x000fe40008000000 */
[----:B------:R-:W-:Y:S03]  /*8d80*/  @UP1 USHF.R.U32.HI UR4, URZ, UR23, UR5 ;  /* 0x00000017ff041299 */ /* 0x000fe60008011605 */
[----:B------:R-:W-:Y:S01]  /*8d90*/  UMOV UR5, UR11 ;  /* 0x0000000b00057c82 */ /* 0x000fe20008000000 */
[----:B------:R-:W-:Y:S02]  /*8da0*/  UIMAD UR4, UR39, UR4, URZ ;  /* 0x00000004270472a4 */ /* 0x000fe4000f8e02ff */
[----:B------:R-:W-:Y:S02]  /*8db0*/  @UP1 USHF.R.U32.HI UR7, URZ, UR23, UR5 ;  /* 0x00000017ff071299 */ /* 0x000fe40008011605 */
[----:B------:R-:W-:Y:S02]  /*8dc0*/  USEL UR5, UR15, UR12, !UP0 ;  /* 0x0000000c0f057287 */ /* 0x000fe4000c000000 */
[----:B------:R-:W-:Y:S02]  /*8dd0*/  UIMAD.WIDE.U32 UR10, UR6, UR22, URZ ;  /* 0x00000016060a72a5 */ /* 0x000fe4000f8e00ff */
[----:B------:R-:W-:Y:S02]  /*8de0*/  UIMAD UR8, UR39, UR7, URZ ;  /* 0x00000007270872a4 */ /* 0x000fe4000f8e02ff */
[----:B------:R-:W-:Y:S03]  /*8df0*/  UISETP.GE.AND UP0, UPT, UR6, UR4, UPT ;  /* 0x000000040600728c */ /* 0x000fe6000bf06270 */
[----:B------:R-:W-:Y:S01]  /*8e00*/  UMOV UR4, UR11 ;  /* 0x0000000b00047c82 */ /* 0x000fe20008000000 */
[----:B------:R-:W-:Y:S02]  /*8e10*/  UISETP.GE.OR UP0, UPT, UR5, UR8, UP0 ;  /* 0x000000080500728c */ /* 0x000fe40008706670 */
[----:B------:R-:W-:Y:S02]  /*8e20*/  USHF.R.U32.HI UR4, URZ, UR23, UR4 ;  /* 0x00000017ff047299 */ /* 0x000fe40008011604 */
[----:B------:R-:W-:Y:S02]  /*8e30*/  UIMAD.WIDE.U32 UR8, UR5, UR22, URZ ;  /* 0x00000016050872a5 */ /* 0x000fe4000f8e00ff */
[----:B------:R-:W-:Y:S04]  /*8e40*/  USEL UR10, UR6, UR4, !UP1 ;  /* 0x00000004060a7287 */ /* 0x000fe8000c800000 */
[----:B------:R-:W-:Y:S01]  /*8e50*/  UIADD3 UR11, UPT, UPT, -UR10, URZ, URZ ;  /* 0x000000ff0a0b7290 */ /* 0x000fe2000fffe1ff */
[----:B------:R-:W-:Y:S02]  /*8e60*/  @!UP0 UMOV UR4, UR9 ;  /* 0x0000000900048c82 */ /* 0x000fe40008000000 */
[----:B------:R-:W-:Y:S02]  /*8e70*/  @!UP0 USHF.R.U32.HI UR4, URZ, UR23, UR4 ;  /* 0x00000017ff048299 */ /* 0x000fe40008011604 */
[----:B------:R-:W-:Y:S02]  /*8e80*/  UIMAD UR8, UR39, UR11, UR6 ;  /* 0x0000000b270872a4 */ /* 0x000fe4000f8e0206 */
[----:B------:R-:W-:Y:S02]  /*8e90*/  @!UP0 USEL UR4, UR5, UR4, !UP1 ;  /* 0x0000000405048287 */ /* 0x000fe4000c800000 */
[----:B------:R-:W-:Y:S02]  /*8ea0*/  UISETP.NE.AND UP1, UPT, UR20, URZ, UPT ;  /* 0x000000ff1400728c */ /* 0x000fe4000bf25270 */
[----:B------:R-:W-:Y:S02]  /*8eb0*/  @!UP0 UIMAD UR7, UR7, UR8, UR4 ;  /* 0x00000008070782a4 */ /* 0x000fe4000f8e0204 */
[----:B------:R-:W-:Y:S02]  /*8ec0*/  @!UP0 UIADD3 UR9, UPT, UPT, UR10, -UR4, URZ ;  /* 0x800000040a098290 */ /* 0x000fe4000fffe0ff */
[----:B------:R-:W-:Y:S02]  /*8ed0*/  UIADD3 UR8, UPT, UPT, -UR6, URZ, URZ ;  /* 0x000000ff06087290 */ /* 0x000fe4000fffe1ff */
[----:B------:R-:W-:Y:S02]  /*8ee0*/  UIADD3 UR4, UPT, UPT, -UR5, URZ, URZ ;  /* 0x000000ff05047290 */ /* 0x000fe4000fffe1ff */
[----:B------:R-:W-:Y:S03]  /*8ef0*/  @!UP0 UIMAD UR6, UR9, UR39, UR5 ;  /* 0x00000027090682a4 */ /* 0x000fe6000f8e0205 */
[----:B------:R-:W-:Y:S01]  /*8f00*/  @!UP0 UMOV UR5, UR7 ;  /* 0x0000000700058c82 */ /* 0x000fe20008000000 */
[----:B------:R-:W-:Y:S02]  /*8f10*/  UIMAD UR7, UR30, UR4, UR15 ;  /* 0x000000041e0772a4 */ /* 0x000fe4000f8e020f */
[----:B------:R-:W-:Y:S02]  /*8f20*/  UIMAD UR4, UR58, UR8, UR14 ;  /* 0x000000083a0472a4 */ /* 0x000fe4000f8e020e */
[----:B------:R-:W-:Y:S02]  /*8f30*/  UIMAD UR15, UR5, UR30, UR7 ;  /* 0x0000001e050f72a4 */ /* 0x000fe4000f8e0207 */
[----:B------:R-:W-:Y:S11]  /*8f40*/  UIMAD UR14, UR6, UR58, UR4 ;  /* 0x0000003a060e72a4 */ /* 0x000ff6000f8e0204 */
[----:B------:R-:W-:Y:S01]  /*8f50*/  @!UPT UIADD3 URZ, UPT, UPT, URZ, URZ, URZ ;  /* 0x000000fffffff290 */ /* 0x000fe2000fffe0ff */
.L_x_80:
[----:B------:R-:W1:Y:S01]  /*8f60*/  @!UP4 LDCU.128 UR8, c[0x0][0xb10] ;  /* 0x00016200ff08c7ac */ /* 0x000e620008000c00 */
[----:B------:R-:W-:Y:S01]  /*8f70*/  IMAD.MOV.U32 R9, RZ, RZ, 0x1 ;  /* 0x00000001ff097424 */ /* 0x000fe200078e00ff */
[----:B------:R-:W-:Y:S04]  /*8f80*/  ISETP.NE.U32.AND P1, PT, RZ, UR54, PT ;  /* 0x00000036ff007c0c */ /* 0x000fe8000bf25070 */
[----:B------:R-:W-:Y:S01]  /*8f90*/  ISETP.NE.AND.EX P1, PT, RZ, UR55, PT, P1 ;  /* 0x00000037ff007c0c */ /* 0x000fe2000bf25310 */
[----:B------:R-:W2:Y:S01]  /*8fa0*/  @!UP4 LDCU UR5, c[0x0][0xb0c] ;  /* 0x00016180ff05c7ac */ /* 0x000ea20008000800 */
[----:B------:R-:W-:Y:S01]  /*8fb0*/  SHF.L.U32 R9, R9, 0x1f, RZ ;  /* 0x0000001f09097819 */ /* 0x000fe200000006ff */
[----:B------:R-:W-:Y:S02]  /*8fc0*/  USHF.L.U32 UR42, UR21, 0x7, URZ ;  /* 0x00000007152a7899 */ /* 0x000fe400080006ff */
[----:B-1----:R-:W-:Y:S07]  /*8fd0*/  UIMAD.WIDE.U32 UR6, UR15, UR8, URZ ;  /* 0x000000080f0672a5 */ /* 0x002fee000f8e00ff */
[----:B------:R-:W-:Y:S01]  /*8fe0*/  @!UP4 UMOV UR4, UR7 ;  /* 0x000000070004cc82 */ /* 0x000fe20008000000 */
[----:B--2---:R-:W-:Y:S02]  /*8ff0*/  @!UP4 UISETP.NE.AND UP0, UPT, UR5, 0x1, UPT ;  /* 0x000000010500c88c */ /* 0x004fe4000bf05270 */
[----:B------:R-:W-:Y:S02]  /*9000*/  @!UP4 USHF.R.U32.HI UR4, URZ, UR9, UR4 ;  /* 0x00000009ff04c299 */ /* 0x000fe40008011604 */
[----:B------:R-:W-:Y:S02]  /*9010*/  UIMAD.WIDE.U32 UR6, UR14, UR11, URZ ;  /* 0x0000000b0e0672a5 */ /* 0x000fe4000f8e00ff */
[----:B------:R-:W-:Y:S02]  /*9020*/  @!UP4 USEL UR8, UR15, UR4, !UP0 ;  /* 0x000000040f08c287 */ /* 0x000fe4000c000000 */
[----:B------:R-:W-:Y:S03]  /*9030*/  @!UP4 UISETP.NE.AND UP0, UPT, UR10, 0x1, UPT ;  /* 0x000000010a00c88c */ /* 0x000fe6000bf05270 */
[----:B------:R-:W-:Y:S02]  /*9040*/  @!UP4 UMOV UR6, UR7 ;  /* 0x000000070006cc82 */ /* 0x000fe40008000000 */
[----:B------:R-:W1:Y:S02]  /*9050*/  @!UP4 LDCU UR4, c[0x0][0xb20] ;  /* 0x00016400ff04c7ac */ /* 0x000e640008000800 */
[----:B-1----:R-:W-:Y:S04]  /*9060*/  @!UP4 USHF.R.U32.HI UR6, URZ, UR4, UR6 ;  /* 0x00000004ff06c299 */ /* 0x002fe80008011606 */
[----:B------:R-:W-:Y:S04]  /*9070*/  @!UP4 USEL UR6, UR14, UR6, !UP0 ;  /* 0x000000060e06c287 */ /* 0x000fe8000c000000 */
[----:B------:R-:W-:Y:S02]  /*9080*/  @!UP4 UIADD3 UR4, UPT, UPT, -UR8, UR6, URZ ;  /* 0x000000060804c290 */ /* 0x000fe4000fffe1ff */
[----:B------:R-:W-:Y:S02]  /*9090*/  @!UP4 UIADD3 UR6, UPT, UPT, UR8, -UR6, URZ ;  /* 0x800000060806c290 */ /* 0x000fe4000fffe0ff */
[----:B------:R-:W-:Y:S02]  /*90a0*/  @!UP4 UIMAD UR15, UR4, UR5, UR15 ;  /* 0x00000005040fc2a4 */ /* 0x000fe4000f8e020f */
[----:B------:R-:W-:Y:S01]  /*90b0*/  @!UP4 UIMAD UR14, UR6, UR10, UR14 ;  /* 0x0000000a060ec2a4 */ /* 0x000fe2000f8e020e */
[----:B------:R-:W-:Y:S11]  /*90c0*/  BRA.U UP2, `(.L_x_81) ;  /* 0x0000000102107547 */ /* 0x000ff6000b800000 */
[----:B------:R-:W-:Y:S04]  /*90d0*/  MOV R3, UR68 ;  /* 0x0000004400037c02 */ /* 0x000fe80008000f00 */
[----:B------:R-:W-:Y:S04]  /*90e0*/  SHF.L.U32 R3, R3, 0x1f, RZ ;  /* 0x0000001f03037819 */ /* 0x000fe800000006ff */
[----:B------:R-:W1:Y:S02]  /*90f0*/  SYNCS.PHASECHK.TRANS64.TRYWAIT P2, [UR31+0x88], R3 ;  /* 0x00008803ff0075a7 */ /* 0x000e64000804111f */
[----:B-1----:R-:W-:Y:S05]  /*9100*/  @!P2 BRA `(.L_x_82) ;  /* 0x0000007400dca947 */ /* 0x002fea0003800000 */
.L_x_81:
[----:B------:R-:W-:Y:S05]  /*9110*/  BRA.U !UP5, `(.L_x_83) ;  /* 0x000000010d387547 */ /* 0x000fea000b800000 */
[----:B------:R-:W-:Y:S01]  /*9120*/  UPLOP3.LUT UP1, UPT, UPT, UPT, UP6, 0x80, 0x8 ;  /* 0x000000000008789c */ /* 0x000fe20003f2f060 */
[----:B------:R-:W-:Y:S01]  /*9130*/  IMAD.MOV.U32 R60, RZ, RZ, 0x1 ;  /* 0x00000001ff3c7424 */ /* 0x000fe200078e00ff */
[----:B------:R-:W2:Y:S04]  /*9140*/  LDCU.64 UR8, c[0x0][0x358] ;  /* 0x00006b00ff0877ac */ /* 0x000ea80008000a00 */
[----:B------:R-:W-:Y:S05]  /*9150*/  PLOP3.LUT P2, PT, PT, PT, UP1, 0x80, 0x8 ;  /* 0x000000000008781c */ /* 0x000fea0003f4f018 */
[----:B------:R-:W3:Y:S01]  /*9160*/  @UP1 LDCU.64 UR4, c[0x0][0x888] ;  /* 0x00011100ff0417ac */ /* 0x000ee20008000a00 */
[----:B------:R-:W-:Y:S04]  /*9170*/  @UP1 UIMAD UR6, UR52, UR54, URZ ;  /* 0x00000036340612a4 */ /* 0x000fe8000f8e02ff */
[----:B---3--:R-:W-:Y:S06]  /*9180*/  @UP1 UIMAD.WIDE UR4, UR6, 0x4, UR4 ;  /* 0x00000004060418a5 */ /* 0x008fec000f8e0204 */
[----:B-1----:R-:W-:Y:S01]  /*9190*/  IMAD.U32 R2, RZ, RZ, UR4 ;  /* 0x00000004ff027e24 */ /* 0x002fe2000f8e00ff */
[----:B------:R-:W-:Y:S04]  /*91a0*/  MOV R3, UR5 ;  /* 0x0000000500037c02 */ /* 0x000fe80008000f00 */
[----:B------:R-:W1:Y:S01]  /*91b0*/  @!UP1 LDCU UR4, c[0x0][0x880] ;  /* 0x00011000ff0497ac */ /* 0x000e620008000800 */
[----:B--2--5:R2:W5:Y:S02]  /*91c0*/  @P2 LDG.E R27, desc[UR8][R2.64] ;  /* 0x00000008021b2981 */ /* 0x024564000c1e1900 */
[----:B--2---:R-:W-:Y:S05]  /*91d0*/  HFMA2 R2, -RZ, RZ, 0, 5.9604644775390625e-08 ;  /* 0x00000001ff027431 */ /* 0x004fea00000001ff */
[----:B------:R-:W-:Y:S01]  /*91e0*/  @!P2 PRMT R60, R2, 0x7610, R60 ;  /* 0x00007610023ca816 */ /* 0x000fe2000000003c */
[----:B-1----:R-:W-:Y:S07]  /*91f0*/  @!P2 IMAD.U32 R27, RZ, RZ, UR4 ;  /* 0x00000004ff1bae24 */ /* 0x002fee000f8e00ff */
.L_x_83:
[----:B-----5:R-:W-:Y:S01]  /*9200*/  @!P1 FSETP.EQ.AND P3, PT, R27, RZ, PT ;  /* 0x000000ff1b00920b */ /* 0x020fe20003f62000 */
[----:B------:R-:W-:Y:S01]  /*9210*/  @!UPT UIADD3 URZ, UPT, UPT, URZ, URZ, URZ ;  /* 0x000000fffffff290 */ /* 0x000fe2000fffe0ff */
[----:B------:R-:W-:Y:S11]  /*9220*/  @!P1 BRA `(.L_x_84) ;  /* 0x0000000000149947 */ /* 0x000ff60003800000 */
[----:B------:R-:W-:Y:S02]  /*9230*/  LOP3.LUT P1, RZ, R60, 0xff, RZ, 0xc0, !PT ;  /* 0x000000ff3cff7812 */ /* 0x000fe4000782c0ff */
[----:B------:R-:W-:Y:S04]  /*9240*/  PLOP3.LUT P3, PT, PT, PT, UP1, 0x80, 0x8 ;  /* 0x000000000008781c */ /* 0x000fe80003f6f018 */
[----:B------:R-:W-:Y:S07]  /*9250*/  PLOP3.LUT P3, PT, P3, PT, PT, 0x8, 0x80 ;  /* 0x000000000080781c */ /* 0x000fee0001f6e170 */
[----:B------:R-:W-:Y:S11]  /*9260*/  @P1 FSETP.EQ.AND P3, PT, R27, RZ, PT ;  /* 0x000000ff1b00120b */ /* 0x000ff60003f62000 */
[----:B------:R-:W-:Y:S02]  /*9270*/  @!UPT UIADD3 URZ, UPT, UPT, URZ, URZ, URZ ;  /* 0x000000fffffff290 */ /* 0x000fe4000fffe0ff */
.L_x_84:
[----:B------:R-:W-:Y:S01]  /*9280*/  USHF.L.U32 UR43, UR51, 0x7, URZ ;  /* 0x00000007332b7899 */ /* 0x000fe200080006ff */
[----:B------:R-:W2:Y:S01]  /*9290*/  SYNCS.PHASECHK.TRANS64.TRYWAIT P1, [UR31+0x60], R9 ;  /* 0x00006009ff0075a7 */ /* 0x000ea2000802111f */
[----:B------:R-:W-:Y:S02]  /*92a0*/  UISETP.NE.AND UP0, UPT, UR60, 0x1, UPT ;  /* 0x000000013c00788c */ /* 0x000fe4000bf05270 */
[----:B------:R-:W-:Y:S01]  /*92b0*/  UIMAD.WIDE.U32 UR4, UR43, UR61, URZ ;  /* 0x0000003d2b0472a5 */ /* 0x000fe2000f8e00ff */
[----:B------:R-:W-:Y:S04]  /*92c0*/  ELECT P2, URZ, PT ;  /* 0x0000000000ff782f */ /* 0x000fe80003840000 */
[----:B------:R-:W-:Y:S02]  /*92d0*/  PLOP3.LUT P2, PT, P3, P2, PT, 0xf2, 0x2f ;  /* 0x00000000002f781c */ /* 0x000fe40001f45e72 */
[----:B------:R-:W-:Y:S02]  /*92e0*/  UMOV UR4, UR5 ;  /* 0x0000000500047c82 */ /* 0x000fe40008000000 */
[----:B------:R-:W-:Y:S04]  /*92f0*/  USHF.R.U32.HI UR4, URZ, UR62, UR4 ;  /* 0x0000003eff047299 */ /* 0x000fe80008011604 */
[----:B------:R-:W-:Y:S02]  /*9300*/  USEL UR44, UR43, UR4, !UP0 ;  /* 0x000000042b2c7287 */ /* 0x000fe4000c000000 */
[----:B------:R-:W-:Y:S02]  /*9310*/  UISETP.NE.AND UP0, UPT, UR63, 0x1, UPT ;  /* 0x000000013f00788c */ /* 0x000fe4000bf05270 */
[----:B------:R-:W-:Y:S07]  /*9320*/  UIMAD.WIDE.U32 UR4, UR44, UR64, URZ ;  /* 0x000000402c0472a5 */ /* 0x000fee000f8e00ff */
[----:B------:R-:W-:Y:S02]  /*9330*/  UMOV UR4, UR5 ;  /* 0x0000000500047c82 */ /* 0x000fe40008000000 */
[----:B------:R-:W-:Y:S04]  /*9340*/  USHF.R.U32.HI UR4, URZ, UR65, UR4 ;  /* 0x00000041ff047299 */ /* 0x000fe80008011604 */
[----:B------:R-:W-:Y:S02]  /*9350*/  USEL UR45, UR44, UR4, !UP0 ;  /* 0x000000042c2d7287 */ /* 0x000fe4000c000000 */
[----:B------:R-:W-:Y:S02]  /*9360*/  UIADD3 UR4, UPT, UPT, -UR44, URZ, URZ ;  /* 0x000000ff2c047290 */ /* 0x000fe4000fffe1ff */
[----:B------:R-:W-:Y:S02]  /*9370*/  UIADD3 UR5, UPT, UPT, -UR45, URZ, URZ ;  /* 0x000000ff2d057290 */ /* 0x000fe4000fffe1ff */
[----:B------:R-:W-:Y:S02]  /*9380*/  UIMAD UR43, UR60, UR4, UR43 ;  /* 0x000000043c2b72a4 */ /* 0x000fe4000f8e022b */
[----:B------:R-:W-:Y:S01]  /*9390*/  UIMAD UR44, UR63, UR5, UR44 ;  /* 0x000000053f2c72a4 */ /* 0x000fe2000f8e022c */
[----:B--2---:R-:W-:Y:S11]  /*93a0*/  @!P1 BRA `(.L_x_85) ;  /* 0x00000074004c9947 */ /* 0x004ff60003800000 */
.L_x_201:
[----:B------:R-:W-:Y:S01]  /*93b0*/  VOTEU.ALL UP0, P2 ;  /* 0x0000000000ff7886 */ /* 0x000fe20001000000 */
[----:B-1----:R-:W-:Y:S04]  /*93c0*/  @!P2 IADD3 R3, P1, PT, R12, 0x580, RZ ;  /* 0x000005800c03a810 */ /* 0x002fe80007f3e0ff */
[----:B------:R-:W-:Y:S01]  /*93d0*/  @!UP0 UPRMT UR4, URZ, 0x40, URZ ;  /* 0x00000040ff048896 */ /* 0x000fe200080000ff */
[----:B------:R-:W-:Y:S01]  /*93e0*/  @!P2 IMAD.X R2, RZ, RZ, R13, P1 ;  /* 0x000000ffff02a224 */ /* 0x000fe200008e060d */
[----:B------:R-:W-:Y:S01]  /*93f0*/  @!P2 R2UR UR5, R3 ;  /* 0x000000000305a2ca */ /* 0x000fe200000e0000 */
[----:B------:R-:W-:Y:S02]  /*9400*/  @!UP0 UIADD3 UR40, UPT, UPT, UR31, 0x200, URZ ;  /* 0x000002001f288890 */ /* 0x000fe4000fffe0ff */
[----:B------:R-:W-:Y:S02]  /*9410*/  @!UP0 UPRMT UR6, UR4, 0x5410, URZ ;  /* 0x0000541004068896 */ /* 0x000fe400080000ff */
[----:B------:R-:W-:Y:S01]  /*9420*/  @!P2 R2UR UR4, R2 ;  /* 0x000000000204a2ca */ /* 0x000fe200000e0000 */
[----:B------:R-:W-:Y:S07]  /*9430*/  VOTEU.ALL UP0, P2 ;  /* 0x0000000000ff7886 */ /* 0x000fee0001000000 */
[----:B------:R-:W-:Y:S05]  /*9440*/  IMAD.U32 R2, RZ, RZ, UR5 ;  /* 0x00000005ff027e24 */ /* 0x000fea000f8e00ff */
[----:B------:R-:W-:Y:S01]  /*9450*/  IMAD.U32 R3, RZ, RZ, UR4 ;  /* 0x00000004ff037e24 */ /* 0x000fe2000f8e00ff */
[----:B------:R-:W-:Y:S01]  /*9460*/  @!P2 R2UR UR4, R2 ;  /* 0x000000000204a2ca */ /* 0x000fe200000e0000 */
[----:B------:R-:W-:Y:S03]  /*9470*/  @!P2 IMAD.MOV.U32 R2, RZ, RZ, 0x2000 ;  /* 0x00002000ff02a424 */ /* 0x000fe600078e00ff */
[----:B------:R-:W-:Y:S11]  /*9480*/  @!P2 R2UR UR5, R3 ;  /* 0x000000000305a2ca */ /* 0x000ff600000e0000 */
[----:B------:R-:W-:Y:S02]  /*9490*/  @!UPT UIADD3 URZ, UPT, UPT, URZ, URZ, URZ ;  /* 0x000000fffffff290 */ /* 0x000fe4000fffe0ff */
[----:B------:R1:W-:Y:S01]  /*94a0*/  @!UP0 UTMALDG.4D.IM2COL [UR40], [UR4], UR6 ;  /* 0x00000028040083b4 */ /* 0x0003e20008058006 */
[----:B------:R1:W-:Y:S01]  /*94b0*/  @!P2 SYNCS.ARRIVE.TRANS64.RED.A0TR RZ, [UR31+0x40], R2 ;  /* 0x00004002ffffa9a7 */ /* 0x0003e2000830041f */
[----:B------:R-:W-:Y:S01]  /*94c0*/  SYNCS.ARRIVE.TRANS64.RED.A1T0 RZ, [UR48], RZ ;  /* 0x000000ffffff79a7 */ /* 0x000fe20008100430 */
[----:B------:R-:W2:Y:S02]  /*94d0*/  SYNCS.PHASECHK.TRANS64.TRYWAIT P1, [UR31+0x68], R9 ;  /* 0x00006809ff0075a7 */ /* 0x000ea4000802111f */
[----:B-12---:R-:W-:Y:S05]  /*94e0*/  @!P1 BRA `(.L_x_86) ;  /* 0x0000007400149947 */ /* 0x006fea0003800000 */
.L_x_203:
[----:B------:R-:W-:Y:S01]  /*94f0*/  VOTEU.ALL UP0, P2 ;  /* 0x0000000000ff7886 */ /* 0x000fe20001000000 */
[----:B------:R-:W-:Y:S01]  /*9500*/  @!P2 IADD3 R3, P1, PT, R12, 0x580, RZ ;  /* 0x000005800c03a810 */ /* 0x000fe20007f3e0ff */
[----:B------:R-:W-:Y:S01]  /*9510*/  UMOV UR35, UR43 ;  /* 0x0000002b00237c82 */ /* 0x000fe20008000000 */
[----:B------:R-:W-:Y:S01]  /*9520*/  UMOV UR36, UR44 ;  /* 0x0000002c00247c82 */ /* 0x000fe20008000000 */
[----:B------:R-:W-:Y:S01]  /*9530*/  UMOV UR37, UR45 ;  /* 0x0000002d00257c82 */ /* 0x000fe20008000000 */
[----:B------:R-:W-:Y:S01]  /*9540*/  @!UP0 UPRMT UR4, URZ, 0x40, URZ ;  /* 0x00000040ff048896 */ /* 0x000fe200080000ff */
[----:B-1----:R-:W-:Y:S01]  /*9550*/  @!P2 IMAD.X R2, RZ, RZ, R13, P1 ;  /* 0x000000ffff02a224 */ /* 0x002fe200008e060d */
[----:B------:R-:W-:Y:S01]  /*9560*/  @!P2 R2UR UR5, R3 ;  /* 0x000000000305a2ca */ /* 0x000fe200000e0000 */
[----:B------:R-:W-:Y:S02]  /*9570*/  @!UP0 UIADD3 UR34, UPT, UPT, UR42, 0x10, URZ ;  /* 0x000000102a228890 */ /* 0x000fe4000fffe0ff */
[----:B------:R-:W-:Y:S02]  /*9580*/  @!UP0 UPRMT UR6, UR4, 0x5410, URZ ;  /* 0x0000541004068896 */ /* 0x000fe400080000ff */
[----:B------:R-:W-:Y:S01]  /*9590*/  @!P2 R2UR UR4, R2 ;  /* 0x000000000204a2ca */ /* 0x000fe200000e0000 */
[----:B------:R-:W-:Y:S01]  /*95a0*/  @!UP0 UIADD3 UR32, UPT, UPT, UR31, 0x2200, URZ ;  /* 0x000022001f208890 */ /* 0x000fe2000fffe0ff */
[----:B------:R-:W-:Y:S06]  /*95b0*/  VOTEU.ALL UP0, P2 ;  /* 0x0000000000ff7886 */ /* 0x000fec0001000000 */
        /* <DEDUP_REMOVED lines=11> */
.L_x_205:
        /* <DEDUP_REMOVED lines=24> */
.L_x_207:
        /* <DEDUP_REMOVED lines=8> */
[----:B------:R-:W-:Y:S01]  /*9870*/  @!UP0 UIADD3 UR18, UPT, UPT, UR42, 0x30, URZ ;  /* 0x000000302a128890 */ /* 0x000fe2000fffe0ff */
[----:B------:R-:W-:Y:S01]  /*9880*/  SHF.L.U32 R8, RZ, 0x1f, RZ ;  /* 0x0000001fff087819 */ /* 0x000fe200000006ff */
        /* <DEDUP_REMOVED lines=15> */
.L_x_209:
        /* <DEDUP_REMOVED lines=12> */
[----:B------:R-:W-:Y:S01]  /*9a40*/  VOTEU.ALL UP0, P2 ;  /* 0x0000000000ff7886 */ /* 0x000fe20001000000 */
[----:B------:R-:W-:Y:S05]  /*9a50*/  UMOV UR13, UR45 ;  /* 0x0000002d000d7c82 */ /* 0x000fea0008000000 */
        /* <DEDUP_REMOVED lines=11> */
.L_x_211:
        /* <DEDUP_REMOVED lines=25> */
.L_x_213:
        /* <DEDUP_REMOVED lines=9> */
[----:B------:R-:W-:Y:S01]  /*9d30*/  @P0 SHF.R.U32.HI R4, RZ, 0x10, R5 ;  /* 0x00000010ff040819 */ /* 0x000fe20000011605 */
[----:B------:R-:W-:Y:S02]  /*9d40*/  @!UP0 UPRMT UR6, UR4, 0x5410, URZ ;  /* 0x0000541004068896 */ /* 0x000fe400080000ff */
[----:B------:R-:W-:Y:S01]  /*9d50*/  @!P2 R2UR UR4, R2 ;  /* 0x000000000204a2ca */ /* 0x000fe200000e0000 */
[----:B------:R-:W-:Y:S01]  /*9d60*/  @!UP0 UIADD3 UR8, UPT, UPT, UR31, 0x4200, URZ ;  /* 0x000042001f088890 */ /* 0x000fe2000fffe0ff */
[----:B------:R-:W-:Y:S01]  /*9d70*/  @P0 R2UR UR52, R4 ;  /* 0x00000000043402ca */ /* 0x000fe200000e0000 */
[----:B------:R-:W-:Y:S01]  /*9d80*/  VOTEU.ALL UP0, P2 ;  /* 0x0000000000ff7886 */ /* 0x000fe20001000000 */
[----:B------:R-:W-:Y:S04]  /*9d90*/  UMOV UR13, UR45 ;  /* 0x0000002d000d7c82 */ /* 0x000fe80008000000 */
        /* <DEDUP_REMOVED lines=11> */
.L_x_215:
        /* <DEDUP_REMOVED lines=9> */
[----:B------:R-:W-:Y:S01]  /*9ee0*/  R2UR UR16, R52 ;  /* 0x00000000341072ca */ /* 0x000fe200000e0000 */
[----:B------:R-:W-:Y:S01]  /*9ef0*/  @!UP0 UPRMT UR6, UR4, 0x5410, URZ ;  /* 0x0000541004068896 */ /* 0x000fe200080000ff */
[----:B------:R-:W-:Y:S01]  /*9f00*/  R2UR UR7, R53 ;  /* 0x00000000350772ca */ /* 0x000fe200000e0000 */
[----:B------:R-:W-:Y:S01]  /*9f10*/  @!UP0 UIADD3 UR8, UPT, UPT, UR31, 0x6200, URZ ;  /* 0x000062001f088890 */ /* 0x000fe2000fffe0ff */
[----:B------:R-:W-:Y:S01]  /*9f20*/  @!P2 R2UR UR4, R2 ;  /* 0x000000000204a2ca */ /* 0x000fe200000e0000 */
[----:B------:R-:W-:Y:S01]  /*9f30*/  VOTEU.ALL UP0, P2 ;  /* 0x0000000000ff7886 */ /* 0x000fe20001000000 */
[----:B------:R-:W-:Y:S01]  /*9f40*/  UMOV UR13, UR45 ;  /* 0x0000002d000d7c82 */ /* 0x000fe20008000000 */
[----:B------:R-:W-:Y:S01]  /*9f50*/  LOP3.LUT R10, R10, 0x1, RZ, 0x3c, !PT ;  /* 0x000000010a0a7812 */ /* 0x000fe200078e3cff */
[----:B------:R-:W-:Y:S03]  /*9f60*/  UPLOP3.LUT UP2, UPT, UPT, UPT, UPT, 0x80, 0x8 ;  /* 0x000000000008789c */ /* 0x000fe60003f4f070 */
[----:B------:R-:W-:Y:S02]  /*9f70*/  IMAD.U32 R2, RZ, RZ, UR5 ;  /* 0x00000005ff027e24 */ /* 0x000fe4000f8e00ff */
[----:B------:R-:W-:Y:S02]  /*9f80*/  UIADD3 UR21, UPT, UPT, UR14, UR16, URZ ;  /* 0x000000100e157290 */ /* 0x000fe4000fffe0ff */
[----:B------:R-:W-:Y:S02]  /*9f90*/  UIADD3 UR51, UPT, UPT, UR15, UR7, URZ ;  /* 0x000000070f337290 */ /* 0x000fe4000fffe0ff */
[----:B------:R-:W-:Y:S01]  /*9fa0*/  IMAD.U32 R3, RZ, RZ, UR4 ;  /* 0x00000004ff037e24 */ /* 0x000fe2000f8e00ff */
[----:B------:R-:W-:Y:S04]  /*9fb0*/  @!P2 R2UR UR4, R2 ;  /* 0x000000000204a2ca */ /* 0x000fe800000e0000 */
[----:B------:R-:W-:Y:S11]  /*9fc0*/  @!P2 R2UR UR5, R3 ;  /* 0x000000000305a2ca */ /* 0x000ff600000e0000 */
[----:B------:R-:W-:Y:S02]  /*9fd0*/  @!UPT UIADD3 URZ, UPT, UPT, URZ, URZ, URZ ;  /* 0x000000fffffff290 */ /* 0x000fe4000fffe0ff */
[----:B------:R1:W-:Y:S01]  /*9fe0*/  @!UP0 UTMALDG.4D.IM2COL [UR8], [UR4], UR6 ;  /* 0x00000008040083b4 */ /* 0x0003e20008058006 */
[----:B------:R1:W-:Y:S01]  /*9ff0*/  @!P2 SYNCS.ARRIVE.TRANS64.RED.A0TR RZ, [UR31+0x58], R0 ;  /* 0x00005800ffffa9a7 */ /* 0x0003e2000830041f */
[----:B------:R-:W-:Y:S01]  /*a000*/  SYNCS.ARRIVE.TRANS64.RED.A1T0 RZ, [UR38], RZ ;  /* 0x000000ffffff79a7 */ /* 0x000fe20008100426 */
[----:B------:R-:W-:Y:S05]  /*a010*/  BRA.U UP3, `(.L_x_93) ;  /* 0xffffffe903b07547 */ /* 0x000fea000b83ffff */
[----:B------:R-:W2:Y:S02]  /*a020*/  SYNCS.PHASECHK.TRANS64.TRYWAIT P0, [UR31+0x60], R9 ;  /* 0x00006009ff0075a7 */ /* 0x000ea4000800111f */
[----:B--2---:R-:W-:Y:S05]  /*a030*/  @!P0 BRA `(.L_x_94) ;  /* 0x0000006800e88947 */ /* 0x004fea0003800000 */
.L_x_217:
[----:B------:R-:W2:Y:S02]  /*a040*/  SYNCS.PHASECHK.TRANS64.TRYWAIT P0, [UR31+0x68], R9 ;  /* 0x00006809ff0075a7 */ /* 0x000ea4000800111f */
[----:B--2---:R-:W-:Y:S05]  /*a050*/  @!P0 BRA `(.L_x_95) ;  /* 0x0000006800f88947 */ /* 0x004fea0003800000 */
.L_x_219:
[----:B------:R-:W2:Y:S01]  /*a060*/  SYNCS.PHASECHK.TRANS64.TRYWAIT P0, [UR31+0x70], R9 ;  /* 0x00007009ff0075a7 */ /* 0x000ea2000800111f */
[----:B-1----:R-:W-:Y:S01]  /*a070*/  HFMA2 R0, -RZ, RZ, 0, 5.9604644775390625e-08 ;  /* 0x00000001ff007431 */ /* 0x002fe200000001ff */
[----:B--2---:R-:W-:Y:S06]  /*a080*/  @!P0 BRA `(.L_x_96) ;  /* 0x0000006c00048947 */ /* 0x004fec0003800000 */
.L_x_221:
[----:B-1----:R-:W-:Y:S02]  /*a090*/  MOV R2, UR31 ;  /* 0x0000001f00027c02 */ /* 0x002fe40008000f00 */
[----:B------:R-:W-:-:S07]  /*a0a0*/  SHF.L.U32 R0, R0, 0x1f, RZ ;  /* 0x0000001f00007819 */ /* 0x000fce00000006ff */
.L_x_97:
[----:B-1----:R1:W2:Y:S02]  /*a0b0*/  SYNCS.PHASECHK.TRANS64.TRYWAIT P0, [R2+URZ+0x78], R0 ;  /* 0x00007800020075a7 */ /* 0x0022a400080011ff */
[----:B--2---:R-:W-:Y:S05]  /*a0c0*/  @!P0 NANOSLEEP.SYNCS 0x989680 ;  /* 0x009896800000895d */ /* 0x004fea0003900000 */
[----:B------:R-:W2:Y:S02]  /*a0d0*/  @!P0 SYNCS.PHASECHK.TRANS64 P0, [R2+URZ+0x78], R0 ;  /* 0x00007800020085a7 */ /* 0x000ea400080010ff */
[----:B--2---:R-:W-:Y:S05]  /*a0e0*/  @P0 EXIT ;  /* 0x000000000000094d */ /* 0x004fea0003800000 */
[----:B------:R-:W-:Y:S05]  /*a0f0*/  BRA `(.L_x_97) ;  /* 0xfffffffc00ec7947 */ /* 0x000fea000383ffff */
.L_x_78:
[----:B------:R-:W-:-:S06]  /*a100*/  UISETP.GE.AND UP0, UPT, UR18, 0x4, UPT ;  /* 0x000000041200788c */ /* 0x000fcc000bf06270 */
[----:B------:R-:W-:-:S13]  /*a110*/  PLOP3.LUT P0, PT, PT, PT, UP0, 0x80, 0x8 ;  /* 0x000000000008781c */ /* 0x000fda0003f0f008 */
[----:B-1----:R-:W-:Y:S05]  /*a120*/  @!P0 EXIT ;  /* 0x000000000000894d */ /* 0x002fea0003800000 */
[----:B------:R-:W1:Y:S08]  /*a130*/  S2UR UR4, SR_CgaCtaId ;  /* 0x00000000000479c3 */ /* 0x000e700000008800 */
[----:B------:R-:W-:Y:S01]  /*a140*/  BAR.SYNC.DEFER_BLOCKING 0x6, 0xa0 ;  /* 0x0182800000007b1d */ /* 0x000fe20000010000 */
[C---:B------:R-:W-:Y:S01]  /*a150*/  IMAD.SHL.U32 R0, R58.reuse, 0x10, RZ ;  /* 0x000000103a007824 */ /* 0x040fe200078e00ff */
[C---:B------:R-:W-:Y:S01]  /*a160*/  SHF.L.U32 R23, R58.reuse, 0x10, RZ ;  /* 0x000000103a177819 */ /* 0x040fe200000006ff */
[C---:B------:R-:W-:Y:S01]  /*a170*/  IMAD.SHL.U32 R57, R58.reuse, 0x2, RZ ;  /* 0x000000023a397824 */ /* 0x040fe200078e00ff */
[----:B------:R-:W-:Y:S01]  /*a180*/  LOP3.LUT R59, R58, 0x60, RZ, 0xc0, !PT ;  /* 0x000000603a3b7812 */ /* 0x000fe200078ec0ff */
[----:B------:R-:W-:Y:S01]  /*a190*/  HFMA2 R55, -RZ, RZ, 0, 0 ;  /* 0x00000000ff377431 */ /* 0x000fe200000001ff */
[----:B------:R-:W-:-:S02]  /*a1a0*/  UMOV UR49, 0x400 ;  /* 0x0000040000317882 */ /* 0x000fc40000000000 */
[----:B------:R-:W2:Y:S01]  /*a1b0*/  LDC.64 R50, c[0x0][0x8b0] ;  /* 0x00022c00ff327b82 */ /* 0x000ea20000000a00 */
[----:B------:R-:W3:Y:S01]  /*a1c0*/  LDCU.128 UR8, c[0x0][0xa80] ;  /* 0x00015000ff0877ac */ /* 0x000ee20008000c00 */
[----:B------:R-:W-:Y:S01]  /*a1d0*/  LOP3.LUT R4, R0, 0x60, RZ, 0xc0, !PT ;  /* 0x0000006000047812 */ /* 0x000fe200078ec0ff */
[----:B------:R-:W-:Y:S01]  /*a1e0*/  IMAD.MOV.U32 R56, RZ, RZ, RZ ;  /* 0x000000ffff387224 */ /* 0x000fe200078e00ff */
[----:B------:R-:W-:Y:S01]  /*a1f0*/  LOP3.LUT R70, R58, 0x2, RZ, 0xc0, !PT ;  /* 0x000000023a467812 */ /* 0x000fe200078ec0ff */
[----:B------:R-:W4:Y:S01]  /*a200*/  LDCU UR63, c[0x0][0x370] ;  /* 0x00006e00ff3f77ac */ /* 0x000f220008000800 */
[----:B------:R-:W-:Y:S02]  /*a210*/  LOP3.LUT R57, R4, 0xc, R57, 0xf8, !PT ;  /* 0x0000000c04397812 */ /* 0x000fe400078ef839 */
[----:B------:R-:W2:Y:S01]  /*a220*/  LDC.64 R48, c[0x0][0x8a8] ;  /* 0x00022a00ff307b82 */ /* 0x000ea20000000a00 */
[----:B------:R-:W-:Y:S01]  /*a230*/  LOP3.LUT R58, R58, 0x4, RZ, 0xc0, !PT ;  /* 0x000000043a3a7812 */ /* 0x000fe200078ec0ff */
[----:B------:R-:W2:Y:S01]  /*a240*/  LDCU.64 UR54, c[0x0][0x348] ;  /* 0x00006900ff3677ac */ /* 0x000ea20008000a00 */
[----:B------:R-:W-:-:S02]  /*a250*/  LOP3.LUT R57, R57, 0x790, R0, 0xf8, !PT ;  /* 0x0000079039397812 */ /* 0x000fc400078ef800 */
[----:B------:R-:W-:Y:S01]  /*a260*/  MOV R22, RZ ;  /* 0x000000ff00167202 */ /* 0x000fe20000000f00 */
[----:B------:R-:W2:Y:S01]  /*a270*/  LDCU UR45, c[0x0][0xb0c] ;  /* 0x00016180ff2d77ac */ /* 0x000ea20008000800 */
[----:B------:R-:W-:Y:S01]  /*a280*/  LOP3.LUT R23, R23, 0x600000, RZ, 0xc0, !PT ;  /* 0x0060000017177812 */ /* 0x000fe200078ec0ff */
[----:B-1----:R-:W-:Y:S01]  /*a290*/  ULEA UR49, UR4, UR49, 0x18 ;  /* 0x0000003104317291 */ /* 0x002fe2000f8ec0ff */
[----:B---3--:R-:W-:Y:S01]  /*a2a0*/  IMAD.U32 R67, RZ, RZ, UR8 ;  /* 0x00000008ff437e24 */ /* 0x008fe2000f8e00ff */
[----:B------:R-:W1:Y:S01]  /*a2b0*/  LDCU.64 UR4, c[0x0][0x890] ;  /* 0x00011200ff0477ac */ /* 0x000e620008000a00 */
[----:B------:R-:W-:Y:S01]  /*a2c0*/  MOV R66, UR9 ;  /* 0x0000000900427c02 */ /* 0x000fe20008000f00 */
[----:B------:R-:W-:Y:S02]  /*a2d0*/  IMAD.U32 R65, RZ, RZ, UR10 ;  /* 0x0000000aff417e24 */ /* 0x000fe4000f8e00ff */
[----:B------:R-:W-:Y:S01]  /*a2e0*/  IMAD.U32 R64, RZ, RZ, UR11 ;  /* 0x0000000bff407e24 */ /* 0x000fe2000f8e00ff */
[----:B------:R-:W3:Y:S02]  /*a2f0*/  LDCU UR38, c[0x0][0xb30] ;  /* 0x00016600ff2677ac */ /* 0x000ee40008000800 */
[----:B------:R-:W4:Y:S01]  /*a300*/  LDS R2, [UR49+0xe0] ;  /* 0x0000e031ff027984 */ /* 0x000f220008000800 */
[----:B------:R-:W2:Y:S01]  /*a310*/  LDCU.64 UR60, c[0x0][0x888] ;  /* 0x00011100ff3c77ac */ /* 0x000ea20008000a00 */
[----:B------:R-:W2:Y:S01]  /*a320*/  LDCU.64 UR46, c[0x0][0xb28] ;  /* 0x00016500ff2e77ac */ /* 0x000ea20008000a00 */
[----:B------:R-:W2:Y:S01]  /*a330*/  LDCU.128 UR56, c[0x0][0xb10] ;  /* 0x00016200ff3877ac */ /* 0x000ea20008000c00 */
[----:B-1----:R-:W-:Y:S01]  /*a340*/  MOV R63, UR4 ;  /* 0x00000004003f7c02 */ /* 0x002fe20008000f00 */
[----:B------:R-:W-:Y:S01]  /*a350*/  IMAD.U32 R62, RZ, RZ, UR5 ;  /* 0x00000005ff3e7e24 */ /* 0x000fe2000f8e00ff */
[----:B------:R-:W-:Y:S01]  /*a360*/  UIADD3 UR4, UPT, UPT, UR49, 0x200, URZ ;  /* 0x0000020031047890 */ /* 0x000fe2000fffe0ff */
[----:B------:R-:W1:Y:S05]  /*a370*/  LDCU UR62, c[0x0][0x374] ;  /* 0x00006e80ff3e77ac */ /* 0x000e6a0008000800 */
[----:B------:R-:W-:Y:S01]  /*a380*/  IMAD.U32 R54, RZ, RZ, UR4 ;  /* 0x00000004ff367e24 */ /* 0x000fe2000f8e00ff */
[----:B------:R-:W-:Y:S01]  /*a390*/  UMOV UR53, URZ ;  /* 0x000000ff00357c82 */ /* 0x000fe20008000000 */
[----:B------:R-:W-:-:S02]  /*a3a0*/  UMOV UR50, URZ ;  /* 0x000000ff00327c82 */ /* 0x000fc40008000000 */
[----:B------:R-:W-:-:S04]  /*a3b0*/  IMAD R57, R57, 0x4, R54 ;  /* 0x0000000439397824 */ /* 0x000fc800078e0236 */
[--C-:B------:R-:W-:Y:S02]  /*a3c0*/  IMAD R70, R70, -0x10, R57.reuse ;  /* 0xfffffff046467824 */ /* 0x100fe400078e0239 */
[----:B------:R-:W-:Y:S02]  /*a3d0*/  IMAD R69, R58, -0x10, R57 ;  /* 0xfffffff03a457824 */ /* 0x000fe400078e0239 */
[C---:B----4-:R-:W-:Y:S01]  /*a3e0*/  VIADD R3, R2.reuse, 0x80 ;  /* 0x0000008002037836 */ /* 0x050fe20000000000 */
[----:B------:R-:W-:-:S04]  /*a3f0*/  LOP3.LUT R2, R2, 0xffff, RZ, 0xc0, !PT ;  /* 0x0000ffff02027812 */ /* 0x000fc800078ec0ff */
[----:B------:R-:W-:-:S05]  /*a400*/  LOP3.LUT R3, R3, 0xffff, RZ, 0xc0, !PT ;  /* 0x0000ffff03037812 */ /* 0x000fca00078ec0ff */
[----:B-123--:R4:W-:Y:S02]  /*a410*/  STL.64 [R1], R2 ;  /* 0x0000000201007387 */ /* 0x00e9e40000100a00 */
.L_x_173:
[----:B----4-:R-:W-:Y:S04]  /*a420*/  SHF.L.U32 R2, R55, 0x1f, RZ ;  /* 0x0000001f37027819 */ /* 0x010fe800000006ff */
[----:B-1----:R-:W1:Y:S02]  /*a430*/  SYNCS.PHASECHK.TRANS64.TRYWAIT P0, [UR49+0x90], R2 ;  /* 0x00009002ff0075a7 */ /* 0x002e640008001131 */
[----:B-1-3--:R-:W-:Y:S05]  /*a440*/  @!P0 BRA `(.L_x_98) ;  /* 0x00000068002c8947 */ /* 0x00afea0003800000 */
.L_x_223:
[----:B-1----:R-:W-:Y:S01]  /*a450*/  LEA R2, R22, UR48, 0x2 ;  /* 0x0000003016027c11 */ /* 0x002fe2000f8e10ff */
[----:B------:R-:W1:Y:S01]  /*a460*/  LDS.128 R4, [UR49+0xd0] ;  /* 0x0000d031ff047984 */ /* 0x000e620008000c00 */
[----:B------:R-:W-:Y:S02]  /*a470*/  UIADD3 UR4, UPT, UPT, UR49, 0x98, URZ ;  /* 0x0000009831047890 */ /* 0x000fe4000fffe0ff */
[----:B------:R-:W-:Y:S01]  /*a480*/  UISETP.GE.AND UP0, UPT, UR39, 0x1, UPT ;  /* 0x000000012700788c */ /* 0x000fe2000bf06270 */
[----:B------:R-:W-:Y:S01]  /*a490*/  @!PT LDS RZ, [RZ] ;  /* 0x00000000fffff984 */ /* 0x000fe20000000800 */
[----:B------:R-:W-:Y:S01]  /*a4a0*/  @!PT LDS RZ, [RZ] ;  /* 0x00000000fffff984 */ /* 0x000fe20000000800 */
[----:B------:R-:W-:Y:S01]  /*a4b0*/  @!PT LDS RZ, [RZ] ;  /* 0x00000000fffff984 */ /* 0x000fe20000000800 */
[----:B------:R-:W-:Y:S01]  /*a4c0*/  @!PT LDS RZ, [RZ] ;  /* 0x00000000fffff984 */ /* 0x000fe20000000800 */
[----:B------:R2:W-:Y:S06]  /*a4d0*/  MEMBAR.ALL.CTA ;  /* 0x0000000000007992 */ /* 0x0005ec0000008000 */
[----:B--2---:R-:W2:Y:S01]  /*a4e0*/  FENCE.VIEW.ASYNC.S ;  /* 0x00000000000073c6 */ /* 0x004ea20000000000 */
[----:B------:R-:W-:Y:S09]  /*a4f0*/  UPRMT UR4, URZ, 0x654, UR4 ;  /* 0x00000654ff047896 */ /* 0x000ff20008000004 */
[----:B--2---:R-:W-:Y:S01]  /*a500*/  SYNCS.ARRIVE.TRANS64.RED.A1T0 RZ, [UR4], RZ ;  /* 0x000000ffffff79a7 */ /* 0x004fe20008100404 */
[----:B------:R-:W5:Y:S01]  /*a510*/  LDL R2, [R2] ;  /* 0x0000000002027983 */ /* 0x000f620000100800 */
[----:B-1----:R-:W-:Y:S11]  /*a520*/  LOP3.LUT P0, RZ, R6, 0x1, RZ, 0xc0, !PT ;  /* 0x0000000106ff7812 */ /* 0x002ff6000780c0ff */
[----:B------:R-:W-:Y:S02]  /*a530*/  @!UPT UIADD3 URZ, UPT, UPT, URZ, URZ, URZ ;  /* 0x000000fffffff290 */ /* 0x000fe4000fffe0ff */
[----:B------:R-:W-:Y:S01]  /*a540*/  VOTEU.ANY UP1, P0 ;  /* 0x0000000000ff7886 */ /* 0x000fe20000020100 */
[----:B------:R-:W-:Y:S01]  /*a550*/  PLOP3.LUT P0, PT, PT, PT, UP1, 0x80, 0x8 ;  /* 0x000000000008781c */ /* 0x000fe20003f0f018 */
[----:B------:R-:W-:Y:S06]  /*a560*/  UP2UR UR4, UPR, URZ, 0x2 ;  /* 0x00000002ff047883 */ /* 0x000fec0008000000 */
[----:B------:R-:W-:Y:S06]  /*a570*/  IMAD.U32 R76, RZ, RZ, UR4 ;  /* 0x00000004ff4c7e24 */ /* 0x000fec000f8e00ff */
[----:B------:R-:W-:Y:S02]  /*a580*/  @P0 MOV R3, R4 ;  /* 0x0000000400030202 */ /* 0x000fe40000000f00 */
[----:B------:R-:W-:Y:S02]  /*a590*/  @P0 LOP3.LUT R0, R5, 0xffff, RZ, 0xc0, !PT ;  /* 0x0000ffff05000812 */ /* 0x000fe400078ec0ff */
[----:B------:R-:W-:Y:S02]  /*a5a0*/  @P0 R2UR UR5, R3 ;  /* 0x00000000030502ca */ /* 0x000fe400000e0000 */
[----:B------:R-:W-:Y:S11]  /*a5b0*/  @P0 R2UR UR4, R0 ;  /* 0x00000000000402ca */ /* 0x000ff600000e0000 */
[----:B------:R-:W-:Y:S02]  /*a5c0*/  @UP1 UMOV UR37, UR5 ;  /* 0x0000000500251c82 */ /* 0x000fe40008000000 */
[----:B------:R-:W-:Y:S01]  /*a5d0*/  @UP1 UMOV UR36, UR4 ;  /* 0x0000000400241c82 */ /* 0x000fe20008000000 */
[----:B------:R-:W-:Y:S05]  /*a5e0*/  BRA.U !UP0, `(.L_x_99) ;  /* 0x0000000108cc7547 */ /* 0x000fea000b800000 */
[----:B------:R-:W1:Y:S01]  /*a5f0*/  LDCU UR9, c[0x0][0xb20] ;  /* 0x00016400ff0977ac */ /* 0x000e620008000800 */
[----:B------:R-:W-:Y:S02]  /*a600*/  UIMAD.WIDE.U32 UR4, UR62, UR59, URZ ;  /* 0x0000003b3e0472a5 */ /* 0x000fe4000f8e00ff */
[----:B------:R-:W-:Y:S02]  /*a610*/  UIMAD.WIDE.U32 UR6, UR63, UR56, URZ ;  /* 0x000000383f0672a5 */ /* 0x000fe4000f8e00ff */
[----:B------:R-:W-:Y:S02]  /*a620*/  UIMAD.WIDE.U32 UR10, UR36, UR59, URZ ;  /* 0x0000003b240a72a5 */ /* 0x000fe4000f8e00ff */
[----:B------:R-:W-:Y:S02]  /*a630*/  UISETP.NE.AND UP0, UPT, UR58, 0x1, UPT ;  /* 0x000000013a00788c */ /* 0x000fe4000bf05270 */
[----:B------:R-:W-:Y:S02]  /*a640*/  UISETP.NE.AND UP1, UPT, UR45, 0x1, UPT ;  /* 0x000000012d00788c */ /* 0x000fe4000bf25270 */
[----:B------:R-:W-:Y:S02]  /*a650*/  UISETP.NE.AND UP2, UPT, UR39, 0x1, UPT ;  /* 0x000000012700788c */ /* 0x000fe4000bf45270 */
[----:B------:R-:W-:Y:S01]  /*a660*/  UIMAD.WIDE.U32 UR12, UR37, UR56, URZ ;  /* 0x00000038250c72a5 */ /* 0x000fe2000f8e00ff */
[----:B------:R-:W-:Y:S01]  /*a670*/  UMOV UR4, UR5 ;  /* 0x0000000500047c82 */ /* 0x000fe20008000000 */
[----:B------:R-:W-:Y:S01]  /*a680*/  UMOV UR6, UR11 ;  /* 0x0000000b00067c82 */ /* 0x000fe20008000000 */
[----:B-1----:R-:W-:Y:S03]  /*a690*/  USHF.R.U32.HI UR8, URZ, UR9, UR4 ;  /* 0x00000009ff087299 */ /* 0x002fe60008011604 */
[----:B------:R-:W-:Y:S02]  /*a6a0*/  UMOV UR4, UR7 ;  /* 0x0000000700047c82 */ /* 0x000fe40008000000 */
[----:B------:R-:W-:Y:S02]  /*a6b0*/  USHF.R.U32.HI UR5, URZ, UR57, UR4 ;  /* 0x00000039ff057299 */ /* 0x000fe40008011604 */
[----:B------:R-:W-:Y:S02]  /*a6c0*/  USEL UR4, UR62, UR8, !UP0 ;  /* 0x000000083e047287 */ /* 0x000fe4000c000000 */
[----:B------:R-:W-:Y:S02]  /*a6d0*/  USHF.R.U32.HI UR8, URZ, UR9, UR6 ;  /* 0x00000009ff087299 */ /* 0x000fe40008011606 */
[----:B------:R-:W-:Y:S02]  /*a6e0*/  UIMAD.WIDE.U32 UR6, UR4, UR46, URZ ;  /* 0x0000002e040672a5 */ /* 0x000fe4000f8e00ff */
[----:B------:R-:W-:Y:S02]  /*a6f0*/  USEL UR9, UR63, UR5, !UP1 ;  /* 0x000000053f097287 */ /* 0x000fe4000c800000 */
[----:B------:R-:W-:Y:S02]  /*a700*/  USEL UR8, UR36, UR8, !UP0 ;  /* 0x0000000824087287 */ /* 0x000fe4000c000000 */
[----:B------:R-:W-:Y:S01]  /*a710*/  UIMAD.WIDE.U32 UR10, UR9, UR46, URZ ;  /* 0x0000002e090a72a5 */ /* 0x000fe2000f8e00ff */
[----:B------:R-:W-:Y:S01]  /*a720*/  UMOV UR6, UR7 ;  /* 0x0000000700067c82 */ /* 0x000fe20008000000 */
[----:B------:R-:W-:Y:S01]  /*a730*/  UMOV UR5, UR13 ;  /* 0x0000000d00057c82 */ /* 0x000fe20008000000 */
[----:B------:R-:W-:Y:S02]  /*a740*/  @UP2 USHF.R.U32.HI UR4, URZ, UR47, UR6 ;  /* 0x0000002fff042299 */ /* 0x000fe40008011606 */
[----:B------:R-:W-:Y:S02]  /*a750*/  USHF.R.U32.HI UR5, URZ, UR57, UR5 ;  /* 0x00000039ff057299 */ /* 0x000fe40008011605 */
[----:B------:R-:W-:Y:S02]  /*a760*/  UIMAD UR4, UR39, UR4, URZ ;  /* 0x00000004270472a4 */ /* 0x000fe4000f8e02ff */
[----:B------:R-:W-:Y:S02]  /*a770*/  USEL UR5, UR37, UR5, !UP1 ;  /* 0x0000000525057287 */ /* 0x000fe4000c800000 */
[----:B------:R-:W-:Y:S01]  /*a780*/  UISETP.GE.AND UP0, UPT, UR8, UR4, UPT ;  /* 0x000000040800728c */ /* 0x000fe2000bf06270 */
[----:B------:R-:W-:Y:S01]  /*a790*/  UMOV UR6, UR11 ;  /* 0x0000000b00067c82 */ /* 0x000fe20008000000 */
[----:B------:R-:W-:Y:S02]  /*a7a0*/  UIMAD.WIDE.U32 UR10, UR8, UR46, URZ ;  /* 0x0000002e080a72a5 */ /* 0x000fe4000f8e00ff */
[----:B------:R-:W-:Y:S04]  /*a7b0*/  @UP2 USHF.R.U32.HI UR9, URZ, UR47, UR6 ;  /* 0x0000002fff092299 */ /* 0x000fe80008011606 */
[----:B------:R-:W-:Y:S01]  /*a7c0*/  UIMAD UR6, UR39, UR9, URZ ;  /* 0x00000009270672a4 */ /* 0x000fe2000f8e02ff */
[----:B------:R-:W-:Y:S03]  /*a7d0*/  UMOV UR4, UR11 ;  /* 0x0000000b00047c82 */ /* 0x000fe60008000000 */
[----:B------:R-:W-:Y:S02]  /*a7e0*/  UISETP.GE.OR UP0, UPT, UR5, UR6, UP0 ;  /* 0x000000060500728c */ /* 0x000fe40008706670 */
[----:B------:R-:W-:Y:S02]  /*a7f0*/  USHF.R.U32.HI UR4, URZ, UR47, UR4 ;  /* 0x0000002fff047299 */ /* 0x000fe40008011604 */
[----:B------:R-:W-:Y:S02]  /*a800*/  UIMAD.WIDE.U32 UR6, UR5, UR46, URZ ;  /* 0x0000002e050672a5 */ /* 0x000fe4000f8e00ff */
[----:B------:R-:W-:Y:S02]  /*a810*/  USEL UR11, UR8, UR4, !UP2 ;  /* 0x00000004080b7287 */ /* 0x000fe4000d000000 */
[----:B------:R-:W-:Y:S02]  /*a820*/  UIADD3 UR6, UPT, UPT, -UR5, URZ, URZ ;  /* 0x000000ff05067290 */ /* 0x000fe4000fffe1ff */
[----:B------:R-:W-:Y:S02]  /*a830*/  UIADD3 UR10, UPT, UPT, -UR11, URZ, URZ ;  /* 0x000000ff0b0a7290 */ /* 0x000fe4000fffe1ff */
[----:B------:R-:W-:Y:S02]  /*a840*/  UIMAD UR6, UR45, UR6, UR37 ;  /* 0x000000062d0672a4 */ /* 0x000fe4000f8e0225 */
[----:B------:R-:W-:Y:S01]  /*a850*/  UIMAD UR10, UR39, UR10, UR8 ;  /* 0x0000000a270a72a4 */ /* 0x000fe2000f8e0208 */
[----:B------:R-:W-:Y:S01]  /*a860*/  @!UP0 UMOV UR4, UR7 ;  /* 0x0000000700048c82 */ /* 0x000fe20008000000 */
[----:B------:R-:W-:Y:S02]  /*a870*/  UIADD3 UR7, UPT, UPT, -UR8, URZ, URZ ;  /* 0x000000ff08077290 */ /* 0x000fe4000fffe1ff */
[----:B------:R-:W-:Y:S04]  /*a880*/  @!UP0 USHF.R.U32.HI UR4, URZ, UR47, UR4 ;  /* 0x0000002fff048299 */ /* 0x000fe80008011604 */
[----:B------:R-:W-:Y:S04]  /*a890*/  @!UP0 USEL UR4, UR5, UR4, !UP2 ;  /* 0x0000000405048287 */ /* 0x000fe8000d000000 */
[----:B------:R-:W-:Y:S02]  /*a8a0*/  @!UP0 UIMAD UR9, UR9, UR10, UR4 ;  /* 0x0000000a090982a4 */ /* 0x000fe4000f8e0204 */
[----:B------:R-:W-:Y:S02]  /*a8b0*/  @!UP0 UIADD3 UR10, UPT, UPT, UR11, -UR4, URZ ;  /* 0x800000040b0a8290 */ /* 0x000fe4000fffe0ff */
[----:B------:R-:W-:Y:S02]  /*a8c0*/  UIMAD UR4, UR58, UR7, UR36 ;  /* 0x000000073a0472a4 */ /* 0x000fe4000f8e0224 */
[----:B------:R-:W-:Y:S03]  /*a8d0*/  @!UP0 UIMAD UR8, UR10, UR39, UR5 ;  /* 0x000000270a0882a4 */ /* 0x000fe6000f8e0205 */
[----:B------:R-:W-:Y:S02]  /*a8e0*/  @!UP0 UMOV UR5, UR9 ;  /* 0x0000000900058c82 */ /* 0x000fe40008000000 */
[----:B------:R-:W-:Y:S02]  /*a8f0*/  UIMAD UR37, UR5, UR45, UR6 ;  /* 0x0000002d052572a4 */ /* 0x000fe4000f8e0206 */
[----:B------:R-:W-:Y:S11]  /*a900*/  UIMAD UR36, UR8, UR58, UR4 ;  /* 0x0000003a082472a4 */ /* 0x000ff6000f8e0204 */
[----:B------:R-:W-:Y:S01]  /*a910*/  @!UPT UIADD3 URZ, UPT, UPT, URZ, URZ, URZ ;  /* 0x000000fffffff290 */ /* 0x000fe2000fffe0ff */
.L_x_99:
[----:B------:R-:W-:Y:S01]  /*a920*/  UISETP.NE.AND UP0, UPT, UR38, 0x1, UPT ;  /* 0x000000012600788c */ /* 0x000fe2000bf05270 */
[----:B------:R-:W-:Y:S01]  /*a930*/  @P0 SHF.R.U32.HI R4, RZ, 0x10, R5 ;  /* 0x00000010ff040819 */ /* 0x000fe20000011605 */
[----:B------:R-:W-:Y:S01]  /*a940*/  USHF.L.U32 UR41, UR21, 0x7, URZ ;  /* 0x0000000715297899 */ /* 0x000fe200080006ff */
[----:B------:R-:W-:Y:S01]  /*a950*/  R2UR UR11, R71 ;  /* 0x00000000470b72ca */ /* 0x000fe200000e0000 */
[----:B------:R-:W-:Y:S01]  /*a960*/  BSSY.RECONVERGENT B6, `(.L_x_100) ;  /* 0x0000035000067945 */ /* 0x000fe20003800200 */
[----:B------:R-:W-:Y:S02]  /*a970*/  @P0 R2UR UR11, R4 ;  /* 0x00000000040b02ca */ /* 0x000fe400000e0000 */
[----:B------:R-:W-:Y:S04]  /*a980*/  LOP3.LUT P0, RZ, R54, 0x1b0, RZ, 0xc0, !PT ;  /* 0x000001b036ff7812 */ /* 0x000fe8000780c0ff */
[----:B------:R-:W1:Y:S07]  /*a990*/  @!UP0 LDCU.128 UR12, c[0x0][0xb10] ;  /* 0x00016200ff0c87ac */ /* 0x000e6e0008000c00 */
[----:B------:R-:W-:Y:S01]  /*a9a0*/  IMAD.U32 R71, RZ, RZ, UR11 ;  /* 0x0000000bff477e24 */ /* 0x000fe2000f8e00ff */
[----:B------:R-:W2:Y:S01]  /*a9b0*/  @!UP0 LDCU UR5, c[0x0][0xb0c] ;  /* 0x00016180ff0587ac */ /* 0x000ea20008000800 */
[----:B------:R-:W3:Y:S01]  /*a9c0*/  @!UP0 LDCU UR10, c[0x0][0xb20] ;  /* 0x00016400ff0a87ac */ /* 0x000ee20008000800 */
[----:B-1----:R-:W-:Y:S02]  /*a9d0*/  UIMAD.WIDE.U32 UR8, UR37, UR12, URZ ;  /* 0x0000000c250872a5 */ /* 0x002fe4000f8e00ff */
[----:B------:R-:W-:Y:S02]  /*a9e0*/  UIMAD.WIDE.U32 UR6, UR36, UR15, URZ ;  /* 0x0000000f240672a5 */ /* 0x000fe4000f8e00ff */
[----:B------:R-:W-:Y:S03]  /*a9f0*/  @!UP0 UISETP.NE.AND UP1, UPT, UR14, 0x1, UPT ;  /* 0x000000010e00888c */ /* 0x000fe6000bf25270 */
[----:B------:R-:W-:Y:S01]  /*aa00*/  @!UP0 UMOV UR4, UR9 ;  /* 0x0000000900048c82 */ /* 0x000fe20008000000 */
[----:B--2---:R-:W-:Y:S02]  /*aa10*/  @!UP0 UISETP.NE.AND UP2, UPT, UR5, 0x1, UPT ;  /* 0x000000010500888c */ /* 0x004fe4000bf45270 */
[----:B------:R-:W-:Y:S01]  /*aa20*/  @!UP0 USHF.R.U32.HI UR4, URZ, UR13, UR4 ;  /* 0x0000000dff048299 */ /* 0x000fe20008011604 */
[----:B------:R-:W-:Y:S02]  /*aa30*/  @!UP0 UMOV UR6, UR7 ;  /* 0x0000000700068c82 */ /* 0x000fe40008000000 */
[----:B---3--:R-:W-:Y:S02]  /*aa40*/  @!UP0 USHF.R.U32.HI UR6, URZ, UR10, UR6 ;  /* 0x0000000aff068299 */ /* 0x008fe40008011606 */
[----:B------:R-:W-:Y:S02]  /*aa50*/  @!UP0 USEL UR7, UR37, UR4, !UP2 ;  /* 0x0000000425078287 */ /* 0x000fe4000d000000 */
[----:B------:R-:W-:Y:S04]  /*aa60*/  @!UP0 USEL UR6, UR36, UR6, !UP1 ;  /* 0x0000000624068287 */ /* 0x000fe8000c800000 */
[----:B------:R-:W-:Y:S02]  /*aa70*/  @!UP0 UIADD3 UR4, UPT, UPT, -UR7, UR6, URZ ;  /* 0x0000000607048290 */ /* 0x000fe4000fffe1ff */
[----:B------:R-:W-:Y:S02]  /*aa80*/  @!UP0 UIADD3 UR6, UPT, UPT, UR7, -UR6, URZ ;  /* 0x8000000607068290 */ /* 0x000fe4000fffe0ff */
[----:B------:R-:W-:Y:S02]  /*aa90*/  @!UP0 UIMAD UR37, UR4, UR5, UR37 ;  /* 0x00000005042582a4 */ /* 0x000fe4000f8e0225 */
[----:B------:R-:W-:Y:S01]  /*aaa0*/  @!UP0 UIMAD UR36, UR6, UR14, UR36 ;  /* 0x0000000e062482a4 */ /* 0x000fe2000f8e0224 */
[----:B------:R-:W-:Y:S11]  /*aab0*/  @!P0 BRA `(.L_x_101) ;  /* 0x00000000007c8947 */ /* 0x000ff60003800000 */
[----:B------:R-:W1:Y:S01]  /*aac0*/  LDCU.64 UR8, c[0x4][0x80] ;  /* 0x01001000ff0877ac */ /* 0x000e620008000a00 */
[----:B------:R-:W-:Y:S01]  /*aad0*/  MOV R16, 0x0 ;  /* 0x0000000000107802 */ /* 0x000fe20000000f00 */
[----:B------:R-:W-:Y:S02]  /*aae0*/  HFMA2 R12, -RZ, RZ, 0, 5.9604644775390625e-08 ;  /* 0x00000001ff0c7431 */ /* 0x000fe400000001ff */
[----:B------:R-:W-:Y:S01]  /*aaf0*/  IMAD.MOV.U32 R8, RZ, RZ, 0x70 ;  /* 0x00000070ff087424 */ /* 0x000fe200078e00ff */
[----:B------:R2:W3:Y:S01]  /*ab00*/  LDC.64 R14, c[0x4][R16] ;  /* 0x01000000100e7b82 */ /* 0x0004e20000000a00 */
[----:B------:R-:W4:Y:S01]  /*ab10*/  LDCU.64 UR6, c[0x4][0x88] ;  /* 0x01001100ff0677ac */ /* 0x000f220008000a00 */
[----:B------:R-:W-:Y:S01]  /*ab20*/  IMAD.MOV.U32 R13, RZ, RZ, RZ ;  /* 0x000000ffff0d7224 */ /* 0x000fe200078e00ff */
[----:B------:R-:W2:Y:S01]  /*ab30*/  LDCU.64 UR4, c[0x4][0x8] ;  /* 0x01000100ff0477ac */ /* 0x000ea20008000a00 */
[----:B-1----:R-:W-:Y:S01]  /*ab40*/  MOV R5, UR9 ;  /* 0x0000000900057c02 */ /* 0x002fe20008000f00 */
[----:B------:R-:W-:Y:S01]  /*ab50*/  IMAD.U32 R4, RZ, RZ, UR8 ;  /* 0x00000008ff047e24 */ /* 0x000fe2000f8e00ff */
[----:B----4-:R-:W-:Y:S01]  /*ab60*/  MOV R7, UR7 ;  /* 0x0000000700077c02 */ /* 0x010fe20008000f00 */
[----:B------:R-:W-:Y:S01]  /*ab70*/  IMAD.U32 R6, RZ, RZ, UR6 ;  /* 0x00000006ff067e24 */ /* 0x000fe2000f8e00ff */
[----:B--2---:R-:W-:Y:S01]  /*ab80*/  MOV R11, UR5 ;  /* 0x00000005000b7c02 */ /* 0x004fe20008000f00 */
[----:B------:R-:W-:Y:S02]  /*ab90*/  IMAD.U32 R10, RZ, RZ, UR4 ;  /* 0x00000004ff0a7e24 */ /* 0x000fe4000f8e00ff */
[----:B------:R-:W-:Y:S07]  /*aba0*/  LEPC R20, `(.L_x_102) ;  /* 0x000000001014794e */ /* 0x000fee0000000000 */
[----:B---3-5:R-:W-:Y:S05]  /*abb0*/  CALL.ABS.NOINC R14 ;  /* 0x000000000e007343 */ /* 0x028fea0003c00000 */
.L_x_102:
[----:B------:R-:W1:Y:S01]  /*abc0*/  LDCU.64 UR8, c[0x4][0x80] ;  /* 0x01001000ff0877ac */ /* 0x000e620008000a00 */
[----:B------:R-:W2:Y:S01]  /*abd0*/  LDC.64 R16, c[0x4][R16] ;  /* 0x0100000010107b82 */ /* 0x000ea20000000a00 */
[----:B------:R-:W-:Y:S02]  /*abe0*/  HFMA2 R12, -RZ, RZ, 0, 5.9604644775390625e-08 ;  /* 0x00000001ff0c7431 */ /* 0x000fe400000001ff */
[----:B------:R-:W-:Y:S02]  /*abf0*/  IMAD.MOV.U32 R8, RZ, RZ, 0x70 ;  /* 0x00000070ff087424 */ /* 0x000fe400078e00ff */
[----:B------:R-:W-:Y:S01]  /*ac00*/  IMAD.MOV.U32 R13, RZ, RZ, RZ ;  /* 0x000000ffff0d7224 */ /* 0x000fe200078e00ff */
[----:B------:R-:W3:Y:S01]  /*ac10*/  LDCU.64 UR6, c[0x4][0x88] ;  /* 0x01001100ff0677ac */ /* 0x000ee20008000a00 */
[----:B------:R-:W4:Y:S01]  /*ac20*/  LDCU.64 UR4, c[0x4][0x8] ;  /* 0x01000100ff0477ac */ /* 0x000f220008000a00 */
[----:B-1----:R-:W-:Y:S02]  /*ac30*/  MOV R4, UR8 ;  /* 0x0000000800047c02 */ /* 0x002fe40008000f00 */
[----:B------:R-:W-:Y:S02]  /*ac40*/  MOV R5, UR9 ;  /* 0x0000000900057c02 */ /* 0x000fe40008000f00 */
[----:B---3--:R-:W-:Y:S01]  /*ac50*/  MOV R7, UR7 ;  /* 0x0000000700077c02 */ /* 0x008fe20008000f00 */
[----:B------:R-:W-:Y:S01]  /*ac60*/  IMAD.U32 R6, RZ, RZ, UR6 ;  /* 0x00000006ff067e24 */ /* 0x000fe2000f8e00ff */
[----:B----4-:R-:W-:Y:S01]  /*ac70*/  MOV R11, UR5 ;  /* 0x00000005000b7c02 */ /* 0x010fe20008000f00 */
[----:B------:R-:W-:Y:S02]  /*ac80*/  IMAD.U32 R10, RZ, RZ, UR4 ;  /* 0x00000004ff0a7e24 */ /* 0x000fe4000f8e00ff */
[----:B------:R-:W-:Y:S07]  /*ac90*/  LEPC R20, `(.L_x_101) ;  /* 0x000000001014794e */ /* 0x000fee0000000000 */
[----:B--2---:R-:W-:Y:S05]  /*aca0*/  CALL.ABS.NOINC R16 ;  /* 0x0000000010007343 */ /* 0x004fea0003c00000 */
.L_x_101:
[----:B------:R-:W-:Y:S05]  /*acb0*/  BSYNC.RECONVERGENT B6 ;  /* 0x0000000000067941 */ /* 0x000fea0003800200 */
.L_x_100:
[----:B------:R-:W-:Y:S02]  /*acc0*/  R2UR UR6, R68 ;  /* 0x00000000440672ca */ /* 0x000fe400000e0000 */
[----:B------:R-:W-:Y:S02]  /*acd0*/  R2UR UR5, R63 ;  /* 0x000000003f0572ca */ /* 0x000fe400000e0000 */
[----:B------:R-:W-:Y:S02]  /*ace0*/  R2UR UR4, R62 ;  /* 0x000000003e0472ca */ /* 0x000fe400000e0000 */
[----:B------:R-:W-:Y:S02]  /*acf0*/  ISETP.NE.U32.AND P4, PT, R50, RZ, PT ;  /* 0x000000ff3200720c */ /* 0x000fe40003f85070 */
[----:B------:R-:W-:Y:S02]  /*ad00*/  ISETP.NE.U32.AND P2, PT, RZ, UR60, PT ;  /* 0x0000003cff007c0c */ /* 0x000fe4000bf45070 */
[----:B------:R-:W-:Y:S02]  /*ad10*/  ISETP.NE.AND.EX P4, PT, R51, RZ, PT, P4 ;  /* 0x000000ff3300720c */ /* 0x000fe40003f85340 */
[----:B------:R-:W-:Y:S01]  /*ad20*/  ISETP.NE.AND.EX P2, PT, RZ, UR61, PT, P2 ;  /* 0x0000003dff007c0c */ /* 0x000fe2000bf45320 */
[----:B------:R-:W-:Y:S02]  /*ad30*/  UISETP.NE.AND UP2, UPT, UR6, URZ, UPT ;  /* 0x000000ff0600728c */ /* 0x000fe4000bf45270 */
[----:B------:R-:W-:Y:S04]  /*ad40*/  UISETP.NE.U32.AND UP0, UPT, UR5, URZ, UPT ;  /* 0x000000ff0500728c */ /* 0x000fe8000bf05070 */
[----:B------:R-:W-:Y:S01]  /*ad50*/  UISETP.NE.AND.EX UP1, UPT, UR4, URZ, UPT, UP0 ;  /* 0x000000ff0400728c */ /* 0x000fe2000bf25300 */
[----:B------:R-:W-:Y:S01]  /*ad60*/  PLOP3.LUT P1, PT, PT, PT, UP2, 0x80, 0x8 ;  /* 0x000000000008781c */ /* 0x000fe20003f2f028 */
[----:B------:R-:W-:Y:S03]  /*ad70*/  UPLOP3.LUT UP0, UPT, UPT, UPT, UPT, 0x40, 0x4 ;  /* 0x000000000004789c */ /* 0x000fe60003f0e870 */
[----:B------:R-:W-:Y:S06]  /*ad80*/  @UP2 UPLOP3.LUT UP0, UPT, UPT, UPT, UP1, 0x80, 0x8 ;  /* 0x000000000008289c */ /* 0x000fec0003f0f010 */
[----:B------:R-:W-:Y:S01]  /*ad90*/  PLOP3.LUT P0, PT, PT, PT, UP0, 0x80, 0x8 ;  /* 0x000000000008781c */ /* 0x000fe20003f0f008 */
[----:B------:R-:W-:Y:S01]  /*ada0*/  @!UPT UIADD3 URZ, UPT, UPT, URZ, URZ, URZ ;  /* 0x000000fffffff290 */ /* 0x000fe2000fffe0ff */
[----:B------:R-:W-:Y:S11]  /*adb0*/  BRA.U !UP1, `(.L_x_103) ;  /* 0x0000000109407547 */ /* 0x000ff6000b800000 */
[----:B------:R-:W-:Y:S01]  /*adc0*/  UISETP.NE.U32.AND UP0, UPT, UR60, URZ, UPT ;  /* 0x000000ff3c00728c */ /* 0x000fe2000bf05070 */
[----:B------:R-:W-:Y:S01]  /*add0*/  R2UR UR6, R63 ;  /* 0x000000003f0672ca */ /* 0x000fe200000e0000 */
[----:B------:R-:W1:Y:S01]  /*ade0*/  LDCU.64 UR8, c[0x0][0x358] ;  /* 0x00006b00ff0877ac */ /* 0x000e620008000a00 */
[----:B------:R-:W-:Y:S02]  /*adf0*/  HFMA2 R60, -RZ, RZ, 0, 5.9604644775390625e-08 ;  /* 0x00000001ff3c7431 */ /* 0x000fe400000001ff */
[----:B------:R-:W-:Y:S01]  /*ae00*/  IMAD.MOV.U32 R0, RZ, RZ, 0x1 ;  /* 0x00000001ff007424 */ /* 0x000fe200078e00ff */
[----:B------:R-:W-:Y:S06]  /*ae10*/  UISETP.NE.AND.EX UP0, UPT, UR61, URZ, UPT, UP0 ;  /* 0x000000ff3d00728c */ /* 0x000fec000bf05300 */
[----:B------:R-:W-:Y:S05]  /*ae20*/  PLOP3.LUT P3, PT, PT, PT, UP0, 0x80, 0x8 ;  /* 0x000000000008781c */ /* 0x000fea0003f6f008 */
[----:B------:R-:W2:Y:S01]  /*ae30*/  @UP0 LDCU.64 UR4, c[0x0][0x888] ;  /* 0x00011100ff0407ac */ /* 0x000ea20008000a00 */
[----:B------:R-:W-:Y:S07]  /*ae40*/  @UP0 UIMAD UR6, UR52, UR6, URZ ;  /* 0x00000006340602a4 */ /* 0x000fee000f8e02ff */
[----:B------:R-:W-:Y:S01]  /*ae50*/  @!P3 PRMT R60, R0, 0x7610, R60 ;  /* 0x00007610003cb816 */ /* 0x000fe2000000003c */
[----:B--2---:R-:W-:Y:S06]  /*ae60*/  @UP0 UIMAD.WIDE UR4, UR6, 0x4, UR4 ;  /* 0x00000004060408a5 */ /* 0x004fec000f8e0204 */
[----:B------:R-:W-:Y:S02]  /*ae70*/  IMAD.U32 R4, RZ, RZ, UR4 ;  /* 0x00000004ff047e24 */ /* 0x000fe4000f8e00ff */
[----:B------:R-:W-:Y:S03]  /*ae80*/  IMAD.U32 R5, RZ, RZ, UR5 ;  /* 0x00000005ff057e24 */ /* 0x000fe6000f8e00ff */
[----:B------:R-:W2:Y:S02]  /*ae90*/  @!UP0 LDCU UR4, c[0x0][0x880] ;  /* 0x00011000ff0487ac */ /* 0x000ea40008000800 */
[----:B-1---5:R1:W5:Y:S02]  /*aea0*/  @P3 LDG.E R27, desc[UR8][R4.64] ;  /* 0x00000008041b3981 */ /* 0x022364000c1e1900 */
[----:B-12---:R-:W-:Y:S02]  /*aeb0*/  @!P3 MOV R27, UR4 ;  /* 0x00000004001bbc02 */ /* 0x006fe40008000f00 */
.L_x_103:
[----:B------:R-:W-:Y:S05]  /*aec0*/  @!P4 BRA `(.L_x_104) ;  /* 0x000000000024c947 */ /* 0x000fea0003800000 */
[----:B------:R-:W-:Y:S01]  /*aed0*/  ISETP.NE.U32.AND P3, PT, R48, RZ, PT ;  /* 0x000000ff3000720c */ /* 0x000fe20003f65070 */
[----:B------:R-:W1:Y:S03]  /*aee0*/  LDCU.64 UR4, c[0x0][0x358] ;  /* 0x00006b00ff0477ac */ /* 0x000e660008000a00 */
[----:B------:R-:W-:Y:S11]  /*aef0*/  ISETP.NE.AND.EX P3, PT, R49, RZ, PT, P3 ;  /* 0x000000ff3100720c */ /* 0x000ff60003f65330 */
[----:B------:R-:W-:Y:S02]  /*af00*/  @!UPT UIADD3 URZ, UPT, UPT, URZ, URZ, URZ ;  /* 0x000000fffffff290 */ /* 0x000fe4000fffe0ff */
[----:B------:R-:W2:Y:S01]  /*af10*/  @P3 LDC.64 R4, c[0x0][0x8a8] ;  /* 0x00022a00ff043b82 */ /* 0x000ea20000000a00 */
[----:B------:R-:W-:Y:S04]  /*af20*/  @P3 IMAD R0, R50, UR52, RZ ;  /* 0x0000003432003c24 */ /* 0x000fe8000f8e02ff */
[----:B--2---:R-:W-:Y:S05]  /*af30*/  @P3 IMAD.WIDE R4, R0, 0x4, R4 ;  /* 0x0000000400043825 */ /* 0x004fea00078e0204 */
[----:B-1---5:R1:W5:Y:S02]  /*af40*/  @P3 LDG.E R24, desc[UR4][R4.64] ;  /* 0x0000000404183981 */ /* 0x022364000c1e1900 */
[----:B-1----:R-:W2:Y:S02]  /*af50*/  @!P3 LDC R24, c[0x0][0x8a0] ;  /* 0x00022800ff18bb82 */ /* 0x002ea40000000800 */
.L_x_104:
[----:B-----5:R-:W-:Y:S01]  /*af60*/  FSETP.NEU.AND P4, PT, R27, RZ, PT ;  /* 0x000000ff1b00720b */ /* 0x020fe20003f8d000 */
[----:B------:R-:W1:Y:S01]  /*af70*/  LDCU.64 UR10, c[0x0][0xa90] ;  /* 0x00015200ff0a77ac */ /* 0x000e620008000a00 */
[----:B------:R-:W-:Y:S01]  /*af80*/  SEL R4, RZ, 0xffffffff, P2 ;  /* 0xffffffffff047807 */ /* 0x000fe20001000000 */
[----:B------:R-:W-:Y:S01]  /*af90*/  BSSY B1, `(.L_x_105) ;  /* 0x000004e000017945 */ /* 0x000fe20003800000 */
[----:B------:R-:W-:Y:S01]  /*afa0*/  @P1 LOP3.LUT P2, RZ, R60, 0xff, RZ, 0xc0, !PT ;  /* 0x000000ff3cff1812 */ /* 0x000fe2000784c0ff */
[----:B------:R-:W-:Y:S01]  /*afb0*/  IMAD.MOV.U32 R81, RZ, RZ, 0x1 ;  /* 0x00000001ff517424 */ /* 0x000fe200078e00ff */
[----:B------:R-:W-:Y:S01]  /*afc0*/  @P1 SEL R0, RZ, 0xffffffff, P4 ;  /* 0xffffffffff001807 */ /* 0x000fe20002000000 */
[----:B------:R-:W-:Y:S01]  /*afd0*/  USHF.L.U32 UR8, UR51, 0x7, URZ ;  /* 0x0000000733087899 */ /* 0x000fe200080006ff */
[----:B------:R-:W-:Y:S01]  /*afe0*/  LEA R79, R22, UR49, 0x3 ;  /* 0x00000031164f7c11 */ /* 0x000fe2000f8e18ff */
[----:B------:R-:W-:Y:S01]  /*aff0*/  IMAD.IADD R25, R23, 0x1, R2 ;  /* 0x0000000117197824 */ /* 0x000fe200078e0202 */
[----:B------:R-:W-:Y:S01]  /*b000*/  @P0 SEL R0, R4, R0, !P2 ;  /* 0x0000000004000207 */ /* 0x000fe20005000000 */
[----:B------:R-:W-:Y:S01]  /*b010*/  IMAD R78, R58, -0x10, R70 ;  /* 0xfffffff03a4e7824 */ /* 0x000fe200078e0246 */
[----:B------:R-:W-:Y:S01]  /*b020*/  R2UR UR4, R66 ;  /* 0x00000000420472ca */ /* 0x000fe200000e0000 */
[----:B------:R-:W-:Y:S01]  /*b030*/  IMAD.U32 R74, RZ, RZ, UR8 ;  /* 0x00000008ff4a7e24 */ /* 0x000fe2000f8e00ff */
[----:B------:R-:W-:Y:S01]  /*b040*/  @P1 LOP3.LUT R0, R0, 0x1, RZ, 0xc0, !PT ;  /* 0x0000000100001812 */ /* 0x000fe200078ec0ff */
[----:B------:R-:W-:Y:S01]  /*b050*/  IMAD.MOV.U32 R80, RZ, RZ, RZ ;  /* 0x000000ffff507224 */ /* 0x000fe200078e00ff */
[----:B------:R-:W-:Y:S02]  /*b060*/  R2UR UR6, R65 ;  /* 0x00000000410672ca */ /* 0x000fe400000e0000 */
[----:B------:R-:W-:Y:S02]  /*b070*/  CS2R R38, SRZ ;  /* 0x0000000000267805 */ /* 0x000fe4000001ff00 */
[----:B------:R-:W-:Y:S02]  /*b080*/  ISETP.NE.U32.OR P6, PT, R0, 0x1, !P1 ;  /* 0x000000010000780c */ /* 0x000fe40004fc5470 */
[----:B------:R-:W-:Y:S02]  /*b090*/  CS2R R36, SRZ ;  /* 0x0000000000247805 */ /* 0x000fe4000001ff00 */
[----:B------:R-:W-:Y:S02]  /*b0a0*/  R2UR UR12, R67 ;  /* 0x00000000430c72ca */ /* 0x000fe400000e0000 */
[----:B------:R-:W-:Y:S02]  /*b0b0*/  CS2R R34, SRZ ;  /* 0x0000000000227805 */ /* 0x000fe4000001ff00 */
[----:B------:R-:W-:Y:S02]  /*b0c0*/  R2UR UR9, R64 ;  /* 0x00000000400972ca */ /* 0x000fe400000e0000 */
[----:B------:R-:W-:Y:S02]  /*b0d0*/  CS2R R32, SRZ ;  /* 0x0000000000207805 */ /* 0x000fe4000001ff00 */
[----:B------:R-:W-:Y:S01]  /*b0e0*/  PLOP3.LUT P3, PT, PT, PT, UP1, 0x80, 0x8 ;  /* 0x000000000008781c */ /* 0x000fe20003f6f018 */
[----:B------:R-:W-:Y:S01]  /*b0f0*/  UIMAD.WIDE.U32 UR4, UR8, UR4, URZ ;  /* 0x00000004080472a5 */ /* 0x000fe2000f8e00ff */
[----:B------:R-:W-:Y:S02]  /*b100*/  LOP3.LUT P5, R75, R60, 0xff, RZ, 0xc0, !PT ;  /* 0x000000ff3c4b7812 */ /* 0x000fe400078ac0ff */
[----:B------:R-:W-:Y:S02]  /*b110*/  CS2R R42, SRZ ;  /* 0x00000000002a7805 */ /* 0x000fe4000001ff00 */
[----:B------:R-:W-:Y:S02]  /*b120*/  SEL R3, RZ, 0xffffffff, P4 ;  /* 0xffffffffff037807 */ /* 0x000fe40002000000 */
[----:B------:R-:W-:Y:S02]  /*b130*/  CS2R R40, SRZ ;  /* 0x0000000000287805 */ /* 0x000fe4000001ff00 */
[----:B------:R-:W-:Y:S02]  /*b140*/  P2R R77, PR, RZ, 0x40 ;  /* 0x00000040ff4d7803 */ /* 0x000fe40000000000 */
[----:B------:R-:W-:Y:S02]  /*b150*/  CS2R R46, SRZ ;  /* 0x00000000002e7805 */ /* 0x000fe4000001ff00 */
[----:B------:R-:W-:Y:S01]  /*b160*/  @P6 SHF.L.U32 R0, RZ, 0x1f, RZ ;  /* 0x0000001fff006819 */ /* 0x000fe200000006ff */
[----:B------:R-:W-:Y:S01]  /*b170*/  UMOV UR4, UR5 ;  /* 0x0000000500047c82 */ /* 0x000fe20008000000 */
[----:B------:R-:W-:Y:S01]  /*b180*/  UISETP.NE.AND UP0, UPT, UR12, 0x1, UPT ;  /* 0x000000010c00788c */ /* 0x000fe2000bf05270 */
[----:B------:R-:W-:Y:S01]  /*b190*/  CS2R R44, SRZ ;  /* 0x00000000002c7805 */ /* 0x000fe2000001ff00 */
[----:B------:R3:W4:Y:S01]  /*b1a0*/  @P6 SYNCS.PHASECHK.TRANS64.TRYWAIT P1, [UR49+0x40], R0 ;  /* 0x00004000ff0065a7 */ /* 0x0007220008021131 */
[----:B------:R-:W-:Y:S01]  /*b1b0*/  USHF.R.U32.HI UR4, URZ, UR6, UR4 ;  /* 0x00000006ff047299 */ /* 0x000fe20008011604 */
[----:B------:R-:W-:Y:S03]  /*b1c0*/  @P3 SEL R3, R4, R3, !P5 ;  /* 0x0000000304033207 */ /* 0x000fe60006800000 */
[----:B------:R-:W-:Y:S01]  /*b1d0*/  USEL UR4, UR8, UR4, !UP0 ;  /* 0x0000000408047287 */ /* 0x000fe2000c000000 */
[----:B------:R-:W-:Y:S01]  /*b1e0*/  LOP3.LUT R3, R3, 0x1, RZ, 0xc0, !PT ;  /* 0x0000000103037812 */ /* 0x000fe200078ec0ff */
[----:B------:R-:W-:Y:S04]  /*b1f0*/  UISETP.NE.AND UP0, UPT, UR9, 0x1, UPT ;  /* 0x000000010900788c */ /* 0x000fe8000bf05270 */
[----:B------:R-:W-:Y:S02]  /*b200*/  IMAD.U32 R73, RZ, RZ, UR4 ;  /* 0x00000004ff497e24 */ /* 0x000fe4000f8e00ff */
[----:B------:R-:W-:Y:S01]  /*b210*/  PLOP3.LUT P2, PT, PT, PT, UP0, 0x80, 0x8 ;  /* 0x000000000008781c */ /* 0x000fe20003f4f008 */
[----:B------:R-:W-:Y:S02]  /*b220*/  IMAD R5, RZ, RZ, -UR4 ;  /* 0x80000004ff057e24 */ /* 0x000fe4000f8e02ff */
[----:B------:R-:W-:Y:S02]  /*b230*/  IMAD.U32 R72, RZ, RZ, UR4 ;  /* 0x00000004ff487e24 */ /* 0x000fe4000f8e00ff */
[----:B------:R-:W-:Y:S01]  /*b240*/  IMAD R74, R5, UR12, R74 ;  /* 0x0000000c054a7c24 */ /* 0x000fe2000f8e024a */
[----:B---3--:R-:W-:Y:S04]  /*b250*/  SHF.L.U32 R0, R56, 0x1f, RZ ;  /* 0x0000001f38007819 */ /* 0x008fe800000006ff */
[----:B------:R3:W2:Y:S01]  /*b260*/  SYNCS.PHASECHK.TRANS64.TRYWAIT P0, [R79+URZ+0xa0], R0 ;  /* 0x0000a0004f0075a7 */ /* 0x0006a200080011ff */
[----:B----4-:R-:W-:Y:S01]  /*b270*/  @P6 SEL R81, RZ, 0x1, !P1 ;  /* 0x00000001ff516807 */ /* 0x010fe20004800000 */
[----:B-1----:R-:W-:Y:S07]  /*b280*/  UIMAD.WIDE.U32 UR6, UR4, UR10, URZ ;  /* 0x0000000a040672a5 */ /* 0x002fee000f8e00ff */
[----:B------:R-:W-:Y:S02]  /*b290*/  UMOV UR5, UR7 ;  /* 0x0000000700057c82 */ /* 0x000fe40008000000 */
[----:B------:R-:W-:Y:S06]  /*b2a0*/  USHF.R.U32.HI UR5, URZ, UR11, UR5 ;  /* 0x0000000bff057299 */ /* 0x000fec0008011605 */
[----:B------:R-:W-:Y:S02]  /*b2b0*/  SEL R73, R73, UR5, !P2 ;  /* 0x0000000549497c07 */ /* 0x000fe4000d000000 */
[----:B------:R-:W-:Y:S03]  /*b2c0*/  ISETP.NE.U32.AND P2, PT, R3, 0x1, PT ;  /* 0x000000010300780c */ /* 0x000fe60003f45070 */
[----:B------:R-:W-:Y:S01]  /*b2d0*/  IMAD.MOV R4, RZ, RZ, -R73 ;  /* 0x000000ffff047224 */ /* 0x000fe200078e0a49 */
[----:B------:R-:W-:Y:S03]  /*b2e0*/  P2R R82, PR, RZ, 0x4 ;  /* 0x00000004ff527803 */ /* 0x000fe60000000000 */
[----:B------:R-:W-:Y:S01]  /*b2f0*/  IMAD R72, R4, UR9, R72 ;  /* 0x0000000904487c24 */ /* 0x000fe2000f8e0248 */
[----:B---3--:R-:W-:Y:S06]  /*b300*/  @!P6 BRA `(.L_x_106) ;  /* 0x000000000058e947 */ /* 0x008fec0003800000 */
[----:B------:R-:W-:Y:S01]  /*b310*/  IMAD.MOV.U32 R39, RZ, RZ, RZ ;  /* 0x000000ffff277224 */ /* 0x000fe200078e00ff */
[----:B------:R-:W-:Y:S01]  /*b320*/  ISETP.NE.AND P1, PT, R81, RZ, PT ;  /* 0x000000ff5100720c */ /* 0x000fe20003f25270 */
[----:B------:R-:W-:Y:S01]  /*b330*/  BSSY B0, `(.L_x_107) ;  /* 0x000000c000007945 */ /* 0x000fe20003800000 */
[----:B------:R-:W-:Y:S02]  /*b340*/  CS2R R46, SRZ ;  /* 0x00000000002e7805 */ /* 0x000fe4000001ff00 */
[----:B------:R-:W-:Y:S02]  /*b350*/  CS2R R44, SRZ ;  /* 0x00000000002c7805 */ /* 0x000fe4000001ff00 */
[----:B------:R-:W-:Y:S02]  /*b360*/  CS2R R42, SRZ ;  /* 0x00000000002a7805 */ /* 0x000fe4000001ff00 */
[----:B------:R-:W-:Y:S02]  /*b370*/  CS2R R40, SRZ ;  /* 0x0000000000287805 */ /* 0x000fe4000001ff00 */
[----:B------:R-:W-:Y:S02]  /*b380*/  CS2R R34, SRZ ;  /* 0x0000000000227805 */ /* 0x000fe4000001ff00 */
[----:B------:R-:W-:Y:S02]  /*b390*/  CS2R R32, SRZ ;  /* 0x0000000000207805 */ /* 0x000fe4000001ff00 */
[----:B------:R-:W-:Y:S01]  /*b3a0*/  CS2R R36, SRZ ;  /* 0x0000000000247805 */ /* 0x000fe2000001ff00 */
[----:B------:R-:W-:Y:S06]  /*b3b0*/  @P1 BRA `(.L_x_108) ;  /* 0x00000000000c1947 */ /* 0x000fec0003800000 */
[----:B------:R-:W-:Y:S04]  /*b3c0*/  SHF.L.U32 R3, RZ, 0x1f, RZ ;  /* 0x0000001fff037819 */ /* 0x000fe800000006ff */
[----:B------:R-:W1:Y:S02]  /*b3d0*/  SYNCS.PHASECHK.TRANS64.TRYWAIT P1, [UR49+0x40], R3 ;  /* 0x00004003ff0075a7 */ /* 0x000e640008021131 */
[----:B-1----:R-:W-:Y:S05]  /*b3e0*/  @!P1 BRA `(.L_x_109) ;  /* 0x00000058005c9947 */ /* 0x002fea0003800000 */
.L_x_108:
[----:B------:R-:W-:Y:S05]  /*b3f0*/  BSYNC B0 ;  /* 0x0000000000007941 */ /* 0x000fea0003800000 */
.L_x_107:
[----:B------:R-:W-:Y:S01]  /*b400*/  ISETP.NE.AND P1, PT, R82, RZ, PT ;  /* 0x000000ff5200720c */ /* 0x000fe20003f25270 */
[----:B------:R-:W-:Y:S11]  /*b410*/  HFMA2 R80, -RZ, RZ, 0, 5.9604644775390625e-08 ;  /* 0x00000001ff507431 */ /* 0x000ff600000001ff */
[----:B------:R-:W-:Y:S01]  /*b420*/  @!UPT UIADD3 URZ, UPT, UPT, URZ, URZ, URZ ;  /* 0x000000fffffff290 */ /* 0x000fe2000fffe0ff */
[----:B------:R3:W4:Y:S04]  /*b430*/  @P1 LDS.128 R44, [R57] ;  /* 0x00000000392c1984 */ /* 0x0007280000000c00 */
[----:B------:R3:W1:Y:S04]  /*b440*/  @P1 LDS.128 R40, [R70+0x10] ;  /* 0x0000100046281984 */ /* 0x0006680000000c00 */
[----:B------:R3:W1:Y:S04]  /*b450*/  @P1 LDS.128 R32, [R69+0x20] ;  /* 0x0000200045201984 */ /* 0x0006680000000c00 */
[----:B------:R3:W1:Y:S02]  /*b460*/  @P1 LDS.128 R36, [R78+0x30] ;  /* 0x000030004e241984 */ /* 0x0006640000000c00 */
.L_x_106:
[----:B------:R-:W-:Y:S05]  /*b470*/  BSYNC B1 ;  /* 0x0000000000017941 */ /* 0x000fea0003800000 */
.L_x_105:
[----:B-1----:R-:W-:Y:S04]  /*b480*/  SHF.R.U32.HI R2, RZ, 0x15, R25 ;  /* 0x00000015ff027819 */ /* 0x002fe80000011619 */
[----:B------:R-:W-:Y:S01]  /*b490*/  LOP3.LUT P1, RZ, R2, 0x3, R61, 0x48, !PT ;  /* 0x0000000302ff7812 */ /* 0x000fe2000782483d */
[----:B------:R-:W-:Y:S01]  /*b4a0*/  @!UPT UIADD3 URZ, UPT, UPT, URZ, URZ, URZ ;  /* 0x000000fffffff290 */ /* 0x000fe2000fffe0ff */
[----:B--2---:R-:W-:Y:S11]  /*b4b0*/  @P0 BRA `(.L_x_110) ;  /* 0x0000000000080947 */ /* 0x004ff60003800000 */
[----:B------:R-:W1:Y:S02]  /*b4c0*/  SYNCS.PHASECHK.TRANS64.TRYWAIT P0, [R79+URZ+0xa0], R0 ;  /* 0x0000a0004f0075a7 */ /* 0x000e6400080011ff */
[----:B-1----:R-:W-:Y:S05]  /*b4d0*/  @!P0 BRA `(.L_x_111) ;  /* 0x0000005800388947 */ /* 0x002fea0003800000 */
.L_x_110:
[----:B------:R-:W-:Y:S05]  /*b4e0*/  @!P1 BRA `(.L_x_112) ;  /* 0x0000000000409947 */ /* 0x000fea0003800000 */
[----:B------:R-:W2:Y:S01]  /*b4f0*/  LDCU.64 UR8, c[0x4][0x70] ;  /* 0x01000e00ff0877ac */ /* 0x000ea20008000a00 */
[----:B------:R-:W-:Y:S01]  /*b500*/  MOV R3, 0x0 ;  /* 0x0000000000037802 */ /* 0x000fe20000000f00 */
[----:B------:R-:W-:Y:S02]  /*b510*/  HFMA2 R12, -RZ, RZ, 0, 5.9604644775390625e-08 ;  /* 0x00000001ff0c7431 */ /* 0x000fe400000001ff */
[----:B------:R-:W-:Y:S02]  /*b520*/  IMAD.MOV.U32 R8, RZ, RZ, 0x192 ;  /* 0x00000192ff087424 */ /* 0x000fe400078e00ff */
[----:B------:R-:W-:Y:S01]  /*b530*/  IMAD.MOV.U32 R13, RZ, RZ, RZ ;  /* 0x000000ffff0d7224 */ /* 0x000fe200078e00ff */
[----:B------:R-:W5:Y:S01]  /*b540*/  LDCU.64 UR6, c[0x4][0x78] ;  /* 0x01000f00ff0677ac */ /* 0x000f620008000a00 */
[----:B------:R-:W1:Y:S01]  /*b550*/  LDC.64 R2, c[0x4][R3] ;  /* 0x0100000003027b82 */ /* 0x000e620000000a00 */
[----:B------:R-:W3:Y:S01]  /*b560*/  LDCU.64 UR4, c[0x4][0x10] ;  /* 0x01000200ff0477ac */ /* 0x000ee20008000a00 */
[----:B--2---:R-:W-:Y:S01]  /*b570*/  MOV R5, UR9 ;  /* 0x0000000900057c02 */ /* 0x004fe20008000f00 */
[----:B------:R-:W-:Y:S01]  /*b580*/  IMAD.U32 R4, RZ, RZ, UR8 ;  /* 0x00000008ff047e24 */ /* 0x000fe2000f8e00ff */
[----:B-----5:R-:W-:Y:S01]  /*b590*/  MOV R7, UR7 ;  /* 0x0000000700077c02 */ /* 0x020fe20008000f00 */
[----:B------:R-:W-:Y:S01]  /*b5a0*/  IMAD.U32 R6, RZ, RZ, UR6 ;  /* 0x00000006ff067e24 */ /* 0x000fe2000f8e00ff */
[----:B---3--:R-:W-:Y:S01]  /*b5b0*/  MOV R11, UR5 ;  /* 0x00000005000b7c02 */ /* 0x008fe20008000f00 */
[----:B------:R-:W-:Y:S02]  /*b5c0*/  IMAD.U32 R10, RZ, RZ, UR4 ;  /* 0x00000004ff0a7e24 */ /* 0x000fe4000f8e00ff */
[----:B------:R-:W-:Y:S07]  /*b5d0*/  LEPC R20, `(.L_x_112) ;  /* 0x000000001014794e */ /* 0x000fee0000000000 */
[----:B-1--4-:R-:W-:Y:S05]  /*b5e0*/  CALL.ABS.NOINC R2 ;  /* 0x0000000002007343 */ /* 0x012fea0003c00000 */
.L_x_112:
[----:B----4-:R-:W-:Y:S01]  /*b5f0*/  LOP3.LUT R20, R44, 0xffffe000, RZ, 0xc0, !PT ;  /* 0xffffe0002c147812 */ /* 0x010fe200078ec0ff */
[----:B------:R-:W-:Y:S05]  /*b600*/  WARPSYNC.ALL ;  /* 0x0000000000007948 */ /* 0x000fea0003800000 */
[----:B------:R-:W-:Y:S01]  /*b610*/  R2UR UR4, R25 ;  /* 0x00000000190472ca */ /* 0x000fe200000e0000 */
[----:B------:R-:W-:Y:S01]  /*b620*/  BSSY.RECONVERGENT B0, `(.L_x_113) ;  /* 0x000005a000007945 */ /* 0x000fe20003800200 */
[----:B------:R-:W-:Y:S11]  /*b630*/  ISETP.NE.AND P0, PT, R59, RZ, PT ;  /* 0x000000ff3b00720c */ /* 0x000ff60003f05270 */
[----:B------:R-:W1:Y:S02]  /*b640*/  LDTM.x16 R4, tmem[UR4] ;  /* 0x00000004000479ee */ /* 0x000e640008240000 */
[C---:B-1----:R-:W-:Y:S01]  /*b650*/  FMUL R0, R24.reuse, R4 ;  /* 0x0000000418007220 */ /* 0x042fe20000400000 */
[C---:B------:R-:W-:Y:S01]  /*b660*/  FMUL R2, R24.reuse, R5 ;  /* 0x0000000518027220 */ /* 0x040fe20000400000 */
[C---:B------:R-:W-:Y:S01]  /*b670*/  FMUL R4, R24.reuse, R8 ;  /* 0x0000000818047220 */ /* 0x040fe20000400000 */
[C---:B------:R-:W-:Y:S01]  /*b680*/  FMUL R5, R24.reuse, R9 ;  /* 0x0000000918057220 */ /* 0x040fe20000400000 */
[C---:B------:R-:W-:Y:S01]  /*b690*/  FMUL R8, R24.reuse, R12 ;  /* 0x0000000c18087220 */ /* 0x040fe20000400000 */
[C---:B------:R-:W-:Y:S01]  /*b6a0*/  FMUL R9, R24.reuse, R13 ;  /* 0x0000000d18097220 */ /* 0x040fe20000400000 */
[C---:B------:R-:W-:Y:S01]  /*b6b0*/  FMUL R12, R24.reuse, R16 ;  /* 0x00000010180c7220 */ /* 0x040fe20000400000 */
[----:B------:R-:W-:Y:S01]  /*b6c0*/  LOP3.LUT R16, R45, 0xffffe000, RZ, 0xc0, !PT ;  /* 0xffffe0002d107812 */ /* 0x000fe200078ec0ff */
[----:B------:R-:W-:Y:S01]  /*b6d0*/  FMUL R13, R24, R17 ;  /* 0x00000011180d7220 */ /* 0x000fe20000400000 */
[----:B------:R-:W-:Y:S01]  /*b6e0*/  LOP3.LUT R17, R46, 0xffffe000, RZ, 0xc0, !PT ;  /* 0xffffe0002e117812 */ /* 0x000fe200078ec0ff */
[----:B------:R-:W-:Y:S01]  /*b6f0*/  FFMA R28, R27, R20, R0 ;  /* 0x000000141b1c7223 */ /* 0x000fe20000000000 */
[----:B------:R-:W-:Y:S01]  /*b700*/  LOP3.LUT R0, R47, 0xffffe000, RZ, 0xc0, !PT ;  /* 0xffffe0002f007812 */ /* 0x000fe200078ec0ff */
[C---:B------:R-:W-:Y:S01]  /*b710*/  FMUL R3, R24.reuse, R6 ;  /* 0x0000000618037220 */ /* 0x040fe20000400000 */
[C---:B------:R-:W-:Y:S01]  /*b720*/  FMUL R6, R24.reuse, R10 ;  /* 0x0000000a18067220 */ /* 0x040fe20000400000 */
[C---:B------:R-:W-:Y:S01]  /*b730*/  FMUL R7, R24.reuse, R7 ;  /* 0x0000000718077220 */ /* 0x040fe20000400000 */
[----:B------:R-:W-:Y:S01]  /*b740*/  F2FP.TF32.F32.PACK_B R28, R28 ;  /* 0x0000001cff1c723e */ /* 0x000fe200024050ff */
[C---:B------:R-:W-:Y:S01]  /*b750*/  FMUL R10, R24.reuse, R14 ;  /* 0x0000000e180a7220 */ /* 0x040fe20000400000 */
[----:B------:R-:W-:Y:S01]  /*b760*/  FMUL R14, R24, R18 ;  /* 0x00000012180e7220 */ /* 0x000fe20000400000 */
[----:B------:R-:W-:Y:S01]  /*b770*/  LOP3.LUT R18, R40, 0xffffe000, RZ, 0xc0, !PT ;  /* 0xffffe00028127812 */ /* 0x000fe200078ec0ff */
[----:B------:R-:W-:Y:S01]  /*b780*/  FFMA R29, R27, R16, R2 ;  /* 0x000000101b1d7223 */ /* 0x000fe20000000002 */
[----:B------:R-:W-:Y:S01]  /*b790*/  LOP3.LUT R2, R41, 0xffffe000, RZ, 0xc0, !PT ;  /* 0xffffe00029027812 */ /* 0x000fe200078ec0ff */
[----:B------:R-:W-:Y:S01]  /*b7a0*/  FFMA R30, R27, R17, R3 ;  /* 0x000000111b1e7223 */ /* 0x000fe20000000003 */
[----:B------:R-:W-:Y:S01]  /*b7b0*/  LOP3.LUT R3, R43, 0xffffe000, RZ, 0xc0, !PT ;  /* 0xffffe0002b037812 */ /* 0x000fe200078ec0ff */
[C---:B------:R-:W-:Y:S01]  /*b7c0*/  FFMA R31, R27.reuse, R0, R7 ;  /* 0x000000001b1f7223 */ /* 0x040fe20000000007 */
[----:B------:R-:W-:Y:S01]  /*b7d0*/  LOP3.LUT R0, R42, 0xffffe000, RZ, 0xc0, !PT ;  /* 0xffffe0002a007812 */ /* 0x000fe200078ec0ff */
[C---:B------:R-:W-:Y:S01]  /*b7e0*/  FFMA R4, R27.reuse, R18, R4 ;  /* 0x000000121b047223 */ /* 0x040fe20000000004 */
[----:B------:R-:W-:Y:S01]  /*b7f0*/  F2FP.TF32.F32.PACK_B R29, R29 ;  /* 0x0000001dff1d723e */ /* 0x000fe200024050ff */
[C---:B------:R-:W-:Y:S01]  /*b800*/  FFMA R5, R27.reuse, R2, R5 ;  /* 0x000000021b057223 */ /* 0x040fe20000000005 */
[----:B------:R-:W-:Y:S01]  /*b810*/  FMUL R11, R24, R11 ;  /* 0x0000000b180b7220 */ /* 0x000fe20000400000 */
[----:B------:R-:W-:Y:S01]  /*b820*/  F2FP.TF32.F32.PACK_B R30, R30 ;  /* 0x0000001eff1e723e */ /* 0x000fe200024050ff */
[C---:B------:R-:W-:Y:S01]  /*b830*/  FFMA R6, R27.reuse, R0, R6 ;  /* 0x000000001b067223 */ /* 0x040fe20000000006 */
[----:B------:R-:W-:Y:S01]  /*b840*/  F2FP.TF32.F32.PACK_B R31, R31 ;  /* 0x0000001fff1f723e */ /* 0x000fe200024050ff */
[----:B------:R-:W-:Y:S01]  /*b850*/  FFMA R7, R27, R3, R11 ;  /* 0x000000031b077223 */ /* 0x000fe2000000000b */
[----:B------:R-:W-:Y:S01]  /*b860*/  LOP3.LUT R2, R32, 0xffffe000, RZ, 0xc0, !PT ;  /* 0xffffe00020027812 */ /* 0x000fe200078ec0ff */
[----:B------:R-:W-:Y:S01]  /*b870*/  FMUL R15, R24, R15 ;  /* 0x0000000f180f7220 */ /* 0x000fe20000400000 */
[----:B------:R-:W-:Y:S01]  /*b880*/  LOP3.LUT R16, R33, 0xffffe000, RZ, 0xc0, !PT ;  /* 0xffffe00021107812 */ /* 0x000fe200078ec0ff */
[----:B------:R1:W-:Y:S01]  /*b890*/  STS.128 [R57], R28 ;  /* 0x0000001c39007388 */ /* 0x0003e20000000c00 */
[----:B------:R-:W-:Y:S01]  /*b8a0*/  LOP3.LUT R0, R34, 0xffffe000, RZ, 0xc0, !PT ;  /* 0xffffe00022007812 */ /* 0x000fe200078ec0ff */
[----:B------:R-:W-:Y:S01]  /*b8b0*/  FFMA R8, R27, R2, R8 ;  /* 0x000000021b087223 */ /* 0x000fe20000000008 */
[----:B------:R-:W-:Y:S01]  /*b8c0*/  LOP3.LUT R2, R35, 0xffffe000, RZ, 0xc0, !PT ;  /* 0xffffe00023027812 */ /* 0x000fe200078ec0ff */
[C---:B------:R-:W-:Y:S01]  /*b8d0*/  FFMA R9, R27.reuse, R16, R9 ;  /* 0x000000101b097223 */ /* 0x040fe20000000009 */
[----:B------:R-:W-:Y:S01]  /*b8e0*/  F2FP.TF32.F32.PACK_B R4, R4 ;  /* 0x00000004ff04723e */ /* 0x000fe200024050ff */
[C---:B------:R-:W-:Y:S01]  /*b8f0*/  FFMA R10, R27.reuse, R0, R10 ;  /* 0x000000001b0a7223 */ /* 0x040fe2000000000a */
[----:B------:R-:W-:Y:S01]  /*b900*/  F2FP.TF32.F32.PACK_B R5, R5 ;  /* 0x00000005ff05723e */ /* 0x000fe200024050ff */
[----:B------:R-:W-:Y:S01]  /*b910*/  FFMA R11, R27, R2, R15 ;  /* 0x000000021b0b7223 */ /* 0x000fe2000000000f */
[----:B------:R-:W-:Y:S01]  /*b920*/  F2FP.TF32.F32.PACK_B R6, R6 ;  /* 0x00000006ff06723e */ /* 0x000fe200024050ff */
[----:B------:R-:W-:Y:S01]  /*b930*/  FMUL R19, R24, R19 ;  /* 0x0000001318137220 */ /* 0x000fe20000400000 */
[----:B------:R-:W-:Y:S02]  /*b940*/  F2FP.TF32.F32.PACK_B R7, R7 ;  /* 0x00000007ff07723e */ /* 0x000fe400024050ff */
[----:B------:R-:W-:Y:S02]  /*b950*/  LOP3.LUT R3, R36, 0xffffe000, RZ, 0xc0, !PT ;  /* 0xffffe00024037812 */ /* 0x000fe400078ec0ff */
[----:B------:R-:W-:Y:S01]  /*b960*/  LOP3.LUT R0, R37, 0xffffe000, RZ, 0xc0, !PT ;  /* 0xffffe00025007812 */ /* 0x000fe200078ec0ff */
[----:B------:R1:W-:Y:S01]  /*b970*/  STS.128 [R70+0x10], R4 ;  /* 0x0000100446007388 */ /* 0x0003e20000000c00 */
        /* <DEDUP_REMOVED lines=8> */
[----:B------:R-:W-:Y:S02]  /*ba00*/  F2FP.TF32.F32.PACK_B R10, R10 ;  /* 0x0000000aff0a723e */ /* 0x000fe400024050ff */
[----:B------:R-:W-:Y:S02]  /*ba10*/  F2FP.TF32.F32.PACK_B R11, R11 ;  /* 0x0000000bff0b723e */ /* 0x000fe400024050ff */
[----:B------:R-:W-:Y:S02]  /*ba20*/  F2FP.TF32.F32.PACK_B R12, R12 ;  /* 0x0000000cff0c723e */ /* 0x000fe400024050ff */
[----:B------:R-:W-:Y:S01]  /*ba30*/  F2FP.TF32.F32.PACK_B R13, R13 ;  /* 0x0000000dff0d723e */ /* 0x000fe200024050ff */
[----:B------:R1:W-:Y:S01]  /*ba40*/  STS.128 [R69+0x20], R8 ;  /* 0x0000200845007388 */ /* 0x0003e20000000c00 */
[----:B------:R-:W-:Y:S02]  /*ba50*/  F2FP.TF32.F32.PACK_B R14, R14 ;  /* 0x0000000eff0e723e */ /* 0x000fe400024050ff */
[----:B------:R-:W-:Y:S05]  /*ba60*/  F2FP.TF32.F32.PACK_B R15, R15 ;  /* 0x0000000fff0f723e */ /* 0x000fea00024050ff */
[----:B------:R1:W-:Y:S01]  /*ba70*/  STS.128 [R78+0x30], R12 ;  /* 0x0000300c4e007388 */ /* 0x0003e20000000c00 */
[----:B------:R-:W-:Y:S01]  /*ba80*/  @!PT LDS RZ, [RZ] ;  /* 0x00000000fffff984 */ /* 0x000fe20000000800 */
[----:B------:R-:W-:Y:S01]  /*ba90*/  @!PT LDS RZ, [RZ] ;  /* 0x00000000fffff984 */ /* 0x000fe20000000800 */
[----:B------:R-:W-:Y:S01]  /*baa0*/  @!PT LDS RZ, [RZ] ;  /* 0x00000000fffff984 */ /* 0x000fe20000000800 */
[----:B------:R-:W-:Y:S01]  /*bab0*/  @!PT LDS RZ, [RZ] ;  /* 0x00000000fffff984 */ /* 0x000fe20000000800 */
[----:B------:R2:W-:Y:S07]  /*bac0*/  MEMBAR.ALL.CTA ;  /* 0x0000000000007992 */ /* 0x0005ee0000008000 */
[----:B--2---:R-:W2:Y:S02]  /*bad0*/  FENCE.VIEW.ASYNC.S ;  /* 0x00000000000073c6 */ /* 0x004ea40000000000 */
[----:B--2---:R-:W-:Y:S06]  /*bae0*/  BAR.SYNC.DEFER_BLOCKING 0x1, 0x80 ;  /* 0x0042000000007b1d */ /* 0x004fec0000010000 */
[----:B------:R-:W-:Y:S05]  /*baf0*/  @P0 BRA `(.L_x_114) ;  /* 0x0000000000300947 */ /* 0x000fea0003800000 */
[----:B------:R-:W-:Y:S01]  /*bb00*/  UIADD3 UR4, UPT, UPT, UR49, 0x200, URZ ;  /* 0x0000020031047890 */ /* 0x000fe2000fffe0ff */
[----:B------:R-:W-:Y:S02]  /*bb10*/  R2UR UR42, R74 ;  /* 0x000000004a2a72ca */ /* 0x000fe400000e0000 */
[----:B------:R-:W-:Y:S02]  /*bb20*/  R2UR UR43, R72 ;  /* 0x00000000482b72ca */ /* 0x000fe400000e0000 */
[----:B------:R-:W-:Y:S01]  /*bb30*/  R2UR UR44, R73 ;  /* 0x00000000492c72ca */ /* 0x000fe200000e0000 */
[----:B------:R-:W-:Y:S01]  /*bb40*/  IMAD.U32 R54, RZ, RZ, UR4 ;  /* 0x00000004ff367e24 */ /* 0x000fe2000f8e00ff */
[----:B------:R-:W-:Y:S04]  /*bb50*/  UIADD3 UR4, UP0, UPT, UR54, 0x680, URZ ;  /* 0x0000068036047890 */ /* 0x000fe8000ff1e0ff */
[----:B------:R-:W-:Y:S01]  /*bb60*/  R2UR UR40, R54 ;  /* 0x00000000362872ca */ /* 0x000fe200000e0000 */
[----:B------:R-:W-:Y:S11]  /*bb70*/  UIADD3.X UR5, UPT, UPT, URZ, UR55, URZ, UP0, !UPT ;  /* 0x00000037ff057290 */ /* 0x000ff600087fe4ff */
[----:B------:R-:W-:Y:S01]  /*bb80*/  @!UPT UIADD3 URZ, UPT, UPT, URZ, URZ, URZ ;  /* 0x000000fffffff290 */ /* 0x000fe2000fffe0ff */
[----:B------:R2:W-:Y:S01]  /*bb90*/  UTMASTG.4D.IM2COL [UR40], [UR4] ;  /* 0x00000028040073b5 */ /* 0x0005e20008058000 */
[----:B------:R0:W-:Y:S01]  /*bba0*/  UTMACMDFLUSH ;  /* 0x00000000000079b7 */ /* 0x0001e20000000000 */
[----:B--2---:R-:W-:Y:S04]  /*bbb0*/  DEPBAR.LE SB0, 0x1 ;  /* 0x000080400000791a */ /* 0x004fe80000000000 */
.L_x_114:
[----:B------:R-:W-:Y:S05]  /*bbc0*/  BSYNC.RECONVERGENT B0 ;  /* 0x0000000000007941 */ /* 0x000fea0003800200 */
.L_x_113:
[----:B------:R-:W-:Y:S01]  /*bbd0*/  BAR.SYNC.DEFER_BLOCKING 0x1, 0x80 ;  /* 0x0042000000007b1d */ /* 0x000fe20000010000 */
[----:B------:R-:W-:Y:S01]  /*bbe0*/  ISETP.NE.AND P1, PT, R77, RZ, PT ;  /* 0x000000ff4d00720c */ /* 0x000fe20003f25270 */
[----:B------:R-:W-:Y:S01]  /*bbf0*/  UISETP.NE.AND UP0, UPT, UR53, URZ, UPT ;  /* 0x000000ff3500728c */ /* 0x000fe2000bf05270 */
[----:B------:R-:W-:Y:S11]  /*bc00*/  LEA R2, R80, UR49, 0x3 ;  /* 0x0000003150027c11 */ /* 0x000ff6000f8e18ff */
[----:B-1----:R-:W-:Y:S01]  /*bc10*/  @P1 SHF.L.U32 R4, RZ, 0x1f, RZ ;  /* 0x0000001fff041819 */ /* 0x002fe200000006ff */
[----:B------:R-:W-:Y:S06]  /*bc20*/  BRA.U !UP0, `(.L_x_115) ;  /* 0x0000000108247547 */ /* 0x000fec000b800000 */
[----:B------:R-:W1:Y:S01]  /*bc30*/  S2R R0, SR_CgaCtaId ;  /* 0x0000000000007919 */ /* 0x000e620000008800 */
[----:B------:R-:W-:Y:S01]  /*bc40*/  IMAD.U32 R3, RZ, RZ, UR50 ;  /* 0x00000032ff037e24 */ /* 0x000fe2000f8e00ff */
[----:B------:R-:W-:Y:S04]  /*bc50*/  UIADD3 UR4, UPT, UPT, UR50, 0x1, URZ ;  /* 0x0000000132047890 */ /* 0x000fe8000fffe0ff */
[----:B------:R-:W-:Y:S01]  /*bc60*/  @P1 LEA R3, R3, UR49, 0x3 ;  /* 0x0000003103031c11 */ /* 0x000fe2000f8e18ff */
[----:B------:R-:W-:Y:S04]  /*bc70*/  UISETP.NE.AND UP0, UPT, UR4, 0x4, UPT ;  /* 0x000000040400788c */ /* 0x000fe8000bf05270 */
[----:B------:R-:W-:Y:S01]  /*bc80*/  @P1 VIADD R3, R3, 0x60 ;  /* 0x0000006003031836 */ /* 0x000fe20000000000 */
[----:B------:R-:W-:Y:S04]  /*bc90*/  USEL UR50, UR4, URZ, UP0 ;  /* 0x000000ff04327287 */ /* 0x000fe80008000000 */
[----:B-1----:R-:W-:Y:S04]  /*bca0*/  @P1 PRMT R0, R0, 0x654, R3 ;  /* 0x0000065400001816 */ /* 0x002fe80000000003 */
[----:B------:R1:W-:Y:S04]  /*bcb0*/  @P1 SYNCS.ARRIVE.TRANS64.RED.A1T0 RZ, [R0+URZ], RZ ;  /* 0x000000ff00ff19a7 */ /* 0x0003e800081004ff */
.L_x_115:
[----:B------:R-:W2:Y:S01]  /*bcc0*/  @P1 SYNCS.PHASECHK.TRANS64.TRYWAIT P0, [R2+URZ+0x40], R4 ;  /* 0x00004004020015a7 */ /* 0x000ea200080011ff */
[----:B------:R-:W-:Y:S01]  /*bcd0*/  BSSY B1, `(.L_x_116) ;  /* 0x0000016000017945 */ /* 0x000fe20003800000 */
[----:B--2---:R-:W-:Y:S03]  /*bce0*/  @P1 SEL R81, RZ, 0x1, !P0 ;  /* 0x00000001ff511807 */ /* 0x004fe60004000000 */
[----:B------:R-:W-:Y:S05]  /*bcf0*/  @!P1 BRA `(.L_x_117) ;  /* 0x00000000004c9947 */ /* 0x000fea0003800000 */
[----:B------:R-:W-:Y:S01]  /*bd00*/  ISETP.NE.AND P0, PT, R81, RZ, PT ;  /* 0x000000ff5100720c */ /* 0x000fe20003f05270 */
[----:B------:R-:W-:Y:S01]  /*bd10*/  BSSY B0, `(.L_x_118) ;  /* 0x000000b000007945 */ /* 0x000fe20003800000 */
[----:B------:R-:W-:Y:S11]  /*bd20*/  ISETP.NE.AND P1, PT, R82, RZ, PT ;  /* 0x000000ff5200720c */ /* 0x000ff60003f25270 */
[----:B------:R-:W-:Y:S02]  /*bd30*/  @!UPT UIADD3 URZ, UPT, UPT, URZ, URZ, URZ ;  /* 0x000000fffffff290 */ /* 0x000fe4000fffe0ff */
[C---:B------:R-:W-:Y:S01]  /*bd40*/  @P1 IMAD R6, R80.reuse, 0x2000, R57 ;  /* 0x0000200050061824 */ /* 0x040fe200078e0239 */
[C---:B------:R-:W-:Y:S01]  /*bd50*/  @P1 LEA R4, R80.reuse, R69, 0xd ;  /* 0x0000004550041211 */ /* 0x040fe200078e68ff */
[C---:B------:R-:W-:Y:S02]  /*bd60*/  @P1 IMAD R5, R80.reuse, 0x2000, R70 ;  /* 0x0000200050051824 */ /* 0x040fe400078e0246 */
[----:B------:R-:W-:Y:S01]  /*bd70*/  @P1 IMAD R3, R80, 0x2000, R78 ;  /* 0x0000200050031824 */ /* 0x000fe200078e024e */
[----:B------:R-:W-:Y:S06]  /*bd80*/  @P0 BRA `(.L_x_119) ;  /* 0x00000000000c0947 */ /* 0x000fec0003800000 */
[----:B-1----:R-:W-:Y:S04]  /*bd90*/  SHF.L.U32 R0, RZ, 0x1f, RZ ;  /* 0x0000001fff007819 */ /* 0x002fe800000006ff */
[----:B------:R-:W1:Y:S02]  /*bda0*/  SYNCS.PHASECHK.TRANS64.TRYWAIT P0, [R2+URZ+0x40], R0 ;  /* 0x00004000020075a7 */ /* 0x000e6400080011ff */
[----:B-1----:R-:W-:Y:S05]  /*bdb0*/  @!P0 BRA `(.L_x_120) ;  /* 0x0000005000148947 */ /* 0x002fea0003800000 */
.L_x_119:
[----:B------:R-:W-:Y:S05]  /*bdc0*/  BSYNC B0 ;  /* 0x0000000000007941 */ /* 0x000fea0003800000 */
.L_x_118:
[----:B------:R-:W-:Y:S02]  /*bdd0*/  ISETP.NE.AND P0, PT, R82, RZ, PT ;  /* 0x000000ff5200720c */ /* 0x000fe40003f05270 */
[----:B------:R-:W-:Y:S11]  /*bde0*/  IADD3 R80, PT, PT, R80, 0x1, RZ ;  /* 0x0000000150507810 */ /* 0x000ff60007ffe0ff */
[----:B------:R2:W4:Y:S04]  /*bdf0*/  @P0 LDS.128 R44, [R6] ;  /* 0x00000000062c0984 */ /* 0x0005280000000c00 */
[----:B------:R2:W1:Y:S04]  /*be00*/  @P0 LDS.128 R40, [R5+0x10] ;  /* 0x0000100005280984 */ /* 0x0004680000000c00 */
[----:B------:R2:W1:Y:S04]  /*be10*/  @P0 LDS.128 R32, [R4+0x20] ;  /* 0x0000200004200984 */ /* 0x0004680000000c00 */
[----:B------:R2:W1:Y:S02]  /*be20*/  @P0 LDS.128 R36, [R3+0x30] ;  /* 0x0000300003240984 */ /* 0x0004640000000c00 */
.L_x_117:
[----:B------:R-:W-:Y:S05]  /*be30*/  BSYNC B1 ;  /* 0x0000000000017941 */ /* 0x000fea0003800000 */
.L_x_116:
[----:B-1----:R-:W-:Y:S05]  /*be40*/  VIADD R0, R25, 0x10 ;  /* 0x0000001019007836 */ /* 0x002fea0000000000 */
[----:B------:R-:W-:Y:S04]  /*be50*/  SHF.R.U32.HI R0, RZ, 0x15, R0 ;  /* 0x00000015ff007819 */ /* 0x000fe80000011600 */
[----:B------:R-:W-:Y:S11]  /*be60*/  LOP3.LUT P0, RZ, R0, 0x3, R61, 0x48, !PT ;  /* 0x0000000300ff7812 */ /* 0x000ff6000780483d */
[----:B------:R-:W-:Y:S02]  /*be70*/  @!UPT UIADD3 URZ, UPT, UPT, URZ, URZ, URZ ;  /* 0x000000fffffff290 */ /* 0x000fe4000fffe0ff */
[----:B------:R-:W-:Y:S05]  /*be80*/  @!P0 BRA `(.L_x_121) ;  /* 0x0000000000408947 */ /* 0x000fea0003800000 */
[----:B------:R-:W1:Y:S01]  /*be90*/  LDCU.64 UR8, c[0x4][0x70] ;  /* 0x01000e00ff0877ac */ /* 0x000e620008000a00 */
[----:B--2---:R-:W-:Y:S01]  /*bea0*/  MOV R3, 0x0 ;  /* 0x0000000000037802 */ /* 0x004fe20000000f00 */
[----:B------:R-:W-:Y:S02]  /*beb0*/  HFMA2 R12, -RZ, RZ, 0, 5.9604644775390625e-08 ;  /* 0x00000001ff0c7431 */ /* 0x000fe400000001ff */
[----:B------:R-:W-:Y:S02]  /*bec0*/  IMAD.MOV.U32 R8, RZ, RZ, 0x192 ;  /* 0x00000192ff087424 */ /* 0x000fe400078e00ff */
[----:B------:R-:W-:Y:S01]  /*bed0*/  IMAD.MOV.U32 R13, RZ, RZ, RZ ;  /* 0x000000ffff0d7224 */ /* 0x000fe200078e00ff */
[----:B------:R-:W2:Y:S01]  /*bee0*/  LDCU.64 UR6, c[0x4][0x78] ;  /* 0x01000f00ff0677ac */ /* 0x000ea20008000a00 */
[----:B------:R-:W3:Y:S01]  /*bef0*/  LDC.64 R2, c[0x4][R3] ;  /* 0x0100000003027b82 */ /* 0x000ee20000000a00 */
[----:B------:R-:W5:Y:S01]  /*bf00*/  LDCU.64 UR4, c[0x4][0x10] ;  /* 0x01000200ff0477ac */ /* 0x000f620008000a00 */
[----:B-1----:R-:W-:Y:S01]  /*bf10*/  MOV R5, UR9 ;  /* 0x0000000900057c02 */ /* 0x002fe20008000f00 */
[----:B------:R-:W-:Y:S01]  /*bf20*/  IMAD.U32 R4, RZ, RZ, UR8 ;  /* 0x00000008ff047e24 */ /* 0x000fe2000f8e00ff */
[----:B--2---:R-:W-:Y:S01]  /*bf30*/  MOV R7, UR7 ;  /* 0x0000000700077c02 */ /* 0x004fe20008000f00 */
[----:B------:R-:W-:Y:S01]  /*bf40*/  IMAD.U32 R6, RZ, RZ, UR6 ;  /* 0x00000006ff067e24 */ /* 0x000fe2000f8e00ff */
[----:B-----5:R-:W-:Y:S01]  /*bf50*/  MOV R11, UR5 ;  /* 0x00000005000b7c02 */ /* 0x020fe20008000f00 */
[----:B------:R-:W-:Y:S02]  /*bf60*/  IMAD.U32 R10, RZ, RZ, UR4 ;  /* 0x00000004ff0a7e24 */ /* 0x000fe4000f8e00ff */
[----:B------:R-:W-:Y:S07]  /*bf70*/  LEPC R20, `(.L_x_121) ;  /* 0x000000001014794e */ /* 0x000fee0000000000 */
[----:B---34-:R-:W-:Y:S05]  /*bf80*/  CALL.ABS.NOINC R2 ;  /* 0x0000000002007343 */ /* 0x018fea0003c00000 */
.L_x_121:
[----:B--2-4-:R-:W-:Y:S01]  /*bf90*/  LOP3.LUT R3, R44, 0xffffe000, RZ, 0xc0, !PT ;  /* 0xffffe0002c037812 */ /* 0x014fe200078ec0ff */
[----:B------:R-:W-:Y:S05]  /*bfa0*/  WARPSYNC.ALL ;  /* 0x0000000000007948 */ /* 0x000fea0003800000 */
[----:B------:R-:W-:Y:S01]  /*bfb0*/  R2UR UR4, R25 ;  /* 0x00000000190472ca */ /* 0x000fe200000e0000 */
[----:B------:R-:W1:Y:S01]  /*bfc0*/  S2R R83, SR_CgaCtaId ;  /* 0x0000000000537919 */ /* 0x000e620000008800 */
[----:B------:R-:W-:Y:S01]  /*bfd0*/  LOP3.LUT R20, R40, 0xffffe000, RZ, 0xc0, !PT ;  /* 0xffffe00028147812 */ /* 0x000fe200078ec0ff */
[----:B------:R-:W-:Y:S01]  /*bfe0*/  BSSY.RECONVERGENT B0, `(.L_x_122) ;  /* 0x000005e000007945 */ /* 0x000fe20003800200 */
[----:B------:R-:W-:Y:S02]  /*bff0*/  ISETP.NE.AND P6, PT, R77, RZ, PT ;  /* 0x000000ff4d00720c */ /* 0x000fe40003fc5270 */
[----:B------:R-:W-:Y:S07]  /*c000*/  ISETP.NE.AND P0, PT, R59, RZ, PT ;  /* 0x000000ff3b00720c */ /* 0x000fee0003f05270 */
[----:B------:R-:W2:Y:S02]  /*c010*/  LDTM.x16 R4, tmem[UR4+0x10] ;  /* 0x00001004000479ee */ /* 0x000ea40008240000 */
[C---:B--2---:R-:W-:Y:S01]  /*c020*/  FMUL R0, R24.reuse, R4 ;  /* 0x0000000418007220 */ /* 0x044fe20000400000 */
[----:B------:R-:W-:Y:S01]  /*c030*/  LOP3.LUT R4, R45, 0xffffe000, RZ, 0xc0, !PT ;  /* 0xffffe0002d047812 */ /* 0x000fe200078ec0ff */
[C---:B------:R-:W-:Y:S01]  /*c040*/  FMUL R2, R24.reuse, R5 ;  /* 0x0000000518027220 */ /* 0x040fe20000400000 */
[----:B------:R-:W-:Y:S01]  /*c050*/  FMUL R5, R24, R12 ;  /* 0x0000000c18057220 */ /* 0x000fe20000400000 */
[C---:B------:R-:W-:Y:S01]  /*c060*/  FFMA R28, R27.reuse, R3, R0 ;  /* 0x000000031b1c7223 */ /* 0x040fe20000000000 */
[----:B------:R-:W-:Y:S01]  /*c070*/  LOP3.LUT R3, R46, 0xffffe000, RZ, 0xc0, !PT ;  /* 0xffffe0002e037812 */ /* 0x000fe200078ec0ff */
[----:B------:R-:W-:Y:S01]  /*c080*/  FFMA R29, R27, R4, R2 ;  /* 0x000000041b1d7223 */ /* 0x000fe20000000002 */
[----:B------:R-:W-:Y:S01]  /*c090*/  LOP3.LUT R4, R47, 0xffffe000, RZ, 0xc0, !PT ;  /* 0xffffe0002f047812 */ /* 0x000fe200078ec0ff */
[C---:B------:R-:W-:Y:S01]  /*c0a0*/  FMUL R0, R24.reuse, R6 ;  /* 0x0000000618007220 */ /* 0x040fe20000400000 */
[----:B------:R-:W-:Y:S01]  /*c0b0*/  F2FP.TF32.F32.PACK_B R28, R28 ;  /* 0x0000001cff1c723e */ /* 0x000fe200024050ff */
[C---:B------:R-:W-:Y:S01]  /*c0c0*/  FMUL R2, R24.reuse, R7 ;  /* 0x0000000718027220 */ /* 0x040fe20000400000 */
[----:B------:R-:W-:Y:S01]  /*c0d0*/  F2FP.TF32.F32.PACK_B R29, R29 ;  /* 0x0000001dff1d723e */ /* 0x000fe200024050ff */
[C---:B------:R-:W-:Y:S01]  /*c0e0*/  FFMA R30, R27.reuse, R3, R0 ;  /* 0x000000031b1e7223 */ /* 0x040fe20000000000 */
[C---:B------:R-:W-:Y:S01]  /*c0f0*/  FMUL R0, R24.reuse, R8 ;  /* 0x0000000818007220 */ /* 0x040fe20000400000 */
[----:B------:R-:W-:Y:S01]  /*c100*/  FFMA R31, R27, R4, R2 ;  /* 0x000000041b1f7223 */ /* 0x000fe20000000002 */
[C---:B------:R-:W-:Y:S01]  /*c110*/  FMUL R6, R24.reuse, R13 ;  /* 0x0000000d18067220 */ /* 0x040fe20000400000 */
[----:B------:R-:W-:Y:S01]  /*c120*/  LOP3.LUT R13, R41, 0xffffe000, RZ, 0xc0, !PT ;  /* 0xffffe000290d7812 */ /* 0x000fe200078ec0ff */
[C---:B------:R-:W-:Y:S01]  /*c130*/  FMUL R2, R24.reuse, R9 ;  /* 0x0000000918027220 */ /* 0x040fe20000400000 */
[----:B------:R-:W-:Y:S01]  /*c140*/  F2FP.TF32.F32.PACK_B R30, R30 ;  /* 0x0000001eff1e723e */ /* 0x000fe200024050ff */
[----:B------:R-:W-:Y:S01]  /*c150*/  FMUL R9, R24, R16 ;  /* 0x0000001018097220 */ /* 0x000fe20000400000 */
[----:B------:R-:W-:Y:S01]  /*c160*/  F2FP.TF32.F32.PACK_B R31, R31 ;  /* 0x0000001fff1f723e */ /* 0x000fe200024050ff */
[----:B------:R-:W-:Y:S01]  /*c170*/  FFMA R16, R27, R20, R0 ;  /* 0x000000141b107223 */ /* 0x000fe20000000000 */
[----:B------:R-:W-:Y:S01]  /*c180*/  LOP3.LUT R0, R42, 0xffffe000, RZ, 0xc0, !PT ;  /* 0xffffe0002a007812 */ /* 0x000fe200078ec0ff */
[C---:B------:R-:W-:Y:S01]  /*c190*/  FMUL R3, R24.reuse, R10 ;  /* 0x0000000a18037220 */ /* 0x040fe20000400000 */
[C---:B------:R-:W-:Y:S01]  /*c1a0*/  FMUL R7, R24.reuse, R14 ;  /* 0x0000000e18077220 */ /* 0x040fe20000400000 */
[----:B------:R-:W-:Y:S01]  /*c1b0*/  LOP3.LUT R14, R43, 0xffffe000, RZ, 0xc0, !PT ;  /* 0xffffe0002b0e7812 */ /* 0x000fe200078ec0ff */
[----:B------:R-:W-:Y:S01]  /*c1c0*/  FMUL R10, R24, R17 ;  /* 0x00000011180a7220 */ /* 0x000fe20000400000 */
[----:B------:R-:W-:Y:S01]  /*c1d0*/  F2FP.TF32.F32.PACK_B R16, R16 ;  /* 0x00000010ff10723e */ /* 0x000fe200024050ff */
[----:B------:R-:W-:Y:S01]  /*c1e0*/  FFMA R17, R27, R13, R2 ;  /* 0x0000000d1b117223 */ /* 0x000fe20000000002 */
[----:B------:R-:W-:Y:S01]  /*c1f0*/  LOP3.LUT R2, R32, 0xffffe000, RZ, 0xc0, !PT ;  /* 0xffffe00020027812 */ /* 0x000fe200078ec0ff */
[----:B------:R-:W-:Y:S01]  /*c200*/  STS.128 [R57+0x2000], R28 ;  /* 0x0020001c39007388 */ /* 0x000fe20000000c00 */
[----:B------:R-:W-:Y:S01]  /*c210*/  LOP3.LUT R13, R39, 0xffffe000, RZ, 0xc0, !PT ;  /* 0xffffe000270d7812 */ /* 0x000fe200078ec0ff */
[C---:B------:R-:W-:Y:S01]  /*c220*/  FMUL R4, R24.reuse, R11 ;  /* 0x0000000b18047220 */ /* 0x040fe20000400000 */
[----:B------:R-:W-:Y:S01]  /*c230*/  F2FP.TF32.F32.PACK_B R17, R17 ;  /* 0x00000011ff11723e */ /* 0x000fe200024050ff */
[C---:B------:R-:W-:Y:S01]  /*c240*/  FMUL R11, R24.reuse, R18 ;  /* 0x00000012180b7220 */ /* 0x040fe20000400000 */
[----:B------:R-:W-:Y:S01]  /*c250*/  FFMA R18, R27, R0, R3 ;  /* 0x000000001b127223 */ /* 0x000fe20000000003 */
[----:B------:R-:W-:Y:S01]  /*c260*/  LOP3.LUT R0, R33, 0xffffe000, RZ, 0xc0, !PT ;  /* 0xffffe00021007812 */ /* 0x000fe200078ec0ff */
[----:B------:R-:W-:Y:S01]  /*c270*/  FMUL R12, R24, R19 ;  /* 0x00000013180c7220 */ /* 0x000fe20000400000 */
[----:B------:R-:W-:Y:S01]  /*c280*/  LOP3.LUT R3, R34, 0xffffe000, RZ, 0xc0, !PT ;  /* 0xffffe00022037812 */ /* 0x000fe200078ec0ff */
[C---:B------:R-:W-:Y:S01]  /*c290*/  FFMA R19, R27.reuse, R14, R4 ;  /* 0x0000000e1b137223 */ /* 0x040fe20000000004 */
[----:B------:R-:W-:Y:S01]  /*c2a0*/  FFMA R4, R27, R2, R5 ;  /* 0x000000021b047223 */ /* 0x000fe20000000005 */
[----:B------:R-:W-:Y:S01]  /*c2b0*/  LOP3.LUT R2, R35, 0xffffe000, RZ, 0xc0, !PT ;  /* 0xffffe00023027812 */ /* 0x000fe200078ec0ff */
[----:B------:R-:W-:Y:S01]  /*c2c0*/  FMUL R8, R24, R15 ;  /* 0x0000000f18087220 */ /* 0x000fe20000400000 */
[----:B------:R-:W-:Y:S01]  /*c2d0*/  F2FP.TF32.F32.PACK_B R18, R18 ;  /* 0x00000012ff12723e */ /* 0x000fe200024050ff */
[C---:B------:R-:W-:Y:S01]  /*c2e0*/  FFMA R5, R27.reuse, R0, R6 ;  /* 0x000000001b057223 */ /* 0x040fe20000000006 */
[----:B------:R-:W-:Y:S01]  /*c2f0*/  F2FP.TF32.F32.PACK_B R19, R19 ;  /* 0x00000013ff13723e */ /* 0x000fe200024050ff */
[C---:B------:R-:W-:Y:S01]  /*c300*/  FFMA R6, R27.reuse, R3, R7 ;  /* 0x000000031b067223 */ /* 0x040fe20000000007 */
[----:B------:R-:W-:Y:S01]  /*c310*/  FFMA R7, R27, R2, R8 ;  /* 0x000000021b077223 */ /* 0x000fe20000000008 */
[----:B------:R-:W-:Y:S02]  /*c320*/  LOP3.LUT R0, R36, 0xffffe000, RZ, 0xc0, !PT ;  /* 0xffffe00024007812 */ /* 0x000fe400078ec0ff */
[----:B------:R-:W-:Y:S01]  /*c330*/  STS.128 [R70+0x2010], R16 ;  /* 0x0020101046007388 */ /* 0x000fe20000000c00 */
[----:B------:R-:W-:Y:S02]  /*c340*/  LOP3.LUT R2, R37, 0xffffe000, RZ, 0xc0, !PT ;  /* 0xffffe00025027812 */ /* 0x000fe400078ec0ff */
[----:B------:R-:W-:Y:S01]  /*c350*/  LOP3.LUT R3, R38, 0xffffe000, RZ, 0xc0, !PT ;  /* 0xffffe00026037812 */ /* 0x000fe200078ec0ff */
[C---:B------:R-:W-:Y:S01]  /*c360*/  FFMA R8, R27.reuse, R0, R9 ;  /* 0x000000001b087223 */ /* 0x040fe20000000009 */
[----:B------:R-:W-:Y:S01]  /*c370*/  F2FP.TF32.F32.PACK_B R4, R4 ;  /* 0x00000004ff04723e */ /* 0x000fe200024050ff */
[C---:B------:R-:W-:Y:S01]  /*c380*/  FFMA R9, R27.reuse, R2, R10 ;  /* 0x000000021b097223 */ /* 0x040fe2000000000a */
[----:B------:R-:W-:Y:S01]  /*c390*/  F2FP.TF32.F32.PACK_B R5, R5 ;  /* 0x00000005ff05723e */ /* 0x000fe200024050ff */
[C---:B------:R-:W-:Y:S01]  /*c3a0*/  FFMA R10, R27.reuse, R3, R11 ;  /* 0x000000031b0a7223 */ /* 0x040fe2000000000b */
[----:B------:R-:W-:Y:S01]  /*c3b0*/  F2FP.TF32.F32.PACK_B R6, R6 ;  /* 0x00000006ff06723e */ /* 0x000fe200024050ff */
[----:B------:R-:W-:Y:S01]  /*c3c0*/  FFMA R11, R27, R13, R12 ;  /* 0x0000000d1b0b7223 */ /* 0x000fe2000000000c */
[----:B------:R-:W-:Y:S01]  /*c3d0*/  F2FP.TF32.F32.PACK_B R7, R7 ;  /* 0x00000007ff07723e */ /* 0x000fe200024050ff */
[----:B------:R-:W-:Y:S01]  /*c3e0*/  IMAD.U32 R0, RZ, RZ, UR50 ;  /* 0x00000032ff007e24 */ /* 0x000fe2000f8e00ff */
[----:B------:R-:W-:Y:S02]  /*c3f0*/  F2FP.TF32.F32.PACK_B R8, R8 ;  /* 0x00000008ff08723e */ /* 0x000fe400024050ff */
[----:B------:R-:W-:Y:S01]  /*c400*/  F2FP.TF32.F32.PACK_B R9, R9 ;  /* 0x00000009ff09723e */ /* 0x000fe200024050ff */
[----:B------:R2:W-:Y:S01]  /*c410*/  STS.128 [R69+0x2020], R4 ;  /* 0x0020200445007388 */ /* 0x0005e20000000c00 */
[----:B------:R-:W-:Y:S02]  /*c420*/  F2FP.TF32.F32.PACK_B R10, R10 ;  /* 0x0000000aff0a723e */ /* 0x000fe400024050ff */
[----:B------:R-:W-:Y:S02]  /*c430*/  F2FP.TF32.F32.PACK_B R11, R11 ;  /* 0x0000000bff0b723e */ /* 0x000fe400024050ff */
[----:B------:R-:W-:Y:S02]  /*c440*/  @P6 LEA R0, R0, UR49, 0x3 ;  /* 0x0000003100006c11 */ /* 0x000fe4000f8e18ff */
[----:B------:R-:W-:Y:S01]  /*c450*/  @P6 SHF.L.U32 R2, RZ, 0x1f, RZ ;  /* 0x0000001fff026819 */ /* 0x000fe200000006ff */
[----:B------:R4:W-:Y:S02]  /*c460*/  STS.128 [R78+0x2030], R8 ;  /* 0x002030084e007388 */ /* 0x0009e40000000c00 */
[----:B------:R-:W-:Y:S05]  /*c470*/  @P6 VIADD R0, R0, 0x60 ;  /* 0x0000006000006836 */ /* 0x000fea0000000000 */
[----:B-1----:R-:W-:Y:S01]  /*c480*/  @P6 PRMT R0, R83, 0x654, R0 ;  /* 0x0000065453006816 */ /* 0x002fe20000000000 */
[----:B------:R-:W-:Y:S01]  /*c490*/  @!PT LDS RZ, [RZ] ;  /* 0x00000000fffff984 */ /* 0x000fe20000000800 */
[----:B------:R-:W-:Y:S01]  /*c4a0*/  @!PT LDS RZ, [RZ] ;  /* 0x00000000fffff984 */ /* 0x000fe20000000800 */
[----:B------:R-:W-:Y:S01]  /*c4b0*/  @!PT LDS RZ, [RZ] ;  /* 0x00000000fffff984 */ /* 0x000fe20000000800 */
[----:B------:R-:W-:Y:S01]  /*c4c0*/  @!PT LDS RZ, [RZ] ;  /* 0x00000000fffff984 */ /* 0x000fe20000000800 */
[----:B------:R1:W-:Y:S06]  /*c4d0*/  MEMBAR.ALL.CTA ;  /* 0x0000000000007992 */ /* 0x0003ec0000008000 */
[----:B-1----:R-:W1:Y:S01]  /*c4e0*/  FENCE.VIEW.ASYNC.S ;  /* 0x00000000000073c6 */ /* 0x002e620000000000 */
[----:B--2---:R-:W-:Y:S01]  /*c4f0*/  LEA R6, R80, UR49, 0x3 ;  /* 0x0000003150067c11 */ /* 0x004fe2000f8e18ff */
[----:B-1----:R-:W-:Y:S06]  /*c500*/  BAR.SYNC.DEFER_BLOCKING 0x1, 0x80 ;  /* 0x0042000000007b1d */ /* 0x002fec0000010000 */
[----:B------:R-:W-:Y:S05]  /*c510*/  @P0 BRA `(.L_x_123) ;  /* 0x0000000000280947 */ /* 0x000fea0003800000 */
[----:B------:R-:W-:Y:S01]  /*c520*/  R2UR UR10, R74 ;  /* 0x000000004a0a72ca */ /* 0x000fe200000e0000 */
[----:B------:R-:W-:Y:S01]  /*c530*/  UIADD3 UR4, UP0, UPT, UR54, 0x680, URZ ;  /* 0x0000068036047890 */ /* 0x000fe2000ff1e0ff */
[----:B------:R-:W-:Y:S01]  /*c540*/  R2UR UR11, R72 ;  /* 0x00000000480b72ca */ /* 0x000fe200000e0000 */
[----:B------:R-:W-:Y:S01]  /*c550*/  UIADD3 UR9, UPT, UPT, UR41, 0x10, URZ ;  /* 0x0000001029097890 */ /* 0x000fe2000fffe0ff */
[----:B------:R-:W-:Y:S01]  /*c560*/  R2UR UR12, R73 ;  /* 0x00000000490c72ca */ /* 0x000fe200000e0000 */
[----:B------:R-:W-:Y:S02]  /*c570*/  UIADD3 UR8, UPT, UPT, UR49, 0x2200, URZ ;  /* 0x0000220031087890 */ /* 0x000fe4000fffe0ff */
[----:B------:R-:W-:Y:S10]  /*c580*/  UIADD3.X UR5, UPT, UPT, URZ, UR55, URZ, UP0, !UPT ;  /* 0x00000037ff057290 */ /* 0x000ff400087fe4ff */
[----:B------:R1:W-:Y:S01]  /*c590*/  UTMASTG.4D.IM2COL [UR8], [UR4] ;  /* 0x00000008040073b5 */ /* 0x0003e20008058000 */
[----:B------:R0:W-:Y:S01]  /*c5a0*/  UTMACMDFLUSH ;  /* 0x00000000000079b7 */ /* 0x0001e20000000000 */
[----:B-1----:R-:W-:Y:S04]  /*c5b0*/  DEPBAR.LE SB0, 0x1 ;  /* 0x000080400000791a */ /* 0x002fe80000000000 */
.L_x_123:
[----:B------:R-:W-:Y:S05]  /*c5c0*/  BSYNC.RECONVERGENT B0 ;  /* 0x0000000000007941 */ /* 0x000fea0003800200 */
.L_x_122:
[----:B------:R-:W-:Y:S01]  /*c5d0*/  BAR.SYNC.DEFER_BLOCKING 0x1, 0x80 ;  /* 0x0042000000007b1d */ /* 0x000fe20000010000 */
[----:B------:R-:W-:Y:S04]  /*c5e0*/  UIADD3 UR4, UPT, UPT, UR50, 0x1, URZ ;  /* 0x0000000132047890 */ /* 0x000fe8000fffe0ff */
[----:B------:R-:W-:Y:S04]  /*c5f0*/  UISETP.NE.AND UP0, UPT, UR4, 0x4, UPT ;  /* 0x000000040400788c */ /* 0x000fe8000bf05270 */
[----:B------:R-:W-:Y:S01]  /*c600*/  USEL UR42, UR4, URZ, UP0 ;  /* 0x000000ff042a7287 */ /* 0x000fe20008000000 */
[----:B------:R1:W-:Y:S01]  /*c610*/  @P6 SYNCS.ARRIVE.TRANS64.RED.A1T0 RZ, [R0+URZ], RZ ;  /* 0x000000ff00ff69a7 */ /* 0x0003e200081004ff */
[----:B------:R-:W-:Y:S01]  /*c620*/  BSSY B1, `(.L_x_124) ;  /* 0x0000017000017945 */ /* 0x000fe20003800000 */
[----:B------:R-:W2:Y:S02]  /*c630*/  @P6 SYNCS.PHASECHK.TRANS64.TRYWAIT P0, [R6+URZ+0x40], R2 ;  /* 0x00004002060065a7 */ /* 0x000ea400080011ff */
[----:B--2---:R-:W-:Y:S01]  /*c640*/  @P6 SEL R81, RZ, 0x1, !P0 ;  /* 0x00000001ff516807 */ /* 0x004fe20004000000 */
[----:B-1----:R-:W-:Y:S06]  /*c650*/  @!P6 BRA `(.L_x_125) ;  /* 0x00000000004ce947 */ /* 0x002fec0003800000 */
        /* <DEDUP_REMOVED lines=9> */
[----:B------:R-:W-:Y:S04]  /*c6f0*/  SHF.L.U32 R5, RZ, 0x1f, RZ ;  /* 0x0000001fff057819 */ /* 0x000fe800000006ff */
[----:B------:R-:W1:Y:S02]  /*c700*/  SYNCS.PHASECHK.TRANS64.TRYWAIT P0, [R6+URZ+0x40], R5 ;  /* 0x00004005060075a7 */ /* 0x000e6400080011ff */
[----:B-1----:R-:W-:Y:S05]  /*c710*/  @!P0 BRA `(.L_x_128) ;  /* 0x0000004400d08947 */ /* 0x002fea0003800000 */
.L_x_127:
[----:B------:R-:W-:Y:S05]  /*c720*/  BSYNC B0 ;  /* 0x0000000000007941 */ /* 0x000fea0003800000 */
.L_x_126:
[----:B------:R-:W-:Y:S02]  /*c730*/  ISETP.NE.AND P0, PT, R82, RZ, PT ;  /* 0x000000ff5200720c */ /* 0x000fe40003f05270 */
[----:B------:R-:W-:Y:S11]  /*c740*/  IADD3 R80, PT, PT, R80, 0x1, RZ ;  /* 0x0000000150507810 */ /* 0x000ff60007ffe0ff */
[----:B------:R2:W1:Y:S04]  /*c750*/  @P0 LDS.128 R44, [R4] ;  /* 0x00000000042c0984 */ /* 0x0004680000000c00 */
[----:B------:R2:W1:Y:S04]  /*c760*/  @P0 LDS.128 R40, [R3+0x10] ;  /* 0x0000100003280984 */ /* 0x0004680000000c00 */
[----:B------:R2:W1:Y:S04]  /*c770*/  @P0 LDS.128 R32, [R2+0x20] ;  /* 0x0000200002200984 */ /* 0x0004680000000c00 */
[----:B------:R2:W1:Y:S02]  /*c780*/  @P0 LDS.128 R36, [R0+0x30] ;  /* 0x0000300000240984 */ /* 0x0004640000000c00 */
.L_x_125:
[----:B------:R-:W-:Y:S05]  /*c790*/  BSYNC B1 ;  /* 0x0000000000017941 */ /* 0x000fea0003800000 */
.L_x_124:
[----:B--2---:R-:W-:Y:S05]  /*c7a0*/  VIADD R0, R25, 0x20 ;  /* 0x0000002019007836 */ /* 0x004fea0000000000 */
[----:B------:R-:W-:Y:S04]  /*c7b0*/  SHF.R.U32.HI R0, RZ, 0x15, R0 ;  /* 0x00000015ff007819 */ /* 0x000fe80000011600 */
[----:B------:R-:W-:Y:S11]  /*c7c0*/  LOP3.LUT P0, RZ, R0, 0x3, R61, 0x48, !PT ;  /* 0x0000000300ff7812 */ /* 0x000ff6000780483d */
[----:B------:R-:W-:Y:S02]  /*c7d0*/  @!UPT UIADD3 URZ, UPT, UPT, URZ, URZ, URZ ;  /* 0x000000fffffff290 */ /* 0x000fe4000fffe0ff */
[----:B------:R-:W-:Y:S05]  /*c7e0*/  @!P0 BRA `(.L_x_129) ;  /* 0x0000000000408947 */ /* 0x000fea0003800000 */
[----:B------:R-:W1:Y:S01]  /*c7f0*/  LDCU.64 UR8, c[0x4][0x70] ;  /* 0x01000e00ff0877ac */ /* 0x000e620008000a00 */
[----:B------:R-:W-:Y:S01]  /*c800*/  MOV R3, 0x0 ;  /* 0x0000000000037802 */ /* 0x000fe20000000f00 */
[----:B------:R-:W-:Y:S02]  /*c810*/  HFMA2 R12, -RZ, RZ, 0, 5.9604644775390625e-08 ;  /* 0x00000001ff0c7431 */ /* 0x000fe400000001ff */
[----:B----4-:R-:W-:Y:S02]  /*c820*/  IMAD.MOV.U32 R8, RZ, RZ, 0x192 ;  /* 0x00000192ff087424 */ /* 0x010fe400078e00ff */
[----:B------:R-:W-:Y:S01]  /*c830*/  IMAD.MOV.U32 R13, RZ, RZ, RZ ;  /* 0x000000ffff0d7224 */ /* 0x000fe200078e00ff */
[----:B------:R-:W2:Y:S01]  /*c840*/  LDCU.64 UR6, c[0x4][0x78] ;  /* 0x01000f00ff0677ac */ /* 0x000ea20008000a00 */
[----:B------:R-:W4:Y:S01]  /*c850*/  LDC.64 R2, c[0x4][R3] ;  /* 0x0100000003027b82 */ /* 0x000f220000000a00 */
        /* <DEDUP_REMOVED lines=9> */
.L_x_129:
[----:B-1----:R-:W-:Y:S01]  /*c8f0*/  LOP3.LUT R3, R44, 0xffffe000, RZ, 0xc0, !PT ;  /* 0xffffe0002c037812 */ /* 0x002fe200078ec0ff */
[----:B------:R-:W-:Y:S05]  /*c900*/  WARPSYNC.ALL ;  /* 0x0000000000007948 */ /* 0x000fea0003800000 */
[----:B------:R-:W-:Y:S01]  /*c910*/  R2UR UR4, R25 ;  /* 0x00000000190472ca */ /* 0x000fe200000e0000 */
[----:B------:R-:W-:Y:S01]  /*c920*/  BSSY.RECONVERGENT B0, `(.L_x_130) ;  /* 0x000005f000007945 */ /* 0x000fe20003800200 */
[----:B------:R-:W-:Y:S02]  /*c930*/  LOP3.LUT R20, R40, 0xffffe000, RZ, 0xc0, !PT ;  /* 0xffffe00028147812 */ /* 0x000fe400078ec0ff */
[----:B------:R-:W-:Y:S02]  /*c940*/  LOP3.LUT R21, R41, 0xffffe000, RZ, 0xc0, !PT ;  /* 0xffffe00029157812 */ /* 0x000fe400078ec0ff */
[----:B------:R-:W-:Y:S02]  /*c950*/  LOP3.LUT R26, R42, 0xffffe000, RZ, 0xc0, !PT ;  /* 0xffffe0002a1a7812 */ /* 0x000fe400078ec0ff */
[----:B------:R-:W-:Y:S02]  /*c960*/  ISETP.NE.AND P6, PT, R77, RZ, PT ;  /* 0x000000ff4d00720c */ /* 0x000fe40003fc5270 */
[----:B------:R-:W-:Y:S03]  /*c970*/  ISETP.NE.AND P0, PT, R59, RZ, PT ;  /* 0x000000ff3b00720c */ /* 0x000fe60003f05270 */
[----:B----4-:R-:W1:Y:S02]  /*c980*/  LDTM.x16 R4, tmem[UR4+0x20] ;  /* 0x00002004000479ee */ /* 0x010e640008240000 */
[C---:B-1----:R-:W-:Y:S01]  /*c990*/  FMUL R0, R24.reuse, R4 ;  /* 0x0000000418007220 */ /* 0x042fe20000400000 */
        /* <DEDUP_REMOVED lines=13> */
[C---:B------:R-:W-:Y:S01]  /*ca70*/  FFMA R31, R27.reuse, R4, R2 ;  /* 0x000000041b1f7223 */ /* 0x040fe20000000002 */
[C---:B------:R-:W-:Y:S01]  /*ca80*/  FMUL R2, R24.reuse, R9 ;  /* 0x0000000918027220 */ /* 0x040fe20000400000 */
[C---:B------:R-:W-:Y:S01]  /*ca90*/  FMUL R9, R24.reuse, R16 ;  /* 0x0000001018097220 */ /* 0x040fe20000400000 */
[----:B------:R-:W-:Y:S01]  /*caa0*/  F2FP.TF32.F32.PACK_B R30, R30 ;  /* 0x0000001eff1e723e */ /* 0x000fe200024050ff */
[----:B------:R-:W-:Y:S01]  /*cab0*/  FFMA R16, R27, R20, R0 ;  /* 0x000000141b107223 */ /* 0x000fe20000000000 */
[----:B------:R-:W-:Y:S01]  /*cac0*/  LOP3.LUT R0, R43, 0xffffe000, RZ, 0xc0, !PT ;  /* 0xffffe0002b007812 */ /* 0x000fe200078ec0ff */
[C---:B------:R-:W-:Y:S01]  /*cad0*/  FMUL R3, R24.reuse, R10 ;  /* 0x0000000a18037220 */ /* 0x040fe20000400000 */
[----:B------:R-:W-:Y:S01]  /*cae0*/  F2FP.TF32.F32.PACK_B R31, R31 ;  /* 0x0000001fff1f723e */ /* 0x000fe200024050ff */
[C---:B------:R-:W-:Y:S01]  /*caf0*/  FMUL R4, R24.reuse, R11 ;  /* 0x0000000b18047220 */ /* 0x040fe20000400000 */
[----:B------:R-:W-:Y:S01]  /*cb00*/  F2FP.TF32.F32.PACK_B R16, R16 ;  /* 0x00000010ff10723e */ /* 0x000fe200024050ff */
[----:B------:R-:W-:Y:S01]  /*cb10*/  FMUL R10, R24, R17 ;  /* 0x00000011180a7220 */ /* 0x000fe20000400000 */
[C---:B------:R-:W-:Y:S01]  /*cb20*/  FFMA R17, R27.reuse, R21, R2 ;  /* 0x000000151b117223 */ /* 0x040fe20000000002 */
[----:B------:R-:W-:Y:S01]  /*cb30*/  LOP3.LUT R2, R32, 0xffffe000, RZ, 0xc0, !PT ;  /* 0xffffe00020027812 */ /* 0x000fe200078ec0ff */
[----:B------:R1:W-:Y:S01]  /*cb40*/  STS.128 [R57+0x4000], R28 ;  /* 0x0040001c39007388 */ /* 0x0003e20000000c00 */
[C---:B------:R-:W-:Y:S01]  /*cb50*/  FMUL R11, R24.reuse, R18 ;  /* 0x00000012180b7220 */ /* 0x040fe20000400000 */
[----:B------:R-:W-:Y:S01]  /*cb60*/  FFMA R18, R27, R26, R3 ;  /* 0x0000001a1b127223 */ /* 0x000fe20000000003 */
[----:B------:R-:W-:Y:S01]  /*cb70*/  LOP3.LUT R3, R33, 0xffffe000, RZ, 0xc0, !PT ;  /* 0xffffe00021037812 */ /* 0x000fe200078ec0ff */
[C---:B------:R-:W-:Y:S01]  /*cb80*/  FMUL R12, R24.reuse, R19 ;  /* 0x00000013180c7220 */ /* 0x040fe20000400000 */
[----:B------:R-:W-:Y:S01]  /*cb90*/  F2FP.TF32.F32.PACK_B R17, R17 ;  /* 0x00000011ff11723e */ /* 0x000fe200024050ff */
[----:B------:R-:W-:Y:S01]  /*cba0*/  FFMA R19, R27, R0, R4 ;  /* 0x000000001b137223 */ /* 0x000fe20000000004 */
[----:B------:R-:W-:Y:S01]  /*cbb0*/  F2FP.TF32.F32.PACK_B R18, R18 ;  /* 0x00000012ff12723e */ /* 0x000fe200024050ff */
[----:B------:R-:W-:Y:S01]  /*cbc0*/  FMUL R6, R24, R13 ;  /* 0x0000000d18067220 */ /* 0x000fe20000400000 */
[----:B------:R-:W-:Y:S01]  /*cbd0*/  LOP3.LUT R13, R34, 0xffffe000, RZ, 0xc0, !PT ;  /* 0xffffe000220d7812 */ /* 0x000fe200078ec0ff */
[C---:B------:R-:W-:Y:S01]  /*cbe0*/  FMUL R7, R24.reuse, R14 ;  /* 0x0000000e18077220 */ /* 0x040fe20000400000 */
[----:B------:R-:W-:Y:S01]  /*cbf0*/  LOP3.LUT R14, R35, 0xffffe000, RZ, 0xc0, !PT ;  /* 0xffffe000230e7812 */ /* 0x000fe200078ec0ff */
[----:B------:R-:W-:Y:S01]  /*cc00*/  FMUL R8, R24, R15 ;  /* 0x0000000f18087220 */ /* 0x000fe20000400000 */
[----:B------:R-:W-:Y:S01]  /*cc10*/  F2FP.TF32.F32.PACK_B R19, R19 ;  /* 0x00000013ff13723e */ /* 0x000fe200024050ff */
[C---:B------:R-:W-:Y:S01]  /*cc20*/  FFMA R4, R27.reuse, R2, R5 ;  /* 0x000000021b047223 */ /* 0x040fe20000000005 */
[C---:B------:R-:W-:Y:S01]  /*cc30*/  FFMA R5, R27.reuse, R3, R6 ;  /* 0x000000031b057223 */ /* 0x040fe20000000006 */
[C---:B------:R-:W-:Y:S01]  /*cc40*/  FFMA R6, R27.reuse, R13, R7 ;  /* 0x0000000d1b067223 */ /* 0x040fe20000000007 */
[----:B------:R-:W-:Y:S01]  /*cc50*/  FFMA R7, R27, R14, R8 ;  /* 0x0000000e1b077223 */ /* 0x000fe20000000008 */
[----:B------:R1:W-:Y:S01]  /*cc60*/  STS.128 [R70+0x4010], R16 ;  /* 0x0040101046007388 */ /* 0x0003e20000000c00 */
[----:B------:R-:W-:Y:S01]  /*cc70*/  LOP3.LUT R0, R36, 0xffffe000, RZ, 0xc0, !PT ;  /* 0xffffe00024007812 */ /* 0x000fe200078ec0ff */
[----:B------:R-:W-:Y:S01]  /*cc80*/  IMAD.U32 R14, RZ, RZ, UR42 ;  /* 0x0000002aff0e7e24 */ /* 0x000fe2000f8e00ff */
[----:B------:R-:W-:Y:S02]  /*cc90*/  LOP3.LUT R2, R37, 0xffffe000, RZ, 0xc0, !PT ;  /* 0xffffe00025027812 */ /* 0x000fe400078ec0ff */
        /* <DEDUP_REMOVED lines=14> */
[----:B------:R-:W-:Y:S02]  /*cd80*/  F2FP.TF32.F32.PACK_B R11, R11 ;  /* 0x0000000bff0b723e */ /* 0x000fe400024050ff */
[----:B------:R-:W-:Y:S02]  /*cd90*/  @P6 LEA R14, R14, UR49, 0x3 ;  /* 0x000000310e0e6c11 */ /* 0x000fe4000f8e18ff */
[----:B------:R-:W-:Y:S01]  /*cda0*/  LEA R0, R80, UR49, 0x3 ;  /* 0x0000003150007c11 */ /* 0x000fe2000f8e18ff */
[----:B------:R1:W-:Y:S01]  /*cdb0*/  STS.128 [R78+0x4030], R8 ;  /* 0x004030084e007388 */ /* 0x0003e20000000c00 */
[----:B------:R-:W-:Y:S01]  /*cdc0*/  @P6 SHF.L.U32 R2, RZ, 0x1f, RZ ;  /* 0x0000001fff026819 */ /* 0x000fe200000006ff */
[----:B------:R-:W-:Y:S05]  /*cdd0*/  @P6 VIADD R14, R14, 0x60 ;  /* 0x000000600e0e6836 */ /* 0x000fea0000000000 */
[----:B------:R-:W-:Y:S01]  /*cde0*/  @P6 PRMT R14, R83, 0x654, R14 ;  /* 0x00000654530e6816 */ /* 0x000fe2000000000e */
[----:B------:R-:W-:Y:S01]  /*cdf0*/  @!PT LDS RZ, [RZ] ;  /* 0x00000000fffff984 */ /* 0x000fe20000000800 */
[----:B------:R-:W-:Y:S01]  /*ce00*/  @!PT LDS RZ, [RZ] ;  /* 0x00000000fffff984 */ /* 0x000fe20000000800 */
[----:B------:R-:W-:Y:S01]  /*ce10*/  @!PT LDS RZ, [RZ] ;  /* 0x00000000fffff984 */ /* 0x000fe20000000800 */
[----:B------:R-:W-:Y:S01]  /*ce20*/  @!PT LDS RZ, [RZ] ;  /* 0x00000000fffff984 */ /* 0x000fe20000000800 */
[----:B------:R2:W-:Y:S06]  /*ce30*/  MEMBAR.ALL.CTA ;  /* 0x0000000000007992 */ /* 0x0005ec0000008000 */
[----:B--2---:R-:W2:Y:S02]  /*ce40*/  FENCE.VIEW.ASYNC.S ;  /* 0x00000000000073c6 */ /* 0x004ea40000000000 */
[----:B--2---:R-:W-:Y:S06]  /*ce50*/  BAR.SYNC.DEFER_BLOCKING 0x1, 0x80 ;  /* 0x0042000000007b1d */ /* 0x004fec0000010000 */
        /* <DEDUP_REMOVED lines=10> */
[----:B--2---:R-:W-:Y:S04]  /*cf00*/  DEPBAR.LE SB0, 0x1 ;  /* 0x000080400000791a */ /* 0x004fe80000000000 */
.L_x_131:
[----:B------:R-:W-:Y:S05]  /*cf10*/  BSYNC.RECONVERGENT B0 ;  /* 0x0000000000007941 */ /* 0x000fea0003800200 */
.L_x_130:
[----:B------:R-:W-:Y:S01]  /*cf20*/  BAR.SYNC.DEFER_BLOCKING 0x1, 0x80 ;  /* 0x0042000000007b1d */ /* 0x000fe20000010000 */
[----:B------:R-:W-:Y:S01]  /*cf30*/  UIADD3 UR4, UPT, UPT, UR42, 0x1, URZ ;  /* 0x000000012a047890 */ /* 0x000fe2000fffe0ff */
[----:B------:R-:W-:Y:S03]  /*cf40*/  MOV R84, RZ ;  /* 0x000000ff00547202 */ /* 0x000fe60000000f00 */
[----:B------:R-:W-:Y:S04]  /*cf50*/  UISETP.NE.AND UP0, UPT, UR4, 0x4, UPT ;  /* 0x000000040400788c */ /* 0x000fe8000bf05270 */
[----:B------:R-:W-:Y:S01]  /*cf60*/  USEL UR40, UR4, URZ, UP0 ;  /* 0x000000ff04287287 */ /* 0x000fe20008000000 */
[----:B------:R2:W-:Y:S01]  /*cf70*/  @P6 SYNCS.ARRIVE.TRANS64.RED.A1T0 RZ, [R14+URZ], RZ ;  /* 0x000000ff0eff69a7 */ /* 0x0005e200081004ff */
[----:B------:R-:W-:Y:S01]  /*cf80*/  BSSY B1, `(.L_x_132) ;  /* 0x000001b000017945 */ /* 0x000fe20003800000 */
[----:B------:R-:W4:Y:S02]  /*cf90*/  @P6 SYNCS.PHASECHK.TRANS64.TRYWAIT P0, [R0+URZ+0x40], R2 ;  /* 0x00004002000065a7 */ /* 0x000f2400080011ff */
[----:B----4-:R-:W-:Y:S01]  /*cfa0*/  @P6 SEL R81, RZ, 0x1, !P0 ;  /* 0x00000001ff516807 */ /* 0x010fe20004000000 */
[----:B--2---:R-:W-:Y:S06]  /*cfb0*/  @!P6 BRA `(.L_x_133) ;  /* 0x00000000005ce947 */ /* 0x004fec0003800000 */
[----:B------:R-:W-:Y:S01]  /*cfc0*/  ISETP.NE.AND P0, PT, R81, RZ, PT ;  /* 0x000000ff5100720c */ /* 0x000fe20003f05270 */
[----:B------:R-:W-:Y:S01]  /*cfd0*/  BSSY B0, `(.L_x_134) ;  /* 0x000000b000007945 */ /* 0x000fe20003800000 */
[----:B------:R-:W-:Y:S11]  /*cfe0*/  ISETP.NE.AND P1, PT, R82, RZ, PT ;  /* 0x000000ff5200720c */ /* 0x000ff60003f25270 */
[----:B------:R-:W-:Y:S02]  /*cff0*/  @!UPT UIADD3 URZ, UPT, UPT, URZ, URZ, URZ ;  /* 0x000000fffffff290 */ /* 0x000fe4000fffe0ff */
[C---:B-1----:R-:W-:Y:S01]  /*d000*/  @P1 IMAD R5, R80.reuse, 0x2000, R57 ;  /* 0x0000200050051824 */ /* 0x042fe200078e0239 */
[C---:B------:R-:W-:Y:S01]  /*d010*/  @P1 LEA R3, R80.reuse, R69, 0xd ;  /* 0x0000004550031211 */ /* 0x040fe200078e68ff */
[C---:B------:R-:W-:Y:S02]  /*d020*/  @P1 IMAD R4, R80.reuse, 0x2000, R70 ;  /* 0x0000200050041824 */ /* 0x040fe400078e0246 */
[----:B------:R-:W-:Y:S01]  /*d030*/  @P1 IMAD R2, R80, 0x2000, R78 ;  /* 0x0000200050021824 */ /* 0x000fe200078e024e */
[----:B------:R-:W-:Y:S06]  /*d040*/  @P0 BRA `(.L_x_135) ;  /* 0x00000000000c0947 */ /* 0x000fec0003800000 */
[----:B------:R-:W-:Y:S04]  /*d050*/  SHF.L.U32 R6, RZ, 0x1f, RZ ;  /* 0x0000001fff067819 */ /* 0x000fe800000006ff */
[----:B------:R-:W1:Y:S02]  /*d060*/  SYNCS.PHASECHK.TRANS64.TRYWAIT P0, [R0+URZ+0x40], R6 ;  /* 0x00004006000075a7 */ /* 0x000e6400080011ff */
[----:B-1----:R-:W-:Y:S05]  /*d070*/  @!P0 BRA `(.L_x_136) ;  /* 0x0000003c008c8947 */ /* 0x002fea0003800000 */
.L_x_135:
[----:B------:R-:W-:Y:S05]  /*d080*/  BSYNC B0 ;  /* 0x0000000000007941 */ /* 0x000fea0003800000 */
.L_x_134:
[----:B------:R-:W-:Y:S01]  /*d090*/  ISETP.NE.AND P0, PT, R82, RZ, PT ;  /* 0x000000ff5200720c */ /* 0x000fe20003f05270 */
[----:B------:R-:W-:Y:S11]  /*d0a0*/  VIADD R80, R80, 0x1 ;  /* 0x0000000150507836 */ /* 0x000ff60000000000 */
[----:B------:R-:W-:Y:S01]  /*d0b0*/  @!UPT UIADD3 URZ, UPT, UPT, URZ, URZ, URZ ;  /* 0x000000fffffff290 */ /* 0x000fe2000fffe0ff */
[----:B------:R2:W4:Y:S04]  /*d0c0*/  @P0 LDS.128 R44, [R5] ;  /* 0x00000000052c0984 */ /* 0x0005280000000c00 */
[----:B------:R2:W1:Y:S04]  /*d0d0*/  @P0 LDS.128 R40, [R4+0x10] ;  /* 0x0000100004280984 */ /* 0x0004680000000c00 */
[----:B------:R2:W1:Y:S04]  /*d0e0*/  @P0 LDS.128 R32, [R3+0x20] ;  /* 0x0000200003200984 */ /* 0x0004680000000c00 */
[----:B------:R2:W1:Y:S01]  /*d0f0*/  @P0 LDS.128 R36, [R2+0x30] ;  /* 0x0000300002240984 */ /* 0x0004620000000c00 */
[C---:B------:R-:W-:Y:S04]  /*d100*/  ISETP.NE.AND P0, PT, R80.reuse, 0x4, PT ;  /* 0x000000045000780c */ /* 0x040fe80003f05270 */
[----:B------:R-:W-:Y:S02]  /*d110*/  SEL R80, R80, RZ, P0 ;  /* 0x000000ff50507207 */ /* 0x000fe40000000000 */
[----:B------:R-:W-:Y:S02]  /*d120*/  SEL R84, RZ, 0x1, P0 ;  /* 0x00000001ff547807 */ /* 0x000fe40000000000 */
.L_x_133:
[----:B------:R-:W-:Y:S05]  /*d130*/  BSYNC B1 ;  /* 0x0000000000017941 */ /* 0x000fea0003800000 */
.L_x_132:
        /* <DEDUP_REMOVED lines=21> */
.L_x_137:
[----:B--2-4-:R-:W-:Y:S01]  /*d290*/  LOP3.LUT R3, R44, 0xffffe000, RZ, 0xc0, !PT ;  /* 0xffffe0002c037812 */ /* 0x014fe200078ec0ff */
        /* <DEDUP_REMOVED lines=8> */
[----:B------:R-:W1:Y:S02]  /*d320*/  LDTM.x16 R4, tmem[UR4+0x30] ;  /* 0x00003004000479ee */ /* 0x000e640008240000 */
        /* <DEDUP_REMOVED lines=27> */
[----:B------:R-:W-:Y:S01]  /*d4e0*/  STS.128 [R57+0x6000], R28 ;  /* 0x0060001c39007388 */ /* 0x000fe20000000c00 */
        /* <DEDUP_REMOVED lines=17> */
[----:B------:R-:W-:Y:S01]  /*d600*/  STS.128 [R70+0x6010], R16 ;  /* 0x0060101046007388 */ /* 0x000fe20000000c00 */
        /* <DEDUP_REMOVED lines=19> */
[----:B------:R-:W-:Y:S01]  /*d740*/  @P6 SHF.L.U32 R0, R84, 0x1f, RZ ;  /* 0x0000001f54006819 */ /* 0x000fe200000006ff */
[----:B------:R2:W-:Y:S02]  /*d750*/  STS.128 [R78+0x6030], R8 ;  /* 0x006030084e007388 */ /* 0x0005e40000000c00 */
[----:B------:R-:W-:Y:S05]  /*d760*/  @P6 VIADD R14, R14, 0x60 ;  /* 0x000000600e0e6836 */ /* 0x000fea0000000000 */
[----:B------:R-:W-:Y:S01]  /*d770*/  @P6 PRMT R14, R83, 0x654, R14 ;  /* 0x00000654530e6816 */ /* 0x000fe2000000000e */
[----:B------:R-:W-:Y:S01]  /*d780*/  @!PT LDS RZ, [RZ] ;  /* 0x00000000fffff984 */ /* 0x000fe20000000800 */
[----:B------:R-:W-:Y:S01]  /*d790*/  @!PT LDS RZ, [RZ] ;  /* 0x00000000fffff984 */ /* 0x000fe20000000800 */
[----:B------:R-:W-:Y:S01]  /*d7a0*/  @!PT LDS RZ, [RZ] ;  /* 0x00000000fffff984 */ /* 0x000fe20000000800 */
[----:B------:R-:W-:Y:S01]  /*d7b0*/  @!PT LDS RZ, [RZ] ;  /* 0x00000000fffff984 */ /* 0x000fe20000000800 */
[----:B------:R4:W-:Y:S06]  /*d7c0*/  MEMBAR.ALL.CTA ;  /* 0x0000000000007992 */ /* 0x0009ec0000008000 */
[----:B----4-:R-:W4:Y:S01]  /*d7d0*/  FENCE.VIEW.ASYNC.S ;  /* 0x00000000000073c6 */ /* 0x010f220000000000 */
[----:B-1----:R-:W-:Y:S01]  /*d7e0*/  LEA R6, R80, UR49, 0x3 ;  /* 0x0000003150067c11 */ /* 0x002fe2000f8e18ff */
[----:B----4-:R-:W-:Y:S06]  /*d7f0*/  BAR.SYNC.DEFER_BLOCKING 0x1, 0x80 ;  /* 0x0042000000007b1d */ /* 0x010fec0000010000 */
        /* <DEDUP_REMOVED lines=11> */
.L_x_139:
[----:B------:R-:W-:Y:S05]  /*d8b0*/  BSYNC.RECONVERGENT B0 ;  /* 0x0000000000007941 */ /* 0x000fea0003800200 */
.L_x_138:
[----:B------:R-:W-:Y:S01]  /*d8c0*/  BAR.SYNC.DEFER_BLOCKING 0x1, 0x80 ;  /* 0x0042000000007b1d */ /* 0x000fe20000010000 */
[----:B------:R-:W-:Y:S04]  /*d8d0*/  UIADD3 UR4, UPT, UPT, UR40, 0x1, URZ ;  /* 0x0000000128047890 */ /* 0x000fe8000fffe0ff */
[----:B------:R-:W-:Y:S04]  /*d8e0*/  UISETP.NE.AND UP0, UPT, UR4, 0x4, UPT ;  /* 0x000000040400788c */ /* 0x000fe8000bf05270 */
[----:B------:R-:W-:Y:S01]  /*d8f0*/  USEL UR43, UR4, URZ, UP0 ;  /* 0x000000ff042b7287 */ /* 0x000fe20008000000 */
[----:B------:R1:W-:Y:S01]  /*d900*/  @P6 SYNCS.ARRIVE.TRANS64.RED.A1T0 RZ, [R14+URZ], RZ ;  /* 0x000000ff0eff69a7 */ /* 0x0003e200081004ff */
[----:B------:R-:W-:Y:S01]  /*d910*/  BSSY B1, `(.L_x_140) ;  /* 0x000001c000017945 */ /* 0x000fe20003800000 */
[----:B------:R-:W4:Y:S02]  /*d920*/  @P6 SYNCS.PHASECHK.TRANS64.TRYWAIT P0, [R6+URZ+0x40], R0 ;  /* 0x00004000060065a7 */ /* 0x000f2400080011ff */
[----:B----4-:R-:W-:Y:S01]  /*d930*/  @P6 SEL R81, RZ, 0x1, !P0 ;  /* 0x00000001ff516807 */ /* 0x010fe20004000000 */
        /* <DEDUP_REMOVED lines=10> */
[----:B------:R-:W-:Y:S04]  /*d9e0*/  SHF.L.U32 R5, R84, 0x1f, RZ ;  /* 0x0000001f54057819 */ /* 0x000fe800000006ff */
[----:B------:R-:W1:Y:S02]  /*d9f0*/  SYNCS.PHASECHK.TRANS64.TRYWAIT P0, [R6+URZ+0x40], R5 ;  /* 0x00004005060075a7 */ /* 0x000e6400080011ff */
[----:B-1----:R-:W-:Y:S05]  /*da00*/  @!P0 BRA `(.L_x_144) ;  /* 0x00000034003c8947 */ /* 0x002fea0003800000 */
.L_x_143:
[----:B------:R-:W-:Y:S05]  /*da10*/  BSYNC B0 ;  /* 0x0000000000007941 */ /* 0x000fea0003800000 */
.L_x_142:
[----:B------:R-:W-:Y:S01]  /*da20*/  ISETP.NE.AND P0, PT, R82, RZ, PT ;  /* 0x000000ff5200720c */ /* 0x000fe20003f05270 */
[----:B------:R-:W-:Y:S11]  /*da30*/  VIADD R80, R80, 0x1 ;  /* 0x0000000150507836 */ /* 0x000ff60000000000 */
[----:B------:R-:W-:Y:S01]  /*da40*/  @!UPT UIADD3 URZ, UPT, UPT, URZ, URZ, URZ ;  /* 0x000000fffffff290 */ /* 0x000fe2000fffe0ff */
[----:B------:R-:W4:Y:S04]  /*da50*/  @P0 LDS.128 R44, [R4] ;  /* 0x00000000042c0984 */ /* 0x000f280000000c00 */
[----:B------:R-:W1:Y:S04]  /*da60*/  @P0 LDS.128 R40, [R3+0x10] ;  /* 0x0000100003280984 */ /* 0x000e680000000c00 */
[----:B------:R-:W1:Y:S04]  /*da70*/  @P0 LDS.128 R32, [R2+0x20] ;  /* 0x0000200002200984 */ /* 0x000e680000000c00 */
[----:B------:R5:W1:Y:S01]  /*da80*/  @P0 LDS.128 R36, [R0+0x30] ;  /* 0x0000300000240984 */ /* 0x000a620000000c00 */
[C---:B------:R-:W-:Y:S04]  /*da90*/  ISETP.NE.AND P0, PT, R80.reuse, 0x4, PT ;  /* 0x000000045000780c */ /* 0x040fe80003f05270 */
[----:B------:R-:W-:Y:S02]  /*daa0*/  SEL R80, R80, RZ, P0 ;  /* 0x000000ff50507207 */ /* 0x000fe40000000000 */
[----:B-----5:R-:W-:Y:S04]  /*dab0*/  SEL R0, RZ, 0x1, P0 ;  /* 0x00000001ff007807 */ /* 0x020fe80000000000 */
[----:B------:R-:W-:Y:S02]  /*dac0*/  LOP3.LUT R84, R84, R0, RZ, 0x3c, !PT ;  /* 0x0000000054547212 */ /* 0x000fe400078e3cff */
.L_x_141:
[----:B------:R-:W-:Y:S05]  /*dad0*/  BSYNC B1 ;  /* 0x0000000000017941 */ /* 0x000fea0003800000 */
.L_x_140:
[----:B------:R-:W-:Y:S05]  /*dae0*/  VIADD R0, R25, 0x40 ;  /* 0x0000004019007836 */ /* 0x000fea0000000000 */
[----:B------:R-:W-:Y:S04]  /*daf0*/  SHF.R.U32.HI R0, RZ, 0x15, R0 ;  /* 0x00000015ff007819 */ /* 0x000fe80000011600 */
[----:B------:R-:W-:Y:S11]  /*db00*/  LOP3.LUT P0, RZ, R0, 0x3, R61, 0x48, !PT ;  /* 0x0000000300ff7812 */ /* 0x000ff6000780483d */
[----:B------:R-:W-:Y:S02]  /*db10*/  @!UPT UIADD3 URZ, UPT, UPT, URZ, URZ, URZ ;  /* 0x000000fffffff290 */ /* 0x000fe4000fffe0ff */
[----:B------:R-:W-:Y:S05]  /*db20*/  @!P0 BRA `(.L_x_145) ;  /* 0x0000000000408947 */ /* 0x000fea0003800000 */
[----:B------:R-:W1:Y:S01]  /*db30*/  LDCU.64 UR8, c[0x4][0x70] ;  /* 0x01000e00ff0877ac */ /* 0x000e620008000a00 */
[----:B------:R-:W-:Y:S01]  /*db40*/  MOV R3, 0x0 ;  /* 0x0000000000037802 */ /* 0x000fe20000000f00 */
[----:B------:R-:W-:Y:S02]  /*db50*/  HFMA2 R12, -RZ, RZ, 0, 5.9604644775390625e-08 ;  /* 0x00000001ff0c7431 */ /* 0x000fe400000001ff */
[----:B--2---:R-:W-:Y:S02]  /*db60*/  IMAD.MOV.U32 R8, RZ, RZ, 0x192 ;  /* 0x00000192ff087424 */ /* 0x004fe400078e00ff */
        /* <DEDUP_REMOVED lines=12> */
.L_x_145:
[----:B----4-:R-:W-:Y:S01]  /*dc30*/  LOP3.LUT R3, R44, 0xffffe000, RZ, 0xc0, !PT ;  /* 0xffffe0002c037812 */ /* 0x010fe200078ec0ff */
[----:B------:R-:W-:Y:S05]  /*dc40*/  WARPSYNC.ALL ;  /* 0x0000000000007948 */ /* 0x000fea0003800000 */
[----:B------:R-:W-:Y:S01]  /*dc50*/  R2UR UR4, R25 ;  /* 0x00000000190472ca */ /* 0x000fe200000e0000 */
[----:B------:R-:W-:Y:S01]  /*dc60*/  BSSY.RECONVERGENT B0, `(.L_x_146) ;  /* 0x0000062000007945 */ /* 0x000fe20003800200 */
[----:B-1----:R-:W-:Y:S02]  /*dc70*/  LOP3.LUT R20, R40, 0xffffe000, RZ, 0xc0, !PT ;  /* 0xffffe00028147812 */ /* 0x002fe400078ec0ff */
[----:B------:R-:W-:Y:S02]  /*dc80*/  LOP3.LUT R21, R41, 0xffffe000, RZ, 0xc0, !PT ;  /* 0xffffe00029157812 */ /* 0x000fe400078ec0ff */
[----:B------:R-:W-:Y:S02]  /*dc90*/  LOP3.LUT R26, R42, 0xffffe000, RZ, 0xc0, !PT ;  /* 0xffffe0002a1a7812 */ /* 0x000fe400078ec0ff */
[----:B------:R-:W-:Y:S02]  /*dca0*/  ISETP.NE.AND P6, PT, R77, RZ, PT ;  /* 0x000000ff4d00720c */ /* 0x000fe40003fc5270 */
[----:B------:R-:W-:Y:S03]  /*dcb0*/  ISETP.NE.AND P0, PT, R59, RZ, PT ;  /* 0x000000ff3b00720c */ /* 0x000fe60003f05270 */
[----:B--2---:R-:W1:Y:S02]  /*dcc0*/  LDTM.x16 R4, tmem[UR4+0x40] ;  /* 0x00004004000479ee */ /* 0x004e640008240000 */
        /* <DEDUP_REMOVED lines=27> */
[----:B------:R-:W-:Y:S01]  /*de80*/  STS.128 [R57], R28 ;  /* 0x0000001c39007388 */ /* 0x000fe20000000c00 */
        /* <DEDUP_REMOVED lines=50> */
[----:B------:R-:W-:Y:S01]  /*e1b0*/  UIADD3 UR4, UPT, UPT, UR49, 0x200, URZ ;  /* 0x0000020031047890 */ /* 0x000fe2000fffe0ff */
[----:B------:R-:W-:Y:S01]  /*e1c0*/  R2UR UR10, R74 ;  /* 0x000000004a0a72ca */ /* 0x000fe200000e0000 */
[----:B------:R-:W-:Y:S01]  /*e1d0*/  UIADD3 UR9, UPT, UPT, UR41, 0x40, URZ ;  /* 0x0000004029097890 */ /* 0x000fe2000fffe0ff */
        /* <DEDUP_REMOVED lines=9> */
[----:B-1----:R-:W-:Y:S04]  /*e270*/  DEPBAR.LE SB0, 0x1 ;  /* 0x000080400000791a */ /* 0x002fe80000000000 */
.L_x_147:
[----:B------:R-:W-:Y:S05]  /*e280*/  BSYNC.RECONVERGENT B0 ;  /* 0x0000000000007941 */ /* 0x000fea0003800200 */
.L_x_146:
        /* <DEDUP_REMOVED lines=21> */
.L_x_151:
[----:B------:R-:W-:Y:S05]  /*e3e0*/  BSYNC B0 ;  /* 0x0000000000007941 */ /* 0x000fea0003800000 */
.L_x_150:
        /* <DEDUP_REMOVED lines=11> */
.L_x_149:
[----:B------:R-:W-:Y:S05]  /*e4a0*/  BSYNC B1 ;  /* 0x0000000000017941 */ /* 0x000fea0003800000 */
.L_x_148:
        /* <DEDUP_REMOVED lines=21> */
.L_x_153:
        /* <DEDUP_REMOVED lines=98> */
.L_x_155:
[----:B------:R-:W-:Y:S05]  /*ec20*/  BSYNC.RECONVERGENT B0 ;  /* 0x0000000000007941 */ /* 0x000fea0003800200 */
.L_x_154:
        /* <DEDUP_REMOVED lines=21> */
.L_x_159:
[----:B------:R-:W-:Y:S05]  /*ed80*/  BSYNC B0 ;  /* 0x0000000000007941 */ /* 0x000fea0003800000 */
.L_x_158:
        /* <DEDUP_REMOVED lines=11> */
.L_x_157:
[----:B------:R-:W-:Y:S05]  /*ee40*/  BSYNC B1 ;  /* 0x0000000000017941 */ /* 0x000fea0003800000 */
.L_x_156:
        /* <DEDUP_REMOVED lines=21> */
.L_x_161:
        /* <DEDUP_REMOVED lines=77> */
[----:B------:R-:W-:Y:S01]  /*f470*/  @P6 SHF.L.U32 R2, R84, 0x1f, RZ ;  /* 0x0000001f54026819 */ /* 0x000fe200000006ff */
        /* <DEDUP_REMOVED lines=20> */
.L_x_163:
[----:B------:R-:W-:Y:S05]  /*f5c0*/  BSYNC.RECONVERGENT B0 ;  /* 0x0000000000007941 */ /* 0x000fea0003800200 */
.L_x_162:
        /* <DEDUP_REMOVED lines=18> */
[----:B------:R-:W-:Y:S04]  /*f6f0*/  SHF.L.U32 R84, R84, 0x1f, RZ ;  /* 0x0000001f54547819 */ /* 0x000fe800000006ff */
[----:B------:R-:W1:Y:S02]  /*f700*/  SYNCS.PHASECHK.TRANS64.TRYWAIT P0, [R0+URZ+0x40], R84 ;  /* 0x00004054000075a7 */ /* 0x000e6400080011ff */
[----:B-1----:R-:W-:Y:S05]  /*f710*/  @!P0 BRA `(.L_x_168) ;  /* 0x0000001800348947 */ /* 0x002fea0003800000 */
.L_x_167:
[----:B------:R-:W-:Y:S05]  /*f720*/  BSYNC B0 ;  /* 0x0000000000007941 */ /* 0x000fea0003800000 */
.L_x_166:
[----:B------:R-:W-:Y:S11]  /*f730*/  ISETP.NE.AND P0, PT, R82, RZ, PT ;  /* 0x000000ff5200720c */ /* 0x000ff60003f05270 */
[----:B------:R-:W-:Y:S02]  /*f740*/  @!UPT UIADD3 URZ, UPT, UPT, URZ, URZ, URZ ;  /* 0x000000fffffff290 */ /* 0x000fe4000fffe0ff */
[----:B------:R2:W4:Y:S04]  /*f750*/  @P0 LDS.128 R44, [R4] ;  /* 0x00000000042c0984 */ /* 0x0005280000000c00 */
[----:B------:R2:W1:Y:S04]  /*f760*/  @P0 LDS.128 R40, [R3+0x10] ;  /* 0x0000100003280984 */ /* 0x0004680000000c00 */
[----:B------:R2:W1:Y:S04]  /*f770*/  @P0 LDS.128 R32, [R2+0x20] ;  /* 0x0000200002200984 */ /* 0x0004680000000c00 */
[----:B------:R2:W1:Y:S02]  /*f780*/  @P0 LDS.128 R36, [R80+0x30] ;  /* 0x0000300050240984 */ /* 0x0004640000000c00 */
.L_x_165:
[----:B------:R-:W-:Y:S05]  /*f790*/  BSYNC B1 ;  /* 0x0000000000017941 */ /* 0x000fea0003800000 */
.L_x_164:
        /* <DEDUP_REMOVED lines=21> */
.L_x_169:
[----:B------:R-:W-:Y:S01]  /*f8f0*/  ISETP.NE.AND P0, PT, R59, RZ, PT ;  /* 0x000000ff3b00720c */ /* 0x000fe20003f05270 */
[----:B------:R-:W-:Y:S05]  /*f900*/  WARPSYNC.ALL ;  /* 0x0000000000007948 */ /* 0x000fea0003800000 */
[----:B------:R-:W-:Y:S01]  /*f910*/  R2UR UR4, R25 ;  /* 0x00000000190472ca */ /* 0x000fe200000e0000 */
[----:B------:R-:W-:Y:S01]  /*f920*/  VIADD R79, R79, 0xb0 ;  /* 0x000000b04f4f7836 */ /* 0x000fe20000000000 */
[----:B----4-:R-:W-:Y:S01]  /*f930*/  LOP3.LUT R0, R44, 0xffffe000, RZ, 0xc0, !PT ;  /* 0xffffe0002c007812 */ /* 0x010fe200078ec0ff */
[----:B------:R-:W-:Y:S01]  /*f940*/  BSSY.RECONVERGENT B0, `(.L_x_170) ;  /* 0x000005a000007945 */ /* 0x000fe20003800200 */
[----:B--2---:R-:W-:Y:S02]  /*f950*/  LOP3.LUT R2, R45, 0xffffe000, RZ, 0xc0, !PT ;  /* 0xffffe0002d027812 */ /* 0x004fe400078ec0ff */
[----:B------:R-:W-:Y:S02]  /*f960*/  LOP3.LUT R3, R46, 0xffffe000, RZ, 0xc0, !PT ;  /* 0xffffe0002e037812 */ /* 0x000fe400078ec0ff */
[----:B------:R-:W-:Y:S02]  /*f970*/  LOP3.LUT R20, R47, 0xffffe000, RZ, 0xc0, !PT ;  /* 0xffffe0002f147812 */ /* 0x000fe400078ec0ff */
[----:B------:R-:W-:Y:S02]  /*f980*/  LOP3.LUT R21, R40, 0xffffe000, RZ, 0xc0, !PT ;  /* 0xffffe00028157812 */ /* 0x000fe400078ec0ff */
[----:B------:R-:W-:Y:S01]  /*f990*/  LOP3.LUT R25, R41, 0xffffe000, RZ, 0xc0, !PT ;  /* 0xffffe00029197812 */ /* 0x000fe200078ec0ff */
[----:B------:R-:W1:Y:S01]  /*f9a0*/  LDTM.x16 R4, tmem[UR4+0x70] ;  /* 0x00007004000479ee */ /* 0x000e620008240000 */
[----:B------:R-:W-:Y:S01]  /*f9b0*/  LOP3.LUT R26, R42, 0xffffe000, RZ, 0xc0, !PT ;  /* 0xffffe0002a1a7812 */ /* 0x000fe200078ec0ff */
[----:B------:R-:W-:Y:S01]  /*f9c0*/  NOP ;  /* 0x0000000000007918 */ /* 0x000fe20000000000 */
[----:B------:R-:W-:Y:S02]  /*f9d0*/  LOP3.LUT R28, R43, 0xffffe000, RZ, 0xc0, !PT ;  /* 0xffffe0002b1c7812 */ /* 0x000fe400078ec0ff */
[----:B------:R-:W-:Y:S02]  /*f9e0*/  LOP3.LUT R79, R79, 0xfefffff8, RZ, 0xc0, !PT ;  /* 0xfefffff84f4f7812 */ /* 0x000fe400078ec0ff */
[----:B------:R-:W-:Y:S02]  /*f9f0*/  LOP3.LUT R29, R32, 0xffffe000, RZ, 0xc0, !PT ;  /* 0xffffe000201d7812 */ /* 0x000fe400078ec0ff */
[----:B------:R-:W-:Y:S01]  /*fa00*/  LOP3.LUT R30, R33, 0xffffe000, RZ, 0xc0, !PT ;  /* 0xffffe000211e7812 */ /* 0x000fe200078ec0ff */
[----:B-1----:R1:W-:Y:S01]  /*fa10*/  SYNCS.ARRIVE.TRANS64.RED.A1T0 RZ, [R79+URZ], RZ ;  /* 0x000000ff4fff79a7 */ /* 0x0023e200081004ff */
[----:B------:R-:W-:Y:S02]  /*fa20*/  LOP3.LUT R31, R34, 0xffffe000, RZ, 0xc0, !PT ;  /* 0xffffe000221f7812 */ /* 0x000fe400078ec0ff */
[----:B------:R-:W-:Y:S02]  /*fa30*/  LOP3.LUT R32, R35, 0xffffe000, RZ, 0xc0, !PT ;  /* 0xffffe00023207812 */ /* 0x000fe400078ec0ff */
[----:B------:R-:W-:Y:S02]  /*fa40*/  LOP3.LUT R33, R36, 0xffffe000, RZ, 0xc0, !PT ;  /* 0xffffe00024217812 */ /* 0x000fe400078ec0ff */
[----:B------:R-:W-:Y:S02]  /*fa50*/  LOP3.LUT R34, R37, 0xffffe000, RZ, 0xc0, !PT ;  /* 0xffffe00025227812 */ /* 0x000fe400078ec0ff */
[----:B------:R-:W-:Y:S02]  /*fa60*/  LOP3.LUT R35, R38, 0xffffe000, RZ, 0xc0, !PT ;  /* 0xffffe00026237812 */ /* 0x000fe400078ec0ff */
[----:B------:R-:W-:Y:S01]  /*fa70*/  LOP3.LUT R36, R39, 0xffffe000, RZ, 0xc0, !PT ;  /* 0xffffe00027247812 */ /* 0x000fe200078ec0ff */
[C---:B------:R-:W-:Y:S01]  /*fa80*/  FMUL R4, R24.reuse, R4 ;  /* 0x0000000418047220 */ /* 0x040fe20000400000 */
[C---:B------:R-:W-:Y:S01]  /*fa90*/  FMUL R5, R24.reuse, R5 ;  /* 0x0000000518057220 */ /* 0x040fe20000400000 */
[C---:B------:R-:W-:Y:S01]  /*faa0*/  FMUL R6, R24.reuse, R6 ;  /* 0x0000000618067220 */ /* 0x040fe20000400000 */
[C---:B------:R-:W-:Y:S01]  /*fab0*/  FMUL R7, R24.reuse, R7 ;  /* 0x0000000718077220 */ /* 0x040fe20000400000 */
[C---:B------:R-:W-:Y:S01]  /*fac0*/  FFMA R4, R27.reuse, R0, R4 ;  /* 0x000000001b047223 */ /* 0x040fe20000000004 */
[C---:B------:R-:W-:Y:S01]  /*fad0*/  FFMA R5, R27.reuse, R2, R5 ;  /* 0x000000021b057223 */ /* 0x040fe20000000005 */
[C---:B------:R-:W-:Y:S01]  /*fae0*/  FFMA R6, R27.reuse, R3, R6 ;  /* 0x000000031b067223 */ /* 0x040fe20000000006 */
[C---:B------:R-:W-:Y:S01]  /*faf0*/  FFMA R7, R27.reuse, R20, R7 ;  /* 0x000000141b077223 */ /* 0x040fe20000000007 */
[C---:B------:R-:W-:Y:S01]  /*fb00*/  FMUL R8, R24.reuse, R8 ;  /* 0x0000000818087220 */ /* 0x040fe20000400000 */
[C---:B------:R-:W-:Y:S01]  /*fb10*/  FMUL R9, R24.reuse, R9 ;  /* 0x0000000918097220 */ /* 0x040fe20000400000 */
[C---:B------:R-:W-:Y:S01]  /*fb20*/  FMUL R10, R24.reuse, R10 ;  /* 0x0000000a180a7220 */ /* 0x040fe20000400000 */
[C---:B------:R-:W-:Y:S01]  /*fb30*/  FMUL R11, R24.reuse, R11 ;  /* 0x0000000b180b7220 */ /* 0x040fe20000400000 */
[----:B------:R-:W-:Y:S01]  /*fb40*/  F2FP.TF32.F32.PACK_B R4, R4 ;  /* 0x00000004ff04723e */ /* 0x000fe200024050ff */
[C---:B------:R-:W-:Y:S01]  /*fb50*/  FFMA R8, R27.reuse, R21, R8 ;  /* 0x000000151b087223 */ /* 0x040fe20000000008 */
[----:B------:R-:W-:Y:S01]  /*fb60*/  F2FP.TF32.F32.PACK_B R5, R5 ;  /* 0x00000005ff05723e */ /* 0x000fe200024050ff */
[C---:B------:R-:W-:Y:S01]  /*fb70*/  FFMA R9, R27.reuse, R25, R9 ;  /* 0x000000191b097223 */ /* 0x040fe20000000009 */
[----:B------:R-:W-:Y:S01]  /*fb80*/  F2FP.TF32.F32.PACK_B R6, R6 ;  /* 0x00000006ff06723e */ /* 0x000fe200024050ff */
[C---:B------:R-:W-:Y:S01]  /*fb90*/  FFMA R10, R27.reuse, R26, R10 ;  /* 0x0000001a1b0a7223 */ /* 0x040fe2000000000a */
[----:B------:R-:W-:Y:S01]  /*fba0*/  F2FP.TF32.F32.PACK_B R7, R7 ;  /* 0x00000007ff07723e */ /* 0x000fe200024050ff */
[C---:B------:R-:W-:Y:S01]  /*fbb0*/  FFMA R11, R27.reuse, R28, R11 ;  /* 0x0000001c1b0b7223 */ /* 0x040fe2000000000b */
[C---:B------:R-:W-:Y:S01]  /*fbc0*/  FMUL R12, R24.reuse, R12 ;  /* 0x0000000c180c7220 */ /* 0x040fe20000400000 */
[----:B------:R-:W-:Y:S01]  /*fbd0*/  F2FP.TF32.F32.PACK_B R8, R8 ;  /* 0x00000008ff08723e */ /* 0x000fe200024050ff */
[C---:B------:R-:W-:Y:S01]  /*fbe0*/  FMUL R13, R24.reuse, R13 ;  /* 0x0000000d180d7220 */ /* 0x040fe20000400000 */
[----:B------:R1:W-:Y:S01]  /*fbf0*/  STS.128 [R57+0x6000], R4 ;  /* 0x0060000439007388 */ /* 0x0003e20000000c00 */
        /* <DEDUP_REMOVED lines=8> */
[C---:B------:R-:W-:Y:S01]  /*fc80*/  FFMA R15, R27.reuse, R32, R15 ;  /* 0x000000201b0f7223 */ /* 0x040fe2000000000f */
[C---:B------:R-:W-:Y:S01]  /*fc90*/  FMUL R16, R24.reuse, R16 ;  /* 0x0000001018107220 */ /* 0x040fe20000400000 */
[----:B------:R-:W-:Y:S01]  /*fca0*/  F2FP.TF32.F32.PACK_B R12, R12 ;  /* 0x0000000cff0c723e */ /* 0x000fe200024050ff */
[----:B------:R1:W-:Y:S01]  /*fcb0*/  STS.128 [R70+0x6010], R8 ;  /* 0x0060100846007388 */ /* 0x0003e20000000c00 */
[C---:B------:R-:W-:Y:S01]  /*fcc0*/  FMUL R17, R24.reuse, R17 ;  /* 0x0000001118117220 */ /* 0x040fe20000400000 */
[C---:B------:R-:W-:Y:S01]  /*fcd0*/  FMUL R18, R24.reuse, R18 ;  /* 0x0000001218127220 */ /* 0x040fe20000400000 */
[----:B------:R-:W-:Y:S01]  /*fce0*/  FMUL R19, R24, R19 ;  /* 0x0000001318137220 */ /* 0x000fe20000400000 */
[----:B------:R-:W-:Y:S01]  /*fcf0*/  F2FP.TF32.F32.PACK_B R13, R13 ;  /* 0x0000000dff0d723e */ /* 0x000fe200024050ff */
[C---:B------:R-:W-:Y:S01]  /*fd00*/  FFMA R16, R27.reuse, R33, R16 ;  /* 0x000000211b107223 */ /* 0x040fe20000000010 */
[----:B------:R-:W-:Y:S01]  /*fd10*/  F2FP.TF32.F32.PACK_B R14, R14 ;  /* 0x0000000eff0e723e */ /* 0x000fe200024050ff */
[C---:B------:R-:W-:Y:S01]  /*fd20*/  FFMA R17, R27.reuse, R34, R17 ;  /* 0x000000221b117223 */ /* 0x040fe20000000011 */
[----:B------:R-:W-:Y:S01]  /*fd30*/  F2FP.TF32.F32.PACK_B R15, R15 ;  /* 0x0000000fff0f723e */ /* 0x000fe200024050ff */
[C---:B------:R-:W-:Y:S01]  /*fd40*/  FFMA R18, R27.reuse, R35, R18 ;  /* 0x000000231b127223 */ /* 0x040fe20000000012 */
[----:B------:R-:W-:Y:S01]  /*fd50*/  FFMA R19, R27, R36, R19 ;  /* 0x000000241b137223 */ /* 0x000fe20000000013 */
[----:B------:R-:W-:Y:S02]  /*fd60*/  F2FP.TF32.F32.PACK_B R16, R16 ;  /* 0x00000010ff10723e */ /* 0x000fe400024050ff */
[----:B------:R1:W-:Y:S01]  /*fd70*/  STS.128 [R69+0x6020], R12 ;  /* 0x0060200c45007388 */ /* 0x0003e20000000c00 */
[----:B------:R-:W-:Y:S02]  /*fd80*/  F2FP.TF32.F32.PACK_B R17, R17 ;  /* 0x00000011ff11723e */ /* 0x000fe400024050ff */
        /* <DEDUP_REMOVED lines=21> */
.L_x_171:
[----:B------:R-:W-:Y:S05]  /*fee0*/  BSYNC.RECONVERGENT B0 ;  /* 0x0000000000007941 */ /* 0x000fea0003800200 */
.L_x_170:
[----:B------:R-:W-:Y:S01]  /*fef0*/  BAR.SYNC.DEFER_BLOCKING 0x1, 0x80 ;  /* 0x0042000000007b1d */ /* 0x000fe20000010000 */
[----:B------:R-:W-:Y:S01]  /*ff00*/  UISETP.NE.AND UP0, UPT, UR53, -0x8, UPT ;  /* 0xfffffff83500788c */ /* 0x000fe2000bf05270 */
[----:B------:R-:W-:Y:S08]  /*ff10*/  IADD3 R22, PT, PT, R22, 0x1, RZ ;  /* 0x0000000116167810 */ /* 0x000ff00007ffe0ff */
[----:B------:R-:W-:Y:S05]  /*ff20*/  BRA.U !UP0, `(.L_x_172) ;  /* 0x0000000108247547 */ /* 0x000fea000b800000 */
[----:B------:R-:W-:Y:S01]  /*ff30*/  ISETP.NE.AND P0, PT, R77, RZ, PT ;  /* 0x000000ff4d00720c */ /* 0x000fe20003f05270 */
[----:B------:R-:W-:Y:S01]  /*ff40*/  IMAD.U32 R0, RZ, RZ, UR50 ;  /* 0x00000032ff007e24 */ /* 0x000fe2000f8e00ff */
[----:B------:R-:W-:Y:S04]  /*ff50*/  UIADD3 UR4, UPT, UPT, UR50, 0x1, URZ ;  /* 0x0000000132047890 */ /* 0x000fe8000fffe0ff */
[----:B------:R-:W-:Y:S04]  /*ff60*/  UISETP.NE.AND UP0, UPT, UR4, 0x4, UPT ;  /* 0x000000040400788c */ /* 0x000fe8000bf05270 */
[----:B------:R-:W-:Y:S03]  /*ff70*/  USEL UR50, UR4, URZ, UP0 ;  /* 0x000000ff04327287 */ /* 0x000fe60008000000 */
[----:B------:R-:W-:Y:S05]  /*ff80*/  @P0 LEA R0, R0, UR49, 0x3 ;  /* 0x0000003100000c11 */ /* 0x000fea000f8e18ff */
[----:B------:R-:W-:Y:S05]  /*ff90*/  @P0 VIADD R0, R0, 0x60 ;  /* 0x0000006000000836 */ /* 0x000fea0000000000 */
[----:B------:R-:W-:Y:S04]  /*ffa0*/  @P0 PRMT R0, R83, 0x654, R0 ;  /* 0x0000065453000816 */ /* 0x000fe80000000000 */
[----:B------:R2:W-:Y:S03]  /*ffb0*/  @P0 SYNCS.ARRIVE.TRANS64.RED.A1T0 RZ, [R0+URZ], RZ ;  /* 0x000000ff00ff09a7 */ /* 0x0005e600081004ff */
.L_x_172:
[----:B------:R-:W-:Y:S01]  /*ffc0*/  R2UR UR6, R76 ;  /* 0x000000004c0672ca */ /* 0x000fe200000e0000 */
[----:B------:R-:W-:Y:S01]  /*ffd0*/  UIADD3 UR53, UPT, UPT, UR53, 0x8, URZ ;  /* 0x0000000835357890 */ /* 0x000fe2000fffe0ff */
[----:B------:R-:W-:Y:S02]  /*ffe0*/  R2UR UR5, R52 ;  /* 0x00000000340572ca */ /* 0x000fe400000e0000 */
[----:B------:R-:W-:Y:S02]  /*fff0*/  R2UR UR4, R53 ;  /* 0x00000000350472ca */ /* 0x000fe400000e0000 */
[----:B------:R-:W-:Y:S02]  /*10000*/  R2UR UR52, R71 ;  /* 0x00000000473472ca */ /* 0x000fe400000e0000 */
[C---:B------:R-:W-:Y:S02]  /*10010*/  ISETP.NE.AND P0, PT, R22.reuse, 0x2, PT ;  /* 0x000000021600780c */ /* 0x040fe40003f05270 */
[----:B------:R-:W-:Y:S02]  /*10020*/  LOP3.LUT R55, R55, 0x1, RZ, 0x3c, !PT ;  /* 0x0000000137377812 */ /* 0x000fe400078e3cff */
[----:B--2---:R-:W-:Y:S01]  /*10030*/  SEL R0, RZ, 0x1, P0 ;  /* 0x00000001ff007807 */ /* 0x004fe20000000000 */
[----:B------:R-:W-:Y:S01]  /*10040*/  UISETP.NE.AND UP0, UPT, UR6, URZ, UPT ;  /* 0x000000ff0600728c */ /* 0x000fe2000bf05270 */
[----:B------:R-:W-:Y:S01]  /*10050*/  SEL R22, R22, RZ, P0 ;  /* 0x000000ff16167207 */ /* 0x000fe20000000000 */
[----:B------:R-:W-:Y:S01]  /*10060*/  UIADD3 UR21, UPT, UPT, UR36, UR5, URZ ;  /* 0x0000000524157290 */ /* 0x000fe2000fffe0ff */
[----:B------:R-:W-:Y:S01]  /*10070*/  LOP3.LUT R56, R56, R0, RZ, 0x3c, !PT ;  /* 0x0000000038387212 */ /* 0x000fe200078e3cff */
[----:B------:R-:W-:Y:S05]  /*10080*/  UIADD3 UR51, UPT, UPT, UR37, UR4, URZ ;  /* 0x0000000425337290 */ /* 0x000fea000fffe0ff */
[----:B------:R-:W-:Y:S07]  /*10090*/  BRA.U UP0, `(.L_x_173) ;  /* 0xffffffa100e07547 */ /* 0x000fee000b83ffff */
[----:B------:R-:W-:-:S13]  /*100a0*/  R2UR UR4, R68 ;  /* 0x00000000440472ca */ /* 0x000fda00000e0000 */
[----:B------:R-:W-:-:S09]  /*100b0*/  UISETP.NE.AND UP0, UPT, UR4, URZ, UPT ;  /* 0x000000ff0400728c */ /* 0x000fd2000bf05270 */
[----:B------:R-:W-:Y:S05]  /*100c0*/  BRA.U !UP0, `(.L_x_174) ;  /* 0x0000000108487547 */ /* 0x000fea000b800000 */
[----:B------:R-:W2:Y:S02]  /*100d0*/  LDCU.64 UR4, c[0x0][0x890] ;  /* 0x00011200ff0477ac */ /* 0x000ea40008000a00 */
[----:B--2---:R-:W-:-:S04]  /*100e0*/  UISETP.NE.U32.AND UP0, UPT, UR4, URZ, UPT ;  /* 0x000000ff0400728c */ /* 0x004fc8000bf05070 */
[----:B------:R-:W-:-:S09]  /*100f0*/  UISETP.NE.AND.EX UP0, UPT, UR5, URZ, UPT, UP0 ;  /* 0x000000ff0500728c */ /* 0x000fd2000bf05300 */
[----:B------:R-:W-:Y:S05]  /*10100*/  BRA.U UP0, `(.L_x_175) ;  /* 0x00000001000c7547 */ /* 0x000fea000b800000 */
[----:B------:R-:W-:-:S13]  /*10110*/  FSETP.NEU.AND P0, PT, R27, RZ, PT ;  /* 0x000000ff1b00720b */ /* 0x000fda0003f0d000 */
[----:B------:R-:W-:Y:S05]  /*10120*/  @!P0 EXIT ;  /* 0x000000000000894d */ /* 0x000fea0003800000 */
[----:B------:R-:W-:Y:S05]  /*10130*/  BRA `(.L_x_174) ;  /* 0x00000000002c7947 */ /* 0x000fea0003800000 */
.L_x_175:
[----:B------:R-:W-:Y:S01]  /*10140*/  ISETP.NE.AND P0, PT, R75, RZ, PT ;  /* 0x000000ff4b00720c */ /* 0x000fe20003f05270 */
[----:B------:R-:W-:-:S12]  /*10150*/  BSSY.RECONVERGENT B0, `(.L_x_174) ;  /* 0x0000009000007945 */ /* 0x000fd80003800200 */
[----:B------:R-:W-:Y:S05]  /*10160*/  @P0 BRA `(.L_x_176) ;  /* 0x0000000000140947 */ /* 0x000fea0003800000 */
[----:B------:R-:W2:Y:S02]  /*10170*/  LDCU.64 UR4, c[0x0][0x888] ;  /* 0x00011100ff0477ac */ /* 0x000ea40008000a00 */
[----:B--2---:R-:W-:-:S04]  /*10180*/  ISETP.NE.U32.AND P0, PT, RZ, UR4, PT ;  /* 0x00000004ff007c0c */ /* 0x004fc8000bf05070 */
[----:B------:R-:W-:-:S13]  /*10190*/  ISETP.NE.AND.EX P0, PT, RZ, UR5, PT, P0 ;  /* 0x00000005ff007c0c */ /* 0x000fda000bf05300 */
[----:B------:R-:W-:Y:S05]  /*101a0*/  @!P0 EXIT ;  /* 0x000000000000894d */ /* 0x000fea0003800000 */
[----:B------:R-:W-:Y:S05]  /*101b0*/  BRA `(.L_x_177) ;  /* 0x0000000000087947 */ /* 0x000fea0003800000 */
.L_x_176:
[----:B------:R-:W-:-:S13]  /*101c0*/  FSETP.NEU.AND P0, PT, R27, RZ, PT ;  /* 0x000000ff1b00720b */ /* 0x000fda0003f0d000 */
[----:B------:R-:W-:Y:S05]  /*101d0*/  @!P0 EXIT ;  /* 0x000000000000894d */ /* 0x000fea0003800000 */
.L_x_177:
[----:B------:R-:W-:Y:S05]  /*101e0*/  BSYNC.RECONVERGENT B0 ;  /* 0x0000000000007941 */ /* 0x000fea0003800200 */
.L_x_174:
[----:B------:R-:W2:Y:S01]  /*101f0*/  S2UR UR5, SR_CgaCtaId ;  /* 0x00000000000579c3 */ /* 0x000ea20000008800 */
[----:B------:R-:W-:Y:S01]  /*10200*/  ULEA UR4, UR50, UR49, 0x3 ;  /* 0x0000003132047291 */ /* 0x000fe2000f8e18ff */
[----:B------:R-:W-:-:S04]  /*10210*/  DEPBAR.LE SB0, 0x0 ;  /* 0x000080000000791a */ /* 0x000fc80000000000 */
[----:B------:R-:W-:-:S04]  /*10220*/  UIADD3 UR4, UPT, UPT, UR4, 0x60, URZ ;  /* 0x0000006004047890 */ /* 0x000fc8000fffe0ff */
[----:B--2---:R-:W-:-:S09]  /*10230*/  UPRMT UR4, UR5, 0x654, UR4 ;  /* 0x0000065405047896 */ /* 0x004fd20008000004 */
[----:B------:R-:W-:Y:S01]  /*10240*/  SYNCS.ARRIVE.TRANS64.RED.A1T0 RZ, [UR4], RZ ;  /* 0x000000ffffff79a7 */ /* 0x000fe20008100404 */
[----:B------:R-:W-:Y:S05]  /*10250*/  EXIT ;  /* 0x000000000000794d */ /* 0x000fea0003800000 */
.L_x_24:
[----:B--2---:R2:W4:Y:S02]  /*10260*/  SYNCS.PHASECHK.TRANS64.TRYWAIT P0, [R3+URZ+0x20], R6 ;  /* 0x00002006030075a7 */ /* 0x00452400080011ff */
[----:B----4-:R-:W-:Y:S05]  /*10270*/  @!P0 NANOSLEEP.SYNCS 0x989680 ;  /* 0x009896800000895d */ /* 0x010fea0003900000 */
[----:B------:R-:W4:Y:S02]  /*10280*/  @!P0 SYNCS.PHASECHK.TRANS64 P0, [R3+URZ+0x20], R6 ;  /* 0x00002006030085a7 */ /* 0x000f2400080010ff */
[----:B----4-:R-:W-:Y:S05]  /*10290*/  @!P0 BRA `(.L_x_24) ;  /* 0xfffffffc00f08947 */ /* 0x010fea000383ffff */
[----:B------:R-:W-:Y:S05]  /*102a0*/  BRA `(.L_x_23) ;  /* 0xffffff2800307947 */ /* 0x000fea000383ffff */
.L_x_31:
[----:B-1----:R1:W2:Y:S02]  /*102b0*/  SYNCS.PHASECHK.TRANS64.TRYWAIT P0, [R3+URZ+0x20], R40 ;  /* 0x00002028030075a7 */ /* 0x0022a400080011ff */
[----:B--2---:R-:W-:Y:S05]  /*102c0*/  @!P0 NANOSLEEP.SYNCS 0x989680 ;  /* 0x009896800000895d */ /* 0x004fea0003900000 */
[----:B------:R-:W2:Y:S02]  /*102d0*/  @!P0 SYNCS.PHASECHK.TRANS64 P0, [R3+URZ+0x20], R40 ;  /* 0x00002028030085a7 */ /* 0x000ea400080010ff */
[----:B--2---:R-:W-:Y:S05]  /*102e0*/  @!P0 BRA `(.L_x_31) ;  /* 0xfffffffc00f08947 */ /* 0x004fea000383ffff */
[----:B------:R-:W-:Y:S05]  /*102f0*/  BRA `(.L_x_30) ;  /* 0xffffff4c00c87947 */ /* 0x000fea000383ffff */
.L_x_36:
[----:B---3--:R3:W4:Y:S02]  /*10300*/  SYNCS.PHASECHK.TRANS64.TRYWAIT P0, [R4+URZ+0x90], R0 ;  /* 0x00009000040075a7 */ /* 0x00872400080011ff */
[----:B----4-:R-:W-:Y:S05]  /*10310*/  @!P0 NANOSLEEP.SYNCS 0x989680 ;  /* 0x009896800000895d */ /* 0x010fea0003900000 */
[----:B------:R-:W4:Y:S02]  /*10320*/  @!P0 SYNCS.PHASECHK.TRANS64 P0, [R4+URZ+0x90], R0 ;  /* 0x00009000040085a7 */ /* 0x000f2400080010ff */
[----:B----4-:R-:W-:Y:S05]  /*10330*/  @!P0 BRA `(.L_x_36) ;  /* 0xfffffffc00f08947 */ /* 0x010fea000383ffff */
[----:B------:R-:W-:Y:S05]  /*10340*/  BRA `(.L_x_178) ;  /* 0xffffff6000dc7947 */ /* 0x000fea000383ffff */
.L_x_40:
[----:B-1----:R1:W3:Y:S02]  /*10350*/  SYNCS.PHASECHK.TRANS64.TRYWAIT P0, [R2+URZ], R0 ;  /* 0x00000000020075a7 */ /* 0x0022e400080011ff */
[----:B---3--:R-:W-:Y:S05]  /*10360*/  @!P0 NANOSLEEP.SYNCS 0x989680 ;  /* 0x009896800000895d */ /* 0x008fea0003900000 */
[----:B------:R-:W3:Y:S02]  /*10370*/  @!P0 SYNCS.PHASECHK.TRANS64 P0, [R2+URZ], R0 ;  /* 0x00000000020085a7 */ /* 0x000ee400080010ff */
[----:B---3--:R-:W-:Y:S05]  /*10380*/  @!P0 BRA `(.L_x_40) ;  /* 0xfffffffc00f08947 */ /* 0x008fea000383ffff */
[----:B------:R-:W-:Y:S05]  /*10390*/  BRA `(.L_x_179) ;  /* 0xffffff6800d07947 */ /* 0x000fea000383ffff */
.L_x_41:
[----:B-1----:R1:W3:Y:S02]  /*103a0*/  SYNCS.PHASECHK.TRANS64.TRYWAIT P0, [R5+URZ], R6 ;  /* 0x00000006050075a7 */ /* 0x0022e400080011ff */
[----:B---3--:R-:W-:Y:S05]  /*103b0*/  @!P0 NANOSLEEP.SYNCS 0x989680 ;  /* 0x009896800000895d */ /* 0x008fea0003900000 */
[----:B------:R-:W3:Y:S02]  /*103c0*/  @!P0 SYNCS.PHASECHK.TRANS64 P0, [R5+URZ], R6 ;  /* 0x00000006050085a7 */ /* 0x000ee400080010ff */
[----:B---3--:R-:W-:Y:S05]  /*103d0*/  @!P0 BRA `(.L_x_41) ;  /* 0xfffffffc00f08947 */ /* 0x008fea000383ffff */
[----:B------:R-:W-:Y:S05]  /*103e0*/  BRA `(.L_x_180) ;  /* 0xffffff6800e07947 */ /* 0x000fea000383ffff */
.L_x_42:
[----:B-1----:R1:W3:Y:S02]  /*103f0*/  SYNCS.PHASECHK.TRANS64.TRYWAIT P0, [R2+URZ], R3 ;  /* 0x00000003020075a7 */ /* 0x0022e400080011ff */
[----:B---3--:R-:W-:Y:S05]  /*10400*/  @!P0 NANOSLEEP.SYNCS 0x989680 ;  /* 0x009896800000895d */ /* 0x008fea0003900000 */
[----:B------:R-:W3:Y:S02]  /*10410*/  @!P0 SYNCS.PHASECHK.TRANS64 P0, [R2+URZ], R3 ;  /* 0x00000003020085a7 */ /* 0x000ee400080010ff */
[----:B---3--:R-:W-:Y:S05]  /*10420*/  @!P0 BRA `(.L_x_42) ;  /* 0xfffffffc00f08947 */ /* 0x008fea000383ffff */
[----:B------:R-:W-:Y:S05]  /*10430*/  BRA `(.L_x_181) ;  /* 0xffffff6800e87947 */ /* 0x000fea000383ffff */
.L_x_45:
[----:B------:R-:W-:-:S07]  /*10440*/  MOV R4, UR4 ;  /* 0x0000000400047c02 */ /* 0x000fce0008000f00 */
.L_x_182:
[----:B--2---:R2:W3:Y:S02]  /*10450*/  SYNCS.PHASECHK.TRANS64.TRYWAIT P1, [R4+URZ+0x98], R6 ;  /* 0x00009806040075a7 */ /* 0x0044e400080211ff */
[----:B---3--:R-:W-:Y:S05]  /*10460*/  @!P1 NANOSLEEP.SYNCS 0x989680 ;  /* 0x009896800000995d */ /* 0x008fea0003900000 */
[----:B------:R-:W3:Y:S02]  /*10470*/  @!P1 SYNCS.PHASECHK.TRANS64 P1, [R4+URZ+0x98], R6 ;  /* 0x00009806040095a7 */ /* 0x000ee400080210ff */
[----:B---3--:R-:W-:Y:S05]  /*10480*/  @!P1 BRA `(.L_x_182) ;  /* 0xfffffffc00f09947 */ /* 0x008fea000383ffff */
[----:B------:R-:W-:Y:S05]  /*10490*/  BRA `(.L_x_183) ;  /* 0xffffff6c003c7947 */ /* 0x000fea000383ffff */
.L_x_46:
[----:B--2---:R-:W-:-:S07]  /*104a0*/  MOV R4, UR4 ;  /* 0x0000000400047c02 */ /* 0x004fce0008000f00 */
.L_x_184:
[----:B--2---:R2:W3:Y:S02]  /*104b0*/  SYNCS.PHASECHK.TRANS64.TRYWAIT P1, [R4+URZ+0x90], R5 ;  /* 0x00009005040075a7 */ /* 0x0044e400080211ff */
[----:B---3--:R-:W-:Y:S05]  /*104c0*/  @!P1 NANOSLEEP.SYNCS 0x989680 ;  /* 0x009896800000995d */ /* 0x008fea0003900000 */
[----:B------:R-:W3:Y:S02]  /*104d0*/  @!P1 SYNCS.PHASECHK.TRANS64 P1, [R4+URZ+0x90], R5 ;  /* 0x00009005040095a7 */ /* 0x000ee400080210ff */
[----:B---3--:R-:W-:Y:S05]  /*104e0*/  @!P1 BRA `(.L_x_184) ;  /* 0xfffffffc00f09947 */ /* 0x008fea000383ffff */
[----:B------:R-:W-:Y:S05]  /*104f0*/  BRA `(.L_x_185) ;  /* 0xffffff6c00447947 */ /* 0x000fea000383ffff */
.L_x_56:
[----:B--2---:R-:W-:-:S04]  /*10500*/  MOV R5, UR5 ;  /* 0x0000000500057c02 */ /* 0x004fc80008000f00 */
[----:B------:R2:W3:Y:S03]  /*10510*/  SYNCS.PHASECHK.TRANS64.TRYWAIT P0, [R5+URZ+0x8], R6 ;  /* 0x00000806050075a7 */ /* 0x0004e600080011ff */
[----:B---3--:R-:W-:Y:S05]  /*10520*/  @!P0 NANOSLEEP.SYNCS 0x989680 ;  /* 0x009896800000895d */ /* 0x008fea0003900000 */
[----:B------:R-:W3:Y:S02]  /*10530*/  @!P0 SYNCS.PHASECHK.TRANS64 P0, [R5+URZ+0x8], R6 ;  /* 0x00000806050085a7 */ /* 0x000ee400080010ff */
[----:B---3--:R-:W-:Y:S05]  /*10540*/  @!P0 BRA `(.L_x_56) ;  /* 0xfffffffc00ec8947 */ /* 0x008fea000383ffff */
[----:B------:R-:W-:Y:S05]  /*10550*/  BRA `(.L_x_55) ;  /* 0xffffff7000107947 */ /* 0x000fea000383ffff */
.L_x_58:
[----:B------:R-:W-:Y:S01]  /*10560*/  BSSY B0, `(.L_x_186) ;  /* 0x0000006000007945 */ /* 0x000fe20003800000 */
[----:B------:R-:W-:-:S07]  /*10570*/  MOV R15, 0xffffffff ;  /* 0xffffffff000f7802 */ /* 0x000fce0000000f00 */
[----:B-12--5:R-:W-:Y:S05]  /*10580*/  WARPSYNC.COLLECTIVE R15, `(.L_x_187) ;  /* 0x000000000f0c7348 */ /* 0x026fea0003c00000 */
[----:B------:R-:W-:Y:S02]  /*10590*/  ELECT P6, UR79, PT ;  /* 0x00000000004f782f */ /* 0x000fe400038c0000 */
[----:B------:R-:W-:Y:S01]  /*105a0*/  MOV R14, UR79 ;  /* 0x0000004f000e7c02 */ /* 0x000fe20008000f00 */
[----:B-12--5:R-:W-:Y:S10]  /*105b0*/  ENDCOLLECTIVE ;  /* 0x000000000000791b */ /* 0x026ff40003800000 */
.L_x_187:
[----:B------:R-:W-:Y:S05]  /*105c0*/  BSYNC B0 ;  /* 0x0000000000007941 */ /* 0x000fea0003800000 */
.L_x_186:
[----:B------:R-:W-:Y:S05]  /*105d0*/  BRA `(.L_x_188) ;  /* 0xffffff7000407947 */ /* 0x000fea000383ffff */
.L_x_60:
[----:B--2---:R-:W-:-:S04]  /*105e0*/  MOV R0, UR5 ;  /* 0x0000000500007c02 */ /* 0x004fc80008000f00 */
[----:B------:R2:W3:Y:S03]  /*105f0*/  SYNCS.PHASECHK.TRANS64.TRYWAIT P0, [R0+URZ+0x8], R4 ;  /* 0x00000804000075a7 */ /* 0x0004e600080011ff */
[----:B---3--:R-:W-:Y:S05]  /*10600*/  @!P0 NANOSLEEP.SYNCS 0x989680 ;  /* 0x009896800000895d */ /* 0x008fea0003900000 */
[----:B------:R-:W3:Y:S02]  /*10610*/  @!P0 SYNCS.PHASECHK.TRANS64 P0, [R0+URZ+0x8], R4 ;  /* 0x00000804000085a7 */ /* 0x000ee400080010ff */
[----:B---3--:R-:W-:Y:S05]  /*10620*/  @!P0 BRA `(.L_x_60) ;  /* 0xfffffffc00ec8947 */ /* 0x008fea000383ffff */
[----:B------:R-:W-:Y:S05]  /*10630*/  BRA `(.L_x_59) ;  /* 0xffffff7000447947 */ /* 0x000fea000383ffff */
.L_x_61:
[----:B------:R-:W-:-:S07]  /*10640*/  MOV R4, UR22 ;  /* 0x0000001600047c02 */ /* 0x000fce0008000f00 */
.L_x_189:
[----:B-1----:R1:W2:Y:S02]  /*10650*/  SYNCS.PHASECHK.TRANS64.TRYWAIT P0, [R4+URZ+0x90], R5 ;  /* 0x00009005040075a7 */ /* 0x0022a400080011ff */
[----:B--2---:R-:W-:Y:S05]  /*10660*/  @!P0 NANOSLEEP.SYNCS 0x989680 ;  /* 0x009896800000895d */ /* 0x004fea0003900000 */
[----:B------:R-:W2:Y:S02]  /*10670*/  @!P0 SYNCS.PHASECHK.TRANS64 P0, [R4+URZ+0x90], R5 ;  /* 0x00009005040085a7 */ /* 0x000ea400080010ff */
[----:B--2---:R-:W-:Y:S05]  /*10680*/  @!P0 BRA `(.L_x_189) ;  /* 0xfffffffc00f08947 */ /* 0x004fea000383ffff */
[----:B------:R-:W-:Y:S05]  /*10690*/  BRA `(.L_x_190) ;  /* 0xffffff74005c7947 */ /* 0x000fea000383ffff */
.L_x_63:
[----:B------:R-:W-:-:S07]  /*106a0*/  MOV R4, UR27 ;  /* 0x0000001b00047c02 */ /* 0x000fce0008000f00 */
.L_x_191:
[----:B-1----:R1:W2:Y:S02]  /*106b0*/  SYNCS.PHASECHK.TRANS64.TRYWAIT P0, [R4+URZ+0xb0], R5 ;  /* 0x0000b005040075a7 */ /* 0x0022a400080011ff */
[----:B--2---:R-:W-:Y:S05]  /*106c0*/  @!P0 NANOSLEEP.SYNCS 0x989680 ;  /* 0x009896800000895d */ /* 0x004fea0003900000 */
[----:B------:R-:W2:Y:S02]  /*106d0*/  @!P0 SYNCS.PHASECHK.TRANS64 P0, [R4+URZ+0xb0], R5 ;  /* 0x0000b005040085a7 */ /* 0x000ea400080010ff */
[----:B--2---:R-:W-:Y:S05]  /*106e0*/  @!P0 BRA `(.L_x_191) ;  /* 0xfffffffc00f08947 */ /* 0x004fea000383ffff */
[----:B------:R-:W-:Y:S05]  /*106f0*/  BRA `(.L_x_62) ;  /* 0xffffff74007c7947 */ /* 0x000fea000383ffff */
.L_x_67:
[----:B-1----:R-:W-:Y:S07]  /*10700*/  MOV R4, UR20 ;  /* 0x0000001400047c02 */ /* 0x002fee0008000f00 */
.L_x_192:
[----:B-1----:R1:W2:Y:S02]  /*10710*/  SYNCS.PHASECHK.TRANS64.TRYWAIT P0, [R4+URZ], R6 ;  /* 0x00000006040075a7 */ /* 0x0022a400080011ff */
[----:B--2---:R-:W-:Y:S05]  /*10720*/  @!P0 NANOSLEEP.SYNCS 0x989680 ;  /* 0x009896800000895d */ /* 0x004fea0003900000 */
[----:B------:R-:W2:Y:S02]  /*10730*/  @!P0 SYNCS.PHASECHK.TRANS64 P0, [R4+URZ], R6 ;  /* 0x00000006040085a7 */ /* 0x000ea400080010ff */
[----:B--2---:R-:W-:Y:S05]  /*10740*/  @!P0 BRA `(.L_x_192) ;  /* 0xfffffffc00f08947 */ /* 0x004fea000383ffff */
[----:B------:R-:W-:Y:S05]  /*10750*/  BRA `(.L_x_66) ;  /* 0xffffff7400a07947 */ /* 0x000fea000383ffff */
.L_x_71:
[----:B--2---:R-:W-:-:S07]  /*10760*/  MOV R2, UR4 ;  /* 0x0000000400027c02 */ /* 0x004fce0008000f00 */
.L_x_193:
[----:B--2---:R2:W3:Y:S02]  /*10770*/  SYNCS.PHASECHK.TRANS64.TRYWAIT P0, [R2+URZ], R3 ;  /* 0x00000003020075a7 */ /* 0x0044e400080011ff */
[----:B---3--:R-:W-:Y:S05]  /*10780*/  @!P0 NANOSLEEP.SYNCS 0x989680 ;  /* 0x009896800000895d */ /* 0x008fea0003900000 */
[----:B------:R-:W3:Y:S02]  /*10790*/  @!P0 SYNCS.PHASECHK.TRANS64 P0, [R2+URZ], R3 ;  /* 0x00000003020085a7 */ /* 0x000ee400080010ff */
[----:B---3--:R-:W-:Y:S05]  /*107a0*/  @!P0 BRA `(.L_x_193) ;  /* 0xfffffffc00f08947 */ /* 0x008fea000383ffff */
[----:B------:R-:W-:Y:S05]  /*107b0*/  BRA `(.L_x_194) ;  /* 0xffffff7c00087947 */ /* 0x000fea000383ffff */
.L_x_74:
[----:B------:R-:W-:-:S07]  /*107c0*/  MOV R2, UR22 ;  /* 0x0000001600027c02 */ /* 0x000fce0008000f00 */
.L_x_195:
[----:B--2---:R2:W3:Y:S02]  /*107d0*/  SYNCS.PHASECHK.TRANS64.TRYWAIT P1, [R2+URZ+0xc0], R3 ;  /* 0x0000c003020075a7 */ /* 0x0044e400080211ff */
[----:B---3--:R-:W-:Y:S05]  /*107e0*/  @!P1 NANOSLEEP.SYNCS 0x989680 ;  /* 0x009896800000995d */ /* 0x008fea0003900000 */
[----:B------:R-:W3:Y:S02]  /*107f0*/  @!P1 SYNCS.PHASECHK.TRANS64 P1, [R2+URZ+0xc0], R3 ;  /* 0x0000c003020095a7 */ /* 0x000ee400080210ff */
[----:B---3--:R-:W-:Y:S05]  /*10800*/  @!P1 BRA `(.L_x_195) ;  /* 0xfffffffc00f09947 */ /* 0x008fea000383ffff */
[----:B------:R-:W-:Y:S05]  /*10810*/  BRA `(.L_x_196) ;  /* 0xffffff7c00547947 */ /* 0x000fea000383ffff */
.L_x_79:
[----:B------:R-:W-:Y:S07]  /*10820*/  MOV R2, UR31 ;  /* 0x0000001f00027c02 */ /* 0x000fee0008000f00 */
.L_x_197:
[----:B-1----:R1:W2:Y:S02]  /*10830*/  SYNCS.PHASECHK.TRANS64.TRYWAIT P0, [R2+URZ+0x90], R3 ;  /* 0x00009003020075a7 */ /* 0x0022a400080011ff */
[----:B--2---:R-:W-:Y:S05]  /*10840*/  @!P0 NANOSLEEP.SYNCS 0x989680 ;  /* 0x009896800000895d */ /* 0x004fea0003900000 */
[----:B------:R-:W2:Y:S02]  /*10850*/  @!P0 SYNCS.PHASECHK.TRANS64 P0, [R2+URZ+0x90], R3 ;  /* 0x00009003020085a7 */ /* 0x000ea400080010ff */
[----:B--2---:R-:W-:Y:S05]  /*10860*/  @!P0 BRA `(.L_x_197) ;  /* 0xfffffffc00f08947 */ /* 0x004fea000383ffff */
[----:B------:R-:W-:Y:S05]  /*10870*/  BRA `(.L_x_198) ;  /* 0xffffff8000a47947 */ /* 0x000fea000383ffff */
.L_x_82:
[----:B------:R-:W-:Y:S07]  /*10880*/  MOV R2, UR31 ;  /* 0x0000001f00027c02 */ /* 0x000fee0008000f00 */
.L_x_199:
[----:B-1----:R1:W2:Y:S02]  /*10890*/  SYNCS.PHASECHK.TRANS64.TRYWAIT P2, [R2+URZ+0x88], R3 ;  /* 0x00008803020075a7 */ /* 0x0022a400080411ff */
[----:B--2---:R-:W-:Y:S05]  /*108a0*/  @!P2 NANOSLEEP.SYNCS 0x989680 ;  /* 0x009896800000a95d */ /* 0x004fea0003900000 */
[----:B------:R-:W2:Y:S02]  /*108b0*/  @!P2 SYNCS.PHASECHK.TRANS64 P2, [R2+URZ+0x88], R3 ;  /* 0x000088030200a5a7 */ /* 0x000ea400080410ff */
[----:B--2---:R-:W-:Y:S05]  /*108c0*/  @!P2 BRA `(.L_x_199) ;  /* 0xfffffffc00f0a947 */ /* 0x004fea000383ffff */
[----:B------:R-:W-:Y:S05]  /*108d0*/  BRA `(.L_x_81) ;  /* 0xffffff88000c7947 */ /* 0x000fea000383ffff */
.L_x_85:
[----:B-1----:R-:W-:Y:S07]  /*108e0*/  MOV R2, UR31 ;  /* 0x0000001f00027c02 */ /* 0x002fee0008000f00 */
.L_x_200:
[----:B-1----:R1:W2:Y:S02]  /*108f0*/  SYNCS.PHASECHK.TRANS64.TRYWAIT P1, [R2+URZ+0x60], R9 ;  /* 0x00006009020075a7 */ /* 0x0022a400080211ff */
[----:B--2---:R-:W-:Y:S05]  /*10900*/  @!P1 NANOSLEEP.SYNCS 0x989680 ;  /* 0x009896800000995d */ /* 0x004fea0003900000 */
[----:B------:R-:W2:Y:S02]  /*10910*/  @!P1 SYNCS.PHASECHK.TRANS64 P1, [R2+URZ+0x60], R9 ;  /* 0x00006009020095a7 */ /* 0x000ea400080210ff */
[----:B--2---:R-:W-:Y:S05]  /*10920*/  @!P1 BRA `(.L_x_200) ;  /* 0xfffffffc00f09947 */ /* 0x004fea000383ffff */
[----:B------:R-:W-:Y:S05]  /*10930*/  BRA `(.L_x_201) ;  /* 0xffffff88009c7947 */ /* 0x000fea000383ffff */
.L_x_86:
[----:B------:R-:W-:Y:S07]  /*10940*/  MOV R2, UR31 ;  /* 0x0000001f00027c02 */ /* 0x000fee0008000f00 */
.L_x_202:
[----:B-1----:R1:W2:Y:S02]  /*10950*/  SYNCS.PHASECHK.TRANS64.TRYWAIT P1, [R2+URZ+0x68], R9 ;  /* 0x00006809020075a7 */ /* 0x0022a400080211ff */
[----:B--2---:R-:W-:Y:S05]  /*10960*/  @!P1 NANOSLEEP.SYNCS 0x989680 ;  /* 0x009896800000995d */ /* 0x004fea0003900000 */
[----:B------:R-:W2:Y:S02]  /*10970*/  @!P1 SYNCS.PHASECHK.TRANS64 P1, [R2+URZ+0x68], R9 ;  /* 0x00006809020095a7 */ /* 0x000ea400080210ff */
[----:B--2---:R-:W-:Y:S05]  /*10980*/  @!P1 BRA `(.L_x_202) ;  /* 0xfffffffc00f09947 */ /* 0x004fea000383ffff */
[----:B------:R-:W-:Y:S05]  /*10990*/  BRA `(.L_x_203) ;  /* 0xffffff8800d47947 */ /* 0x000fea000383ffff */
.L_x_87:
[----:B------:R-:W-:Y:S07]  /*109a0*/  MOV R2, UR31 ;  /* 0x0000001f00027c02 */ /* 0x000fee0008000f00 */
.L_x_204:
[----:B-1----:R1:W2:Y:S02]  /*109b0*/  SYNCS.PHASECHK.TRANS64.TRYWAIT P1, [R2+URZ+0x70], R9 ;  /* 0x00007009020075a7 */ /* 0x0022a400080211ff */
[----:B--2---:R-:W-:Y:S05]  /*109c0*/  @!P1 NANOSLEEP.SYNCS 0x989680 ;  /* 0x009896800000995d */ /* 0x004fea0003900000 */
[----:B------:R-:W2:Y:S02]  /*109d0*/  @!P1 SYNCS.PHASECHK.TRANS64 P1, [R2+URZ+0x70], R9 ;  /* 0x00007009020095a7 */ /* 0x000ea400080210ff */
[----:B--2---:R-:W-:Y:S05]  /*109e0*/  @!P1 BRA `(.L_x_204) ;  /* 0xfffffffc00f09947 */ /* 0x004fea000383ffff */
[----:B------:R-:W-:Y:S05]  /*109f0*/  BRA `(.L_x_205) ;  /* 0xffffff8c001c7947 */ /* 0x000fea000383ffff */
.L_x_88:
[----:B------:R-:W-:Y:S07]  /*10a00*/  MOV R2, UR31 ;  /* 0x0000001f00027c02 */ /* 0x000fee0008000f00 */
.L_x_206:
[----:B-1----:R1:W2:Y:S02]  /*10a10*/  SYNCS.PHASECHK.TRANS64.TRYWAIT P1, [R2+URZ+0x78], R9 ;  /* 0x00007809020075a7 */ /* 0x0022a400080211ff */
[----:B--2---:R-:W-:Y:S05]  /*10a20*/  @!P1 NANOSLEEP.SYNCS 0x989680 ;  /* 0x009896800000995d */ /* 0x004fea0003900000 */
[----:B------:R-:W2:Y:S02]  /*10a30*/  @!P1 SYNCS.PHASECHK.TRANS64 P1, [R2+URZ+0x78], R9 ;  /* 0x00007809020095a7 */ /* 0x000ea400080210ff */
[----:B--2---:R-:W-:Y:S05]  /*10a40*/  @!P1 BRA `(.L_x_206) ;  /* 0xfffffffc00f09947 */ /* 0x004fea000383ffff */
[----:B------:R-:W-:Y:S05]  /*10a50*/  BRA `(.L_x_207) ;  /* 0xffffff8c00647947 */ /* 0x000fea000383ffff */
.L_x_89:
[----:B------:R-:W-:Y:S07]  /*10a60*/  MOV R2, UR31 ;  /* 0x0000001f00027c02 */ /* 0x000fee0008000f00 */
.L_x_208:
[----:B-1----:R1:W2:Y:S02]  /*10a70*/  SYNCS.PHASECHK.TRANS64.TRYWAIT P1, [R2+URZ+0x60], R8 ;  /* 0x00006008020075a7 */ /* 0x0022a400080211ff */
[----:B--2---:R-:W-:Y:S05]  /*10a80*/  @!P1 NANOSLEEP.SYNCS 0x989680 ;  /* 0x009896800000995d */ /* 0x004fea0003900000 */
[----:B------:R-:W2:Y:S02]  /*10a90*/  @!P1 SYNCS.PHASECHK.TRANS64 P1, [R2+URZ+0x60], R8 ;  /* 0x00006008020095a7 */ /* 0x000ea400080210ff */
[----:B--2---:R-:W-:Y:S05]  /*10aa0*/  @!P1 BRA `(.L_x_208) ;  /* 0xfffffffc00f09947 */ /* 0x004fea000383ffff */
[----:B------:R-:W-:Y:S05]  /*10ab0*/  BRA `(.L_x_209) ;  /* 0xffffff8c00b07947 */ /* 0x000fea000383ffff */
.L_x_90:
[----:B------:R-:W-:Y:S07]  /*10ac0*/  MOV R2, UR31 ;  /* 0x0000001f00027c02 */ /* 0x000fee0008000f00 */
.L_x_210:
[----:B-1----:R1:W2:Y:S02]  /*10ad0*/  SYNCS.PHASECHK.TRANS64.TRYWAIT P1, [R2+URZ+0x68], R8 ;  /* 0x00006808020075a7 */ /* 0x0022a400080211ff */
[----:B--2---:R-:W-:Y:S05]  /*10ae0*/  @!P1 NANOSLEEP.SYNCS 0x989680 ;  /* 0x009896800000995d */ /* 0x004fea0003900000 */
[----:B------:R-:W2:Y:S02]  /*10af0*/  @!P1 SYNCS.PHASECHK.TRANS64 P1, [R2+URZ+0x68], R8 ;  /* 0x00006808020095a7 */ /* 0x000ea400080210ff */
[----:B--2---:R-:W-:Y:S05]  /*10b00*/  @!P1 BRA `(.L_x_210) ;  /* 0xfffffffc00f09947 */ /* 0x004fea000383ffff */
[----:B------:R-:W-:Y:S05]  /*10b10*/  BRA `(.L_x_211) ;  /* 0xffffff8c00fc7947 */ /* 0x000fea000383ffff */
.L_x_91:
[----:B------:R-:W-:Y:S07]  /*10b20*/  MOV R2, UR31 ;  /* 0x0000001f00027c02 */ /* 0x000fee0008000f00 */
.L_x_212:
[----:B-1----:R1:W2:Y:S02]  /*10b30*/  SYNCS.PHASECHK.TRANS64.TRYWAIT P1, [R2+URZ+0x70], R8 ;  /* 0x00007008020075a7 */ /* 0x0022a400080211ff */
[----:B--2---:R-:W-:Y:S05]  /*10b40*/  @!P1 NANOSLEEP.SYNCS 0x989680 ;  /* 0x009896800000995d */ /* 0x004fea0003900000 */
[----:B------:R-:W2:Y:S02]  /*10b50*/  @!P1 SYNCS.PHASECHK.TRANS64 P1, [R2+URZ+0x70], R8 ;  /* 0x00007008020095a7 */ /* 0x000ea400080210ff */
[----:B--2---:R-:W-:Y:S05]  /*10b60*/  @!P1 BRA `(.L_x_212) ;  /* 0xfffffffc00f09947 */ /* 0x004fea000383ffff */
[----:B------:R-:W-:Y:S05]  /*10b70*/  BRA `(.L_x_213) ;  /* 0xffffff9000487947 */ /* 0x000fea000383ffff */
.L_x_92:
[----:B------:R-:W-:Y:S07]  /*10b80*/  MOV R2, UR31 ;  /* 0x0000001f00027c02 */ /* 0x000fee0008000f00 */
.L_x_214:
[----:B-1----:R1:W2:Y:S02]  /*10b90*/  SYNCS.PHASECHK.TRANS64.TRYWAIT P0, [R2+URZ+0x78], R8 ;  /* 0x00007808020075a7 */ /* 0x0022a400080011ff */
[----:B--2---:R-:W-:Y:S05]  /*10ba0*/  @!P0 NANOSLEEP.SYNCS 0x989680 ;  /* 0x009896800000895d */ /* 0x004fea0003900000 */
[----:B------:R-:W2:Y:S02]  /*10bb0*/  @!P0 SYNCS.PHASECHK.TRANS64 P0, [R2+URZ+0x78], R8 ;  /* 0x00007808020085a7 */ /* 0x000ea400080010ff */
[----:B--2---:R-:W-:Y:S05]  /*10bc0*/  @!P0 BRA `(.L_x_214) ;  /* 0xfffffffc00f08947 */ /* 0x004fea000383ffff */
[----:B------:R-:W-:Y:S05]  /*10bd0*/  BRA `(.L_x_215) ;  /* 0xffffff90009c7947 */ /* 0x000fea000383ffff */
.L_x_94:
[----:B-1----:R-:W-:-:S07]  /*10be0*/  MOV R0, UR31 ;  /* 0x0000001f00007c02 */ /* 0x002fce0008000f00 */
.L_x_216:
[----:B-1----:R1:W2:Y:S02]  /*10bf0*/  SYNCS.PHASECHK.TRANS64.TRYWAIT P0, [R0+URZ+0x60], R9 ;  /* 0x00006009000075a7 */ /* 0x0022a400080011ff */
[----:B--2---:R-:W-:Y:S05]  /*10c00*/  @!P0 NANOSLEEP.SYNCS 0x989680 ;  /* 0x009896800000895d */ /* 0x004fea0003900000 */
[----:B------:R-:W2:Y:S02]  /*10c10*/  @!P0 SYNCS.PHASECHK.TRANS64 P0, [R0+URZ+0x60], R9 ;  /* 0x00006009000085a7 */ /* 0x000ea400080010ff */
[----:B--2---:R-:W-:Y:S05]  /*10c20*/  @!P0 BRA `(.L_x_216) ;  /* 0xfffffffc00f08947 */ /* 0x004fea000383ffff */
[----:B------:R-:W-:Y:S05]  /*10c30*/  BRA `(.L_x_217) ;  /* 0xffffff9400007947 */ /* 0x000fea000383ffff */
.L_x_95:
[----:B-1----:R-:W-:-:S07]  /*10c40*/  MOV R0, UR31 ;  /* 0x0000001f00007c02 */ /* 0x002fce0008000f00 */
.L_x_218:
[----:B-1----:R1:W2:Y:S02]  /*10c50*/  SYNCS.PHASECHK.TRANS64.TRYWAIT P0, [R0+URZ+0x68], R9 ;  /* 0x00006809000075a7 */ /* 0x0022a400080011ff */
[----:B--2---:R-:W-:Y:S05]  /*10c60*/  @!P0 NANOSLEEP.SYNCS 0x989680 ;  /* 0x009896800000895d */ /* 0x004fea0003900000 */
[----:B------:R-:W2:Y:S02]  /*10c70*/  @!P0 SYNCS.PHASECHK.TRANS64 P0, [R0+URZ+0x68], R9 ;  /* 0x00006809000085a7 */ /* 0x000ea400080010ff */
[----:B--2---:R-:W-:Y:S05]  /*10c80*/  @!P0 BRA `(.L_x_218) ;  /* 0xfffffffc00f08947 */ /* 0x004fea000383ffff */
[----:B------:R-:W-:Y:S05]  /*10c90*/  BRA `(.L_x_219) ;  /* 0xffffff9000f07947 */ /* 0x000fea000383ffff */
.L_x_96:
[----:B------:R-:W-:-:S07]  /*10ca0*/  MOV R2, UR31 ;  /* 0x0000001f00027c02 */ /* 0x000fce0008000f00 */
.L_x_220:
[----:B-1----:R1:W2:Y:S02]  /*10cb0*/  SYNCS.PHASECHK.TRANS64.TRYWAIT P0, [R2+URZ+0x70], R9 ;  /* 0x00007009020075a7 */ /* 0x0022a400080011ff */
[----:B--2---:R-:W-:Y:S05]  /*10cc0*/  @!P0 NANOSLEEP.SYNCS 0x989680 ;  /* 0x009896800000895d */ /* 0x004fea0003900000 */
[----:B------:R-:W2:Y:S02]  /*10cd0*/  @!P0 SYNCS.PHASECHK.TRANS64 P0, [R2+URZ+0x70], R9 ;  /* 0x00007009020085a7 */ /* 0x000ea400080010ff */
[----:B--2---:R-:W-:Y:S05]  /*10ce0*/  @!P0 BRA `(.L_x_220) ;  /* 0xfffffffc00f08947 */ /* 0x004fea000383ffff */
[----:B------:R-:W-:Y:S05]  /*10cf0*/  BRA `(.L_x_221) ;  /* 0xffffff9000e47947 */ /* 0x000fea000383ffff */
.L_x_98:
[----:B------:R-:W-:Y:S07]  /*10d00*/  MOV R0, UR49 ;  /* 0x0000003100007c02 */ /* 0x000fee0008000f00 */
.L_x_222:
[----:B-1----:R1:W2:Y:S02]  /*10d10*/  SYNCS.PHASECHK.TRANS64.TRYWAIT P0, [R0+URZ+0x90], R2 ;  /* 0x00009002000075a7 */ /* 0x0022a400080011ff */
[----:B--2---:R-:W-:Y:S05]  /*10d20*/  @!P0 NANOSLEEP.SYNCS 0x989680 ;  /* 0x009896800000895d */ /* 0x004fea0003900000 */
[----:B------:R-:W2:Y:S02]  /*10d30*/  @!P0 SYNCS.PHASECHK.TRANS64 P0, [R0+URZ+0x90], R2 ;  /* 0x00009002000085a7 */ /* 0x000ea400080010ff */
[----:B--2---:R-:W-:Y:S05]  /*10d40*/  @!P0 BRA `(.L_x_222) ;  /* 0xfffffffc00f08947 */ /* 0x004fea000383ffff */
[----:B------:R-:W-:Y:S05]  /*10d50*/  BRA `(.L_x_223) ;  /* 0xffffff9400bc7947 */ /* 0x000fea000383ffff */
.L_x_109:
[----:B-1----:R-:W-:Y:S04]  /*10d60*/  MOV R2, UR49 ;  /* 0x0000003100027c02 */ /* 0x002fe80008000f00 */
[----:B------:R1:W3:Y:S03]  /*10d70*/  SYNCS.PHASECHK.TRANS64.TRYWAIT P1, [R2+URZ+0x40], R3 ;  /* 0x00004003020075a7 */ /* 0x0002e600080211ff */
[----:B---3--:R-:W-:Y:S05]  /*10d80*/  @!P1 NANOSLEEP.SYNCS 0x989680 ;  /* 0x009896800000995d */ /* 0x008fea0003900000 */
[----:B------:R-:W3:Y:S02]  /*10d90*/  @!P1 SYNCS.PHASECHK.TRANS64 P1, [R2+URZ+0x40], R3 ;  /* 0x00004003020095a7 */ /* 0x000ee400080210ff */
[----:B---3--:R-:W-:Y:S05]  /*10da0*/  @!P1 BRA `(.L_x_109) ;  /* 0xfffffffc00ec9947 */ /* 0x008fea000383ffff */
[----:B------:R-:W-:Y:S05]  /*10db0*/  BRA `(.L_x_108) ;  /* 0xffffffa4008c7947 */ /* 0x000fea000383ffff */
.L_x_111:
[----:B-1----:R1:W2:Y:S02]  /*10dc0*/  SYNCS.PHASECHK.TRANS64.TRYWAIT P0, [R79+URZ+0xa0], R0 ;  /* 0x0000a0004f0075a7 */ /* 0x0022a400080011ff */
[----:B--2---:R-:W-:Y:S05]  /*10dd0*/  @!P0 NANOSLEEP.SYNCS 0x989680 ;  /* 0x009896800000895d */ /* 0x004fea0003900000 */
[----:B------:R-:W2:Y:S02]  /*10de0*/  @!P0 SYNCS.PHASECHK.TRANS64 P0, [R79+URZ+0xa0], R0 ;  /* 0x0000a0004f0085a7 */ /* 0x000ea400080010ff */
[----:B--2---:R-:W-:Y:S05]  /*10df0*/  @!P0 BRA `(.L_x_111) ;  /* 0xfffffffc00f08947 */ /* 0x004fea000383ffff */
[----:B------:R-:W-:Y:S05]  /*10e00*/  BRA `(.L_x_110) ;  /* 0xffffffa400b47947 */ /* 0x000fea000383ffff */
.L_x_120:
[----:B-1----:R1:W2:Y:S02]  /*10e10*/  SYNCS.PHASECHK.TRANS64.TRYWAIT P0, [R2+URZ+0x40], R0 ;  /* 0x00004000020075a7 */ /* 0x0022a400080011ff */
[----:B--2---:R-:W-:Y:S05]  /*10e20*/  @!P0 NANOSLEEP.SYNCS 0x989680 ;  /* 0x009896800000895d */ /* 0x004fea0003900000 */
[----:B------:R-:W2:Y:S02]  /*10e30*/  @!P0 SYNCS.PHASECHK.TRANS64 P0, [R2+URZ+0x40], R0 ;  /* 0x00004000020085a7 */ /* 0x000ea400080010ff */
[----:B--2---:R-:W-:Y:S05]  /*10e40*/  @!P0 BRA `(.L_x_120) ;  /* 0xfffffffc00f08947 */ /* 0x004fea000383ffff */
[----:B------:R-:W-:Y:S05]  /*10e50*/  BRA `(.L_x_119) ;  /* 0xffffffac00d87947 */ /* 0x000fea000383ffff */
.L_x_128:
[----:B-1----:R1:W2:Y:S02]  /*10e60*/  SYNCS.PHASECHK.TRANS64.TRYWAIT P0, [R6+URZ+0x40], R5 ;  /* 0x00004005060075a7 */ /* 0x0022a400080011ff */
[----:B--2---:R-:W-:Y:S05]  /*10e70*/  @!P0 NANOSLEEP.SYNCS 0x989680 ;  /* 0x009896800000895d */ /* 0x004fea0003900000 */
[----:B------:R-:W2:Y:S02]  /*10e80*/  @!P0 SYNCS.PHASECHK.TRANS64 P0, [R6+URZ+0x40], R5 ;  /* 0x00004005060085a7 */ /* 0x000ea400080010ff */
[----:B--2---:R-:W-:Y:S05]  /*10e90*/  @!P0 BRA `(.L_x_128) ;  /* 0xfffffffc00f08947 */ /* 0x004fea000383ffff */
[----:B------:R-:W-:Y:S05]  /*10ea0*/  BRA `(.L_x_127) ;  /* 0xffffffb8001c7947 */ /* 0x000fea000383ffff */
.L_x_136:
[----:B-1----:R1:W2:Y:S02]  /*10eb0*/  SYNCS.PHASECHK.TRANS64.TRYWAIT P0, [R0+URZ+0x40], R6 ;  /* 0x00004006000075a7 */ /* 0x0022a400080011ff */
[----:B--2---:R-:W-:Y:S05]  /*10ec0*/  @!P0 NANOSLEEP.SYNCS 0x989680 ;  /* 0x009896800000895d */ /* 0x004fea0003900000 */
[----:B------:R-:W2:Y:S02]  /*10ed0*/  @!P0 SYNCS.PHASECHK.TRANS64 P0, [R0+URZ+0x40], R6 ;  /* 0x00004006000085a7 */ /* 0x000ea400080010ff */
[----:B--2---:R-:W-:Y:S05]  /*10ee0*/  @!P0 BRA `(.L_x_136) ;  /* 0xfffffffc00f08947 */ /* 0x004fea000383ffff */
[----:B------:R-:W-:Y:S05]  /*10ef0*/  BRA `(.L_x_135) ;  /* 0xffffffc000607947 */ /* 0x000fea000383ffff */
.L_x_144:
[----:B-1----:R1:W4:Y:S02]  /*10f00*/  SYNCS.PHASECHK.TRANS64.TRYWAIT P0, [R6+URZ+0x40], R5 ;  /* 0x00004005060075a7 */ /* 0x00232400080011ff */
[----:B----4-:R-:W-:Y:S05]  /*10f10*/  @!P0 NANOSLEEP.SYNCS 0x989680 ;  /* 0x009896800000895d */ /* 0x010fea0003900000 */
[----:B------:R-:W4:Y:S02]  /*10f20*/  @!P0 SYNCS.PHASECHK.TRANS64 P0, [R6+URZ+0x40], R5 ;  /* 0x00004005060085a7 */ /* 0x000f2400080010ff */
[----:B----4-:R-:W-:Y:S05]  /*10f30*/  @!P0 BRA `(.L_x_144) ;  /* 0xfffffffc00f08947 */ /* 0x010fea000383ffff */
[----:B------:R-:W-:Y:S05]  /*10f40*/  BRA `(.L_x_143) ;  /* 0xffffffc800b07947 */ /* 0x000fea000383ffff */
.L_x_152:
[----:B-1----:R1:W4:Y:S02]  /*10f50*/  SYNCS.PHASECHK.TRANS64.TRYWAIT P0, [R6+URZ+0x40], R5 ;  /* 0x00004005060075a7 */ /* 0x00232400080011ff */
[----:B----4-:R-:W-:Y:S05]  /*10f60*/  @!P0 NANOSLEEP.SYNCS 0x989680 ;  /* 0x009896800000895d */ /* 0x010fea0003900000 */
[----:B------:R-:W4:Y:S02]  /*10f70*/  @!P0 SYNCS.PHASECHK.TRANS64 P0, [R6+URZ+0x40], R5 ;  /* 0x00004005060085a7 */ /* 0x000f2400080010ff */
[----:B----4-:R-:W-:Y:S05]  /*10f80*/  @!P0 BRA `(.L_x_152) ;  /* 0xfffffffc00f08947 */ /* 0x010fea000383ffff */
[----:B------:R-:W-:Y:S05]  /*10f90*/  BRA `(.L_x_151) ;  /* 0xffffffd400107947 */ /* 0x000fea000383ffff */
.L_x_160:
[----:B-1----:R1:W4:Y:S02]  /*10fa0*/  SYNCS.PHASECHK.TRANS64.TRYWAIT P0, [R6+URZ+0x40], R5 ;  /* 0x00004005060075a7 */ /* 0x00232400080011ff */
[----:B----4-:R-:W-:Y:S05]  /*10fb0*/  @!P0 NANOSLEEP.SYNCS 0x989680 ;  /* 0x009896800000895d */ /* 0x010fea0003900000 */
[----:B------:R-:W4:Y:S02]  /*10fc0*/  @!P0 SYNCS.PHASECHK.TRANS64 P0, [R6+URZ+0x40], R5 ;  /* 0x00004005060085a7 */ /* 0x000f2400080010ff */
[----:B----4-:R-:W-:Y:S05]  /*10fd0*/  @!P0 BRA `(.L_x_160) ;  /* 0xfffffffc00f08947 */ /* 0x010fea000383ffff */
[----:B------:R-:W-:Y:S05]  /*10fe0*/  BRA `(.L_x_159) ;  /* 0xffffffdc00647947 */ /* 0x000fea000383ffff */
.L_x_168:
[----:B-1----:R1:W2:Y:S02]  /*10ff0*/  SYNCS.PHASECHK.TRANS64.TRYWAIT P0, [R0+URZ+0x40], R84 ;  /* 0x00004054000075a7 */ /* 0x0022a400080011ff */
[----:B--2---:R-:W-:Y:S05]  /*11000*/  @!P0 NANOSLEEP.SYNCS 0x989680 ;  /* 0x009896800000895d */ /* 0x004fea0003900000 */
[----:B------:R-:W2:Y:S02]  /*11010*/  @!P0 SYNCS.PHASECHK.TRANS64 P0, [R0+URZ+0x40], R84 ;  /* 0x00004054000085a7 */ /* 0x000ea400080010ff */
[----:B--2---:R-:W-:Y:S05]  /*11020*/  @!P0 BRA `(.L_x_168) ;  /* 0xfffffffc00f08947 */ /* 0x004fea000383ffff */
[----:B------:R-:W-:Y:S05]  /*11030*/  BRA `(.L_x_167) ;  /* 0xffffffe400b87947 */ /* 0x000fea000383ffff */
        .weak           $__internal_0_$__cuda_sm10x_tcgen05_guardrail_trap_col_being_dealloced_not_returned_by_alloc
        .type           $__internal_0_$__cuda_sm10x_tcgen05_guardrail_trap_col_being_dealloced_not_returned_by_alloc,@function
        .size           $__internal_0_$__cuda_sm10x_tcgen05_guardrail_trap_col_being_dealloced_not_returned_by_alloc,($__internal_1_$__cuda_sm10x_tcgen05_guardrail_trap_phase_invalid_during_alloc - $__internal_0_$__cuda_sm10x_tcgen05_guardrail_trap_col_being_dealloced_not_returned_by_alloc)
$__internal_0_$__cuda_sm10x_tcgen05_guardrail_trap_col_being_dealloced_not_returned_by_alloc:
[----:B------:R-:W-:Y:S05]  /*11040*/  BPT.TRAP 0x1 ;  /* 0x000000040000795c */ /* 0x000fea0000300000 */
[----:B------:R-:W-:-:S04]  /*11050*/  HFMA2 R3, -RZ, RZ, 0, 0 ;  /* 0x00000000ff037431 */ /* 0x000fc800000001ff */
[----:B------:R-:W-:Y:S05]  /*11060*/  RET.REL.NODEC R2 `(_ZN7cutlass13device_kernelINS_4conv6kernel13ConvUniversalINS1_16ConvProblemShapeILNS1_8OperatorE1ELi2EEENS1_10collective14CollectiveConvINS1_47MainloopSm100TmaUmmaWarpSpecializedImplicitGemmILS5_1ELi4ELi2ELi1ELi2EN4cute5tupleIJNSA_1CILi2EEENSC_ILi1EEESE_EEEEENSB_IJNSC_ILi256EEENSC_ILi128EEENSB_IJNSC_ILi64EEEEEEEEENS_10tfloat32_tESM_NSA_8TiledMMAINSA_8MMA_AtomIJNSA_23SM100_MMA_TF32_2x1SM_SSISM_SM_fLi256ELi128ELNSA_4UMMA5MajorE0ELSR_1ELNSQ_7ScaleInE0ELSS_0EEEEEENSA_6LayoutINSB_IJSE_SE_SE_EEENSB_IJNSC_ILi0EEESX_SX_EEEEENSB_IJNSA_10UnderscoreES10_S10_EEEEENS7_6detail27Sm100ImplicitGemmTileTraitsINSA_25SM100_TMA_2SM_LOAD_IM2COLENSA_14ComposedLayoutINSA_7SwizzleILi3ELi4ELi3EEENSA_18smem_ptr_flag_bitsILi32EEENSV_INSB_IJNSC_ILi8EEENSC_ILi32EEEEEENSB_IJS1C_SE_EEEEEEEvEENS14_INSA_18SM100_TMA_2SM_LOADENS16_INS17_ILi2ELi5ELi2EEES1A_NSV_INSB_IJS1C_NSC_ILi4EEEEEENSB_IJSE_S1C_EEEEEEEvEEEENS_8epilogue10collective18CollectiveEpilogueINS1R_23Sm100TmaWarpSpecializedILi4ELi2ELi16ELb1ELb0EEEJNSB_IJSI_SI_SK_EEENSB_IJNSV_ISI_SE_EENSV_INSC_ILi16EEESE_EEEEESM_NSB_IJNSB_IJlllEEESE_SX_EEESM_S22_NS1R_6fusion15FusionCallbacksIS1V_NS23_17LinearCombinationISM_fSM_fLNS_15FloatRoundStyleE2EEES1W_S20_JEEENSA_5SM1004TMEM4LOAD26SM100_TMEM_LOAD_32dp32b16xENSA_20SM90_TMA_LOAD_IM2COLENS16_INS17_ILi2ELi4ELi3EEES1A_NSV_INSB_IJS1B_S1Y_EEENSB_IJS1Y_SE_EEEEEEENSA_39AutoVectorizingCopyWithAssumedAlignmentILi128EEENSA_21SM90_TMA_STORE_IM2COLES2I_S2K_S2K_EEEvvEEEEvNT_6ParamsE) ;  /* 0xfffffeec02e47950 */ /* 0x000fea0003c3ffff */
        .weak           $__internal_1_$__cuda_sm10x_tcgen05_guardrail_trap_phase_invalid_during_alloc
        .type           $__internal_1_$__cuda_sm10x_tcgen05_guardrail_trap_phase_invalid_during_alloc,@function
        .size           $__internal_1_$__cuda_sm10x_tcgen05_guardrail_trap_phase_invalid_during_alloc,($__internal_2_$__cuda_sm10x_tcgen05_guardrail_trap_unallocated_columns_being_dealloced - $__internal_1_$__cuda_sm10x_tcgen05_guardrail_trap_phase_invalid_during_alloc)
$__internal_1_$__cuda_sm10x_tcgen05_guardrail_trap_phase_invalid_during_alloc:
[----:B------:R-:W-:Y:S05]  /*11070*/  BPT.TRAP 0x1 ;  /* 0x000000040000795c */ /* 0x000fea0000300000 */
[----:B------:R-:W-:-:S04]  /*11080*/  MOV R5, 0x0 ;  /* 0x0000000000057802 */ /* 0x000fc80000000f00 */
[----:B------:R-:W-:Y:S05]  /*11090*/  RET.REL.NODEC R4 `(_ZN7cutlass13device_kernelINS_4conv6kernel13ConvUniversalINS1_16ConvProblemShapeILNS1_8OperatorE1ELi2EEENS1_10collective14CollectiveConvINS1_47MainloopSm100TmaUmmaWarpSpecializedImplicitGemmILS5_1ELi4ELi2ELi1ELi2EN4cute5tupleIJNSA_1CILi2EEENSC_ILi1EEESE_EEEEENSB_IJNSC_ILi256EEENSC_ILi128EEENSB_IJNSC_ILi64EEEEEEEEENS_10tfloat32_tESM_NSA_8TiledMMAINSA_8MMA_AtomIJNSA_23SM100_MMA_TF32_2x1SM_SSISM_SM_fLi256ELi128ELNSA_4UMMA5MajorE0ELSR_1ELNSQ_7ScaleInE0ELSS_0EEEEEENSA_6LayoutINSB_IJSE_SE_SE_EEENSB_IJNSC_ILi0EEESX_SX_EEEEENSB_IJNSA_10UnderscoreES10_S10_EEEEENS7_6detail27Sm100ImplicitGemmTileTraitsINSA_25SM100_TMA_2SM_LOAD_IM2COLENSA_14ComposedLayoutINSA_7SwizzleILi3ELi4ELi3EEENSA_18smem_ptr_flag_bitsILi32EEENSV_INSB_IJNSC_ILi8EEENSC_ILi32EEEEEENSB_IJS1C_SE_EEEEEEEvEENS14_INSA_18SM100_TMA_2SM_LOADENS16_INS17_ILi2ELi5ELi2EEES1A_NSV_INSB_IJS1C_NSC_ILi4EEEEEENSB_IJSE_S1C_EEEEEEEvEEEENS_8epilogue10collective18CollectiveEpilogueINS1R_23Sm100TmaWarpSpecializedILi4ELi2ELi16ELb1ELb0EEEJNSB_IJSI_SI_SK_EEENSB_IJNSV_ISI_SE_EENSV_INSC_ILi16EEESE_EEEEESM_NSB_IJNSB_IJlllEEESE_SX_EEESM_S22_NS1R_6fusion15FusionCallbacksIS1V_NS23_17LinearCombinationISM_fSM_fLNS_15FloatRoundStyleE2EEES1W_S20_JEEENSA_5SM1004TMEM4LOAD26SM100_TMEM_LOAD_32dp32b16xENSA_20SM90_TMA_LOAD_IM2COLENS16_INS17_ILi2ELi4ELi3EEES1A_NSV_INSB_IJS1B_S1Y_EEENSB_IJS1Y_SE_EEEEEEENSA_39AutoVectorizingCopyWithAssumedAlignmentILi128EEENSA_21SM90_TMA_STORE_IM2COLES2I_S2K_S2K_EEEvvEEEEvNT_6ParamsE) ;  /* 0xfffffeec04d87950 */ /* 0x000fea0003c3ffff */
        .weak           $__internal_2_$__cuda_sm10x_tcgen05_guardrail_trap_unallocated_columns_being_dealloced
        .type           $__internal_2_$__cuda_sm10x_tcgen05_guardrail_trap_unallocated_columns_being_dealloced,@function
        .size           $__internal_2_$__cuda_sm10x_tcgen05_guardrail_trap_unallocated_columns_being_dealloced,(.L_x_225 - $__internal_2_$__cuda_sm10x_tcgen05_guardrail_trap_unallocated_columns_being_dealloced)
$__internal_2_$__cuda_sm10x_tcgen05_guardrail_trap_unallocated_columns_being_dealloced:
[----:B------:R-:W-:Y:S05]  /*110a0*/  BPT.TRAP 0x1 ;  /* 0x000000040000795c */ /* 0x000fea0000300000 */
[----:B------:R-:W-:-:S04]  /*110b0*/  HFMA2 R3, -RZ, RZ, 0, 0 ;  /* 0x00000000ff037431 */ /* 0x000fc800000001ff */
[----:B------:R-:W-:Y:S05]  /*110c0*/  RET.REL.NODEC R2 `(_ZN7cutlass13device_kernelINS_4conv6kernel13ConvUniversalINS1_16ConvProblemShapeILNS1_8OperatorE1ELi2EEENS1_10collective14CollectiveConvINS1_47MainloopSm100TmaUmmaWarpSpecializedImplicitGemmILS5_1ELi4ELi2ELi1ELi2EN4cute5tupleIJNSA_1CILi2EEENSC_ILi1EEESE_EEEEENSB_IJNSC_ILi256EEENSC_ILi128EEENSB_IJNSC_ILi64EEEEEEEEENS_10tfloat32_tESM_NSA_8TiledMMAINSA_8MMA_AtomIJNSA_23SM100_MMA_TF32_2x1SM_SSISM_SM_fLi256ELi128ELNSA_4UMMA5MajorE0ELSR_1ELNSQ_7ScaleInE0ELSS_0EEEEEENSA_6LayoutINSB_IJSE_SE_SE_EEENSB_IJNSC_ILi0EEESX_SX_EEEEENSB_IJNSA_10UnderscoreES10_S10_EEEEENS7_6detail27Sm100ImplicitGemmTileTraitsINSA_25SM100_TMA_2SM_LOAD_IM2COLENSA_14ComposedLayoutINSA_7SwizzleILi3ELi4ELi3EEENSA_18smem_ptr_flag_bitsILi32EEENSV_INSB_IJNSC_ILi8EEENSC_ILi32EEEEEENSB_IJS1C_SE_EEEEEEEvEENS14_INSA_18SM100_TMA_2SM_LOADENS16_INS17_ILi2ELi5ELi2EEES1A_NSV_INSB_IJS1C_NSC_ILi4EEEEEENSB_IJSE_S1C_EEEEEEEvEEEENS_8epilogue10collective18CollectiveEpilogueINS1R_23Sm100TmaWarpSpecializedILi4ELi2ELi16ELb1ELb0EEEJNSB_IJSI_SI_SK_EEENSB_IJNSV_ISI_SE_EENSV_INSC_ILi16EEESE_EEEEESM_NSB_IJNSB_IJlllEEESE_SX_EEESM_S22_NS1R_6fusion15FusionCallbacksIS1V_NS23_17LinearCombinationISM_fSM_fLNS_15FloatRoundStyleE2EEES1W_S20_JEEENSA_5SM1004TMEM4LOAD26SM100_TMEM_LOAD_32dp32b16xENSA_20SM90_TMA_LOAD_IM2COLENS16_INS17_ILi2ELi4ELi3EEES1A_NSV_INSB_IJS1B_S1Y_EEENSB_IJS1Y_SE_EEEEEEENSA_39AutoVectorizingCopyWithAssumedAlignmentILi128EEENSA_21SM90_TMA_STORE_IM2COLES2I_S2K_S2K_EEEvvEEEEvNT_6ParamsE) ;  /* 0xfffffeec02cc7950 */ /* 0x000fea0003c3ffff */
.L_x_224:
[----:B------:R-:W-:-:S00]  /*110d0*/  BRA `(.L_x_224) ;  /* 0xfffffffc00fc7947 */ /* 0x000fc0000383ffff */
[----:B------:R-:W-:-:S00]  /*110e0*/  NOP ;  /* 0x0000000000007918 */ /* 0x000fc00000000000 */
        /* <DEDUP_REMOVED lines=9> */
.L_x_225:


//--------------------- .nv.global.init           --------------------------
	.section	.nv.global.init,"aw",@progbits
.nv.global.init:
	.type		$str$29,@object
	.size		$str$29,($str$30 - $str$29)
$str$29:
        /*0000*/ 	.byte	0x28, 0x61, 0x64, 0x64, 0x72, 0x65, 0x73, 0x73, 0x20, 0x26, 0x20, 0x6d, 0x61, 0x73, 0x6b, 0x29
        /*0010*/ 	.byte	0x20, 0x3d, 0x3d, 0x20, 0x30, 0x00
	.type		$str$30,@object
	.size		$str$30,($str$28 - $str$30)
$str$30:
        /*0016*/ 	.byte	0x2f, 0x74, 0x6d, 0x70, 0x2f, 0x63, 0x75, 0x74, 0x6c, 0x61, 0x73, 0x73, 0x5f, 0x73, 0x77, 0x65
        /*0026*/ 	.byte	0x65, 0x70, 0x5f, 0x73, 0x72, 0x63, 0x2f, 0x69, 0x6e, 0x63, 0x6c, 0x75, 0x64, 0x65, 0x2f, 0x63
        /*0036*/ 	.byte	0x75, 0x74, 0x65, 0x2f, 0x70, 0x6f, 0x69, 0x6e, 0x74, 0x65, 0x72, 0x5f, 0x66, 0x6c, 0x61, 0x67
        /*0046*/ 	.byte	0x67, 0x65, 0x64, 0x2e, 0x68, 0x70, 0x70, 0x00
	.type		$str$28,@object
	.size		$str$28,($str$27 - $str$28)
$str$28:
        /*004e*/ 	.byte	0x2f, 0x74, 0x6d, 0x70, 0x2f, 0x63, 0x75, 0x74, 0x6c, 0x61, 0x73, 0x73, 0x5f, 0x73, 0x77, 0x65
        /*005e*/ 	.byte	0x65, 0x70, 0x5f, 0x73, 0x72, 0x63, 0x2f, 0x69, 0x6e, 0x63, 0x6c, 0x75, 0x64, 0x65, 0x2f, 0x63
        /*006e*/ 	.byte	0x75, 0x74, 0x65, 0x2f, 0x61, 0x74, 0x6f, 0x6d, 0x2f, 0x63, 0x6f, 0x70, 0x79, 0x5f, 0x74, 0x72
        /*007e*/ 	.byte	0x61, 0x69, 0x74, 0x73, 0x5f, 0x73, 0x6d, 0x31, 0x30, 0x30, 0x2e, 0x68, 0x70, 0x70, 0x00
	.type		$str$27,@object
	.size		$str$27,(__unnamed_1 - $str$27)
$str$27:
        /*008d*/ 	.byte	0x28, 0x28, 0x75, 0x69, 0x6e, 0x74, 0x33, 0x32, 0x5f, 0x74, 0x28, 0x74, 0x68, 0x72, 0x65, 0x61
        /*009d*/ 	.byte	0x64, 0x49, 0x64, 0x78, 0x2e, 0x78, 0x29, 0x20, 0x2f, 0x20, 0x33, 0x32, 0x29, 0x20, 0x25, 0x20
        /*00ad*/ 	.byte	0x34, 0x29, 0x20, 0x3d, 0x3d, 0x20, 0x28, 0x28, 0x28, 0x74, 0x6d, 0x65, 0x6d, 0x5f, 0x61, 0x64
        /*00bd*/ 	.byte	0x64, 0x72, 0x20, 0x3e, 0x3e, 0x20, 0x31, 0x36, 0x29, 0x20, 0x2f, 0x20, 0x33, 0x32, 0x29, 0x20
        /*00cd*/ 	.byte	0x25, 0x20, 0x34, 0x29, 0x00
	.type		__unnamed_1,@object
	.size		__unnamed_1,(__unnamed_2 - __unnamed_1)
__unnamed_1:
        /*00d2*/ 	.byte	0x61, 0x75, 0x74, 0x6f, 0x20, 0x63, 0x75, 0x74, 0x65, 0x3a, 0x3a, 0x61, 0x73, 0x5f, 0x70, 0x6f
        /* <DEDUP_REMOVED lines=24> */
        /*0262*/ 	.byte	0x32, 0x30, 0x34, 0x38, 0x3e, 0x3e, 0x3e, 0x3e, 0x5d, 0x00
	.type		__unnamed_2,@object
	.size		__unnamed_2,(.L_2 - __unnamed_2)
__unnamed_2:
        /* <DEDUP_REMOVED lines=42> */
        /*050c*/ 	.byte	0x3e, 0x5d, 0x00
.L_2:


//--------------------- .nv.shared._ZN7cutlass13device_kernelINS_4conv6kernel13ConvUniversalINS1_16ConvProblemShapeILNS1_8OperatorE1ELi2EEENS1_10collective14CollectiveConvINS1_47MainloopSm100TmaUmmaWarpSpecializedImplicitGemmILS5_1ELi4ELi2ELi1ELi2EN4cute5tupleIJNSA_1CILi2EEENSC_ILi1EEESE_EEEEENSB_IJNSC_ILi256EEENSC_ILi128EEENSB_IJNSC_ILi64EEEEEEEEENS_10tfloat32_tESM_NSA_8TiledMMAINSA_8MMA_AtomIJNSA_23SM100_MMA_TF32_2x1SM_SSISM_SM_fLi256ELi128ELNSA_4UMMA5MajorE0ELSR_1ELNSQ_7ScaleInE0ELSS_0EEEEEENSA_6LayoutINSB_IJSE_SE_SE_EEENSB_IJNSC_ILi0EEESX_SX_EEEEENSB_IJNSA_10UnderscoreES10_S10_EEEEENS7_6detail27Sm100ImplicitGemmTileTraitsINSA_25SM100_TMA_2SM_LOAD_IM2COLENSA_14ComposedLayoutINSA_7SwizzleILi3ELi4ELi3EEENSA_18smem_ptr_flag_bitsILi32EEENSV_INSB_IJNSC_ILi8EEENSC_ILi32EEEEEENSB_IJS1C_SE_EEEEEEEvEENS14_INSA_18SM100_TMA_2SM_LOADENS16_INS17_ILi2ELi5ELi2EEES1A_NSV_INSB_IJS1C_NSC_ILi4EEEEEENSB_IJSE_S1C_EEEEEEEvEEEENS_8epilogue10collective18CollectiveEpilogueINS1R_23Sm100TmaWarpSpecializedILi4ELi2ELi16ELb1ELb0EEEJNSB_IJSI_SI_SK_EEENSB_IJNSV_ISI_SE_EENSV_INSC_ILi16EEESE_EEEEESM_NSB_IJNSB_IJlllEEESE_SX_EEESM_S22_NS1R_6fusion15FusionCallbacksIS1V_NS23_17LinearCombinationISM_fSM_fLNS_15FloatRoundStyleE2EEES1W_S20_JEEENSA_5SM1004TMEM4LOAD26SM100_TMEM_LOAD_32dp32b16xENSA_20SM90_TMA_LOAD_IM2COLENS16_INS17_ILi2ELi4ELi3EEES1A_NSV_INSB_IJS1B_S1Y_EEENSB_IJS1Y_SE_EEEEEEENSA_39AutoVectorizingCopyWithAssumedAlignmentILi128EEENSA_21SM90_TMA_STORE_IM2COLES2I_S2K_S2K_EEEvvEEEEvNT_6ParamsE --------------------------
	.section	.nv.shared._ZN7cutlass13device_kernelINS_4conv6kernel13ConvUniversalINS1_16ConvProblemShapeILNS1_8OperatorE1ELi2EEENS1_10collective14CollectiveConvINS1_47MainloopSm100TmaUmmaWarpSpecializedImplicitGemmILS5_1ELi4ELi2ELi1ELi2EN4cute5tupleIJNSA_1CILi2EEENSC_ILi1EEESE_EEEEENSB_IJNSC_ILi256EEENSC_ILi128EEENSB_IJNSC_ILi64EEEEEEEEENS_10tfloat32_tESM_NSA_8TiledMMAINSA_8MMA_AtomIJNSA_23SM100_MMA_TF32_2x1SM_SSISM_SM_fLi256ELi128ELNSA_4UMMA5MajorE0ELSR_1ELNSQ_7ScaleInE0ELSS_0EEEEEENSA_6LayoutINSB_IJSE_SE_SE_EEENSB_IJNSC_ILi0EEESX_SX_EEEEENSB_IJNSA_10UnderscoreES10_S10_EEEEENS7_6detail27Sm100ImplicitGemmTileTraitsINSA_25SM100_TMA_2SM_LOAD_IM2COLENSA_14ComposedLayoutINSA_7SwizzleILi3ELi4ELi3EEENSA_18smem_ptr_flag_bitsILi32EEENSV_INSB_IJNSC_ILi8EEENSC_ILi32EEEEEENSB_IJS1C_SE_EEEEEEEvEENS14_INSA_18SM100_TMA_2SM_LOADENS16_INS17_ILi2ELi5ELi2EEES1A_NSV_INSB_IJS1C_NSC_ILi4EEEEEENSB_IJSE_S1C_EEEEEEEvEEEENS_8epilogue10collective18CollectiveEpilogueINS1R_23Sm100TmaWarpSpecializedILi4ELi2ELi16ELb1ELb0EEEJNSB_IJSI_SI_SK_EEENSB_IJNSV_ISI_SE_EENSV_INSC_ILi16EEESE_EEEEESM_NSB_IJNSB_IJlllEEESE_SX_EEESM_S22_NS1R_6fusion15FusionCallbacksIS1V_NS23_17LinearCombinationISM_fSM_fLNS_15FloatRoundStyleE2EEES1W_S20_JEEENSA_5SM1004TMEM4LOAD26SM100_TMEM_LOAD_32dp32b16xENSA_20SM90_TMA_LOAD_IM2COLENS16_INS17_ILi2ELi4ELi3EEES1A_NSV_INSB_IJS1B_S1Y_EEENSB_IJS1Y_SE_EEEEEEENSA_39AutoVectorizingCopyWithAssumedAlignmentILi128EEENSA_21SM90_TMA_STORE_IM2COLES2I_S2K_S2K_EEEvvEEEEvNT_6ParamsE,"aw",@nobits
	.sectionflags	@""
	.align	16
	.zero		1024


//--------------------- .nv.shared.reserved.0     --------------------------
	.section	.nv.shared.reserved.0,"aw",@nobits
	.weak		__nv_reservedSMEM_offset_0_alias
	.size		__nv_reservedSMEM_offset_0_alias, 0, 64
	.other		__nv_reservedSMEM_offset_0_alias,@"STO_CUDA_RESERVED_SHARED STV_DEFAULT"
__nv_reservedSMEM_offset_0_alias:
	.zero		0
.nv.shared.reserved.0:
	.zero		64
	.weak		__nv_reservedSMEM_tcgen05_partition
	.type		__nv_reservedSMEM_tcgen05_partition,@object
	.size		__nv_reservedSMEM_tcgen05_partition,(.L_0 - __nv_reservedSMEM_tcgen05_partition)
__nv_reservedSMEM_tcgen05_partition:
	.zero		32
.L_0:


//--------------------- .nv.global                --------------------------
	.section	.nv.global,"aw",@nobits
.nv.global:
	.type		_ZN39_INTERNAL_f768713f_4_k_cu_6a3e925d_32474cute1_E,@object
	.size		_ZN39_INTERNAL_f768713f_4_k_cu_6a3e925d_32474cute1_E,(_ZN39_INTERNAL_f768713f_4_k_cu_6a3e925d_32474cuda3std3__45__cpo6cbeginE - _ZN39_INTERNAL_f768713f_4_k_cu_6a3e925d_32474cute1_E)
_ZN39_INTERNAL_f768713f_4_k_cu_6a3e925d_32474cute1_E:
	.zero		1
	.type		_ZN39_INTERNAL_f768713f_4_k_cu_6a3e925d_32474cuda3std3__45__cpo6cbeginE,@object
	.size		_ZN39_INTERNAL_f768713f_4_k_cu_6a3e925d_32474cuda3std3__45__cpo6cbeginE,(_ZN39_INTERNAL_f768713f_4_k_cu_6a3e925d_32474cuda3std3__48in_placeE - _ZN39_INTERNAL_f768713f_4_k_cu_6a3e925d_32474cuda3std3__45__cpo6cbeginE)
_ZN39_INTERNAL_f768713f_4_k_cu_6a3e925d_32474cuda3std3__45__cpo6cbeginE:
	.zero		1
	.type		_ZN39_INTERNAL_f768713f_4_k_cu_6a3e925d_32474cuda3std3__48in_placeE,@object
	.size		_ZN39_INTERNAL_f768713f_4_k_cu_6a3e925d_32474cuda3std3__48in_placeE,(_ZN39_INTERNAL_f768713f_4_k_cu_6a3e925d_32474cuda3std6ranges3__45__cpo9iter_moveE - _ZN39_INTERNAL_f768713f_4_k_cu_6a3e925d_32474cuda3std3__48in_placeE)
_ZN39_INTERNAL_f768713f_4_k_cu_6a3e925d_32474cuda3std3__48in_placeE:
	.zero		1
	.type		_ZN39_INTERNAL_f768713f_4_k_cu_6a3e925d_32474cuda3std6ranges3__45__cpo9iter_moveE,@object
	.size		_ZN39_INTERNAL_f768713f_4_k_cu_6a3e925d_32474cuda3std6ranges3__45__cpo9iter_moveE,(_ZN39_INTERNAL_f768713f_4_k_cu_6a3e925d_32474cuda3std3__45__cpo5beginE - _ZN39_INTERNAL_f768713f_4_k_cu_6a3e925d_32474cuda3std6ranges3__45__cpo9iter_moveE)
_ZN39_INTERNAL_f768713f_4_k_cu_6a3e925d_32474cuda3std6ranges3__45__cpo9iter_moveE:
	.zero		1
	.type		_ZN39_INTERNAL_f768713f_4_k_cu_6a3e925d_32474cuda3std3__45__cpo5beginE,@object
	.size		_ZN39_INTERNAL_f768713f_4_k_cu_6a3e925d_32474cuda3std3__45__cpo5beginE,(_ZN39_INTERNAL_f768713f_4_k_cu_6a3e925d_32474cuda3std3__441_GLOBAL__N__f768713f_4_k_cu_6a3e925d_32476ignoreE - _ZN39_INTERNAL_f768713f_4_k_cu_6a3e925d_32474cuda3std3__45__cpo5beginE)
_ZN39_INTERNAL_f768713f_4_k_cu_6a3e925d_32474cuda3std3__45__cpo5beginE:
	.zero		1
	.type		_ZN39_INTERNAL_f768713f_4_k_cu_6a3e925d_32474cuda3std3__441_GLOBAL__N__f768713f_4_k_cu_6a3e925d_32476ignoreE,@object
	.size		_ZN39_INTERNAL_f768713f_4_k_cu_6a3e925d_32474cuda3std3__441_GLOBAL__N__f768713f_4_k_cu_6a3e925d_32476ignoreE,(_ZN39_INTERNAL_f768713f_4_k_cu_6a3e925d_32474cute7productE - _ZN39_INTERNAL_f768713f_4_k_cu_6a3e925d_32474cuda3std3__441_GLOBAL__N__f768713f_4_k_cu_6a3e925d_32476ignoreE)
_ZN39_INTERNAL_f768713f_4_k_cu_6a3e925d_32474cuda3std3__441_GLOBAL__N__f768713f_4_k_cu_6a3e925d_32476ignoreE:
	.zero		1
	.type		_ZN39_INTERNAL_f768713f_4_k_cu_6a3e925d_32474cute7productE,@object
	.size		_ZN39_INTERNAL_f768713f_4_k_cu_6a3e925d_32474cute7productE,(_ZN39_INTERNAL_f768713f_4_k_cu_6a3e925d_32474cuda3std3__45__cpo3endE - _ZN39_INTERNAL_f768713f_4_k_cu_6a3e925d_32474cute7productE)
_ZN39_INTERNAL_f768713f_4_k_cu_6a3e925d_32474cute7productE:
	.zero		1
	.type		_ZN39_INTERNAL_f768713f_4_k_cu_6a3e925d_32474cuda3std3__45__cpo3endE,@object
	.size		_ZN39_INTERNAL_f768713f_4_k_cu_6a3e925d_32474cuda3std3__45__cpo3endE,(_ZN39_INTERNAL_f768713f_4_k_cu_6a3e925d_32474cuda3std3__419piecewise_constructE - _ZN39_INTERNAL_f768713f_4_k_cu_6a3e925d_32474cuda3std3__45__cpo3endE)
_ZN39_INTERNAL_f768713f_4_k_cu_6a3e925d_32474cuda3std3__45__cpo3endE:
	.zero		1
	.type		_ZN39_INTERNAL_f768713f_4_k_cu_6a3e925d_32474cuda3std3__419piecewise_constructE,@object
	.size		_ZN39_INTERNAL_f768713f_4_k_cu_6a3e925d_32474cuda3std3__419piecewise_constructE,(_ZN39_INTERNAL_f768713f_4_k_cu_6a3e925d_32474cuda3std3__45__cpo4cendE - _ZN39_INTERNAL_f768713f_4_k_cu_6a3e925d_32474cuda3std3__419piecewise_constructE)
_ZN39_INTERNAL_f768713f_4_k_cu_6a3e925d_32474cuda3std3__419piecewise_constructE:
	.zero		1
	.type		_ZN39_INTERNAL_f768713f_4_k_cu_6a3e925d_32474cuda3std3__45__cpo4cendE,@object
	.size		_ZN39_INTERNAL_f768713f_4_k_cu_6a3e925d_32474cuda3std3__45__cpo4cendE,(_ZN39_INTERNAL_f768713f_4_k_cu_6a3e925d_32474cuda3std6ranges3__45__cpo4swapE - _ZN39_INTERNAL_f768713f_4_k_cu_6a3e925d_32474cuda3std3__45__cpo4cendE)
_ZN39_INTERNAL_f768713f_4_k_cu_6a3e925d_32474cuda3std3__45__cpo4cendE:
	.zero		1
	.type		_ZN39_INTERNAL_f768713f_4_k_cu_6a3e925d_32474cuda3std6ranges3__45__cpo4swapE,@object
	.size		_ZN39_INTERNAL_f768713f_4_k_cu_6a3e925d_32474cuda3std6ranges3__45__cpo4swapE,(.L_10 - _ZN39_INTERNAL_f768713f_4_k_cu_6a3e925d_32474cuda3std6ranges3__45__cpo4swapE)
_ZN39_INTERNAL_f768713f_4_k_cu_6a3e925d_32474cuda3std6ranges3__45__cpo4swapE:
	.zero		1
.L_10:


//--------------------- .nv.constant0._ZN7cutlass13device_kernelINS_4conv6kernel13ConvUniversalINS1_16ConvProblemShapeILNS1_8OperatorE1ELi2EEENS1_10collective14CollectiveConvINS1_47MainloopSm100TmaUmmaWarpSpecializedImplicitGemmILS5_1ELi4ELi2ELi1ELi2EN4cute5tupleIJNSA_1CILi2EEENSC_ILi1EEESE_EEEEENSB_IJNSC_ILi256EEENSC_ILi128EEENSB_IJNSC_ILi64EEEEEEEEENS_10tfloat32_tESM_NSA_8TiledMMAINSA_8MMA_AtomIJNSA_23SM100_MMA_TF32_2x1SM_SSISM_SM_fLi256ELi128ELNSA_4UMMA5MajorE0ELSR_1ELNSQ_7ScaleInE0ELSS_0EEEEEENSA_6LayoutINSB_IJSE_SE_SE_EEENSB_IJNSC_ILi0EEESX_SX_EEEEENSB_IJNSA_10UnderscoreES10_S10_EEEEENS7_6detail27Sm100ImplicitGemmTileTraitsINSA_25SM100_TMA_2SM_LOAD_IM2COLENSA_14ComposedLayoutINSA_7SwizzleILi3ELi4ELi3EEENSA_18smem_ptr_flag_bitsILi32EEENSV_INSB_IJNSC_ILi8EEENSC_ILi32EEEEEENSB_IJS1C_SE_EEEEEEEvEENS14_INSA_18SM100_TMA_2SM_LOADENS16_INS17_ILi2ELi5ELi2EEES1A_NSV_INSB_IJS1C_NSC_ILi4EEEEEENSB_IJSE_S1C_EEEEEEEvEEEENS_8epilogue10collective18CollectiveEpilogueINS1R_23Sm100TmaWarpSpecializedILi4ELi2ELi16ELb1ELb0EEEJNSB_IJSI_SI_SK_EEENSB_IJNSV_ISI_SE_EENSV_INSC_ILi16EEESE_EEEEESM_NSB_IJNSB_IJlllEEESE_SX_EEESM_S22_NS1R_6fusion15FusionCallbacksIS1V_NS23_17LinearCombinationISM_fSM_fLNS_15FloatRoundStyleE2EEES1W_S20_JEEENSA_5SM1004TMEM4LOAD26SM100_TMEM_LOAD_32dp32b16xENSA_20SM90_TMA_LOAD_IM2COLENS16_INS17_ILi2ELi4ELi3EEES1A_NSV_INSB_IJS1B_S1Y_EEENSB_IJS1Y_SE_EEEEEEENSA_39AutoVectorizingCopyWithAssumedAlignmentILi128EEENSA_21SM90_TMA_STORE_IM2COLES2I_S2K_S2K_EEEvvEEEEvNT_6ParamsE --------------------------
	.section	.nv.constant0._ZN7cutlass13device_kernelINS_4conv6kernel13ConvUniversalINS1_16ConvProblemShapeILNS1_8OperatorE1ELi2EEENS1_10collective14CollectiveConvINS1_47MainloopSm100TmaUmmaWarpSpecializedImplicitGemmILS5_1ELi4ELi2ELi1ELi2EN4cute5tupleIJNSA_1CILi2EEENSC_ILi1EEESE_EEEEENSB_IJNSC_ILi256EEENSC_ILi128EEENSB_IJNSC_ILi64EEEEEEEEENS_10tfloat32_tESM_NSA_8TiledMMAINSA_8MMA_AtomIJNSA_23SM100_MMA_TF32_2x1SM_SSISM_SM_fLi256ELi128ELNSA_4UMMA5MajorE0ELSR_1ELNSQ_7ScaleInE0ELSS_0EEEEEENSA_6LayoutINSB_IJSE_SE_SE_EEENSB_IJNSC_ILi0EEESX_SX_EEEEENSB_IJNSA_10UnderscoreES10_S10_EEEEENS7_6detail27Sm100ImplicitGemmTileTraitsINSA_25SM100_TMA_2SM_LOAD_IM2COLENSA_14ComposedLayoutINSA_7SwizzleILi3ELi4ELi3EEENSA_18smem_ptr_flag_bitsILi32EEENSV_INSB_IJNSC_ILi8EEENSC_ILi32EEEEEENSB_IJS1C_SE_EEEEEEEvEENS14_INSA_18SM100_TMA_2SM_LOADENS16_INS17_ILi2ELi5ELi2EEES1A_NSV_INSB_IJS1C_NSC_ILi4EEEEEENSB_IJSE_S1C_EEEEEEEvEEEENS_8epilogue10collective18CollectiveEpilogueINS1R_23Sm100TmaWarpSpecializedILi4ELi2ELi16ELb1ELb0EEEJNSB_IJSI_SI_SK_EEENSB_IJNSV_ISI_SE_EENSV_INSC_ILi16EEESE_EEEEESM_NSB_IJNSB_IJlllEEESE_SX_EEESM_S22_NS1R_6fusion15FusionCallbacksIS1V_NS23_17LinearCombinationISM_fSM_fLNS_15FloatRoundStyleE2EEES1W_S20_JEEENSA_5SM1004TMEM4LOAD26SM100_TMEM_LOAD_32dp32b16xENSA_20SM90_TMA_LOAD_IM2COLENS16_INS17_ILi2ELi4ELi3EEES1A_NSV_INSB_IJS1B_S1Y_EEENSB_IJS1Y_SE_EEEEEEENSA_39AutoVectorizingCopyWithAssumedAlignmentILi128EEENSA_21SM90_TMA_STORE_IM2COLES2I_S2K_S2K_EEEvvEEEEvNT_6ParamsE,"a",@progbits
	.sectionflags	@""
	.align	4
.nv.constant0._ZN7cutlass13device_kernelINS_4conv6kernel13ConvUniversalINS1_16ConvProblemShapeILNS1_8OperatorE1ELi2EEENS1_10collective14CollectiveConvINS1_47MainloopSm100TmaUmmaWarpSpecializedImplicitGemmILS5_1ELi4ELi2ELi1ELi2EN4cute5tupleIJNSA_1CILi2EEENSC_ILi1EEESE_EEEEENSB_IJNSC_ILi256EEENSC_ILi128EEENSB_IJNSC_ILi64EEEEEEEEENS_10tfloat32_tESM_NSA_8TiledMMAINSA_8MMA_AtomIJNSA_23SM100_MMA_TF32_2x1SM_SSISM_SM_fLi256ELi128ELNSA_4UMMA5MajorE0ELSR_1ELNSQ_7ScaleInE0ELSS_0EEEEEENSA_6LayoutINSB_IJSE_SE_SE_EEENSB_IJNSC_ILi0EEESX_SX_EEEEENSB_IJNSA_10UnderscoreES10_S10_EEEEENS7_6detail27Sm100ImplicitGemmTileTraitsINSA_25SM100_TMA_2SM_LOAD_IM2COLENSA_14ComposedLayoutINSA_7SwizzleILi3ELi4ELi3EEENSA_18smem_ptr_flag_bitsILi32EEENSV_INSB_IJNSC_ILi8EEENSC_ILi32EEEEEENSB_IJS1C_SE_EEEEEEEvEENS14_INSA_18SM100_TMA_2SM_LOADENS16_INS17_ILi2ELi5ELi2EEES1A_NSV_INSB_IJS1C_NSC_ILi4EEEEEENSB_IJSE_S1C_EEEEEEEvEEEENS_8epilogue10collective18CollectiveEpilogueINS1R_23Sm100TmaWarpSpecializedILi4ELi2ELi16ELb1ELb0EEEJNSB_IJSI_SI_SK_EEENSB_IJNSV_ISI_SE_EENSV_INSC_ILi16EEESE_EEEEESM_NSB_IJNSB_IJlllEEESE_SX_EEESM_S22_NS1R_6fusion15FusionCallbacksIS1V_NS23_17LinearCombinationISM_fSM_fLNS_15FloatRoundStyleE2EEES1W_S20_JEEENSA_5SM1004TMEM4LOAD26SM100_TMEM_LOAD_32dp32b16xENSA_20SM90_TMA_LOAD_IM2COLENS16_INS17_ILi2ELi4ELi3EEES1A_NSV_INSB_IJS1B_S1Y_EEENSB_IJS1Y_SE_EEEEEEENSA_39AutoVectorizingCopyWithAssumedAlignmentILi128EEENSA_21SM90_TMA_STORE_IM2COLES2I_S2K_S2K_EEEvvEEEEvNT_6ParamsE:
	.zero		2944


//--------------------- SYMBOLS --------------------------

	.type		.nv.reservedSmem.offset0,@object
	.size		.nv.reservedSmem.offset0,0x4
	.type		.nv.reservedSmem.cap,@object
	.size		.nv.reservedSmem.cap,0x4
	.type		__assertfail,@function
